	.target	sm_100a

	.elftype	@"ET_EXEC"


//--------------------- .note.nv.tkinfo           --------------------------
	.section	.note.nv.tkinfo,"",@"SHT_NOTE"
	.sectionflags	@"SHF_NOTE_NV_TKINFO"
	.tkinfo
        /*0018*/ 	.word	0x00000002
        /*0030*/ 	.string	""
        /*0030*/ 	.string	"ptxas"
        /*0030*/ 	.string	"Cuda compilation tools, release 13.0, V13.0.88"
        /*0030*/ 	.string	"Build cuda_13.0.r13.0/compiler.36424714_0"
        /*0030*/ 	.string	"-arch sm_100a -m 64 "



//--------------------- .note.nv.cuinfo           --------------------------
	.section	.note.nv.cuinfo,"",@"SHT_NOTE"
	.sectionflags	@"SHF_NOTE_NV_CUINFO"
        /*0018*/ 	.short	0x0002
        /*001a*/ 	.short	0x0064
        /*001c*/ 	.short	0x0082
	.zero		2


//--------------------- .nv.info                  --------------------------
	.section	.nv.info,"",@"SHT_CUDA_INFO"
	.align	4


	//----- nvinfo : EIATTR_REGCOUNT
	.align		4
        /*0000*/ 	.byte	0x04, 0x2f
        /*0002*/ 	.short	(.L_12 - .L_11)
	.align		4
.L_11:
        /*0004*/ 	.word	index@(_ZN7cutlass13device_kernelIN5flash11enable_sm90INS1_16FlashAttnFwdSm90INS1_25CollectiveMainloopFwdSm90ILi2EN4cute5tupleIJNS5_1CILi1EEES8_S8_EEENS6_IJNS7_ILi128EEENS7_ILi96EEENS7_ILi64EEEEEELi256ENS_10bfloat16_tEfNS_4arch4Sm90ELb1ELb0ELb0ELb1ELb0ELb1ELb1ELb1ELb0ELb0ELb0ELb0EEENS1_21CollectiveEpilogueFwdINS6_IJSA_NS7_ILi256EEESB_EEES9_SE_SG_Li256ELb1ELb0ELb0ELb0EEENS1_36VarlenDynamicPersistentTileSchedulerILi128ELi96ELi256ELi32ELb0ELb0ELb1ELb1ELb1ELb1EEEEEEEEEvNT_6ParamsE)
        /*0008*/ 	.word	0x00000004


	//----- nvinfo : EIATTR_FRAME_SIZE
	.align		4
.L_12:
        /*000c*/ 	.byte	0x04, 0x11
        /*000e*/ 	.short	(.L_14 - .L_13)
	.align		4
.L_13:
        /*0010*/ 	.word	index@(_ZN7cutlass13device_kernelIN5flash11enable_sm90INS1_16FlashAttnFwdSm90INS1_25CollectiveMainloopFwdSm90ILi2EN4cute5tupleIJNS5_1CILi1EEES8_S8_EEENS6_IJNS7_ILi128EEENS7_ILi96EEENS7_ILi64EEEEEELi256ENS_10bfloat16_tEfNS_4arch4Sm90ELb1ELb0ELb0ELb1ELb0ELb1ELb1ELb1ELb0ELb0ELb0ELb0EEENS1_21CollectiveEpilogueFwdINS6_IJSA_NS7_ILi256EEESB_EEES9_SE_SG_Li256ELb1ELb0ELb0ELb0EEENS1_36VarlenDynamicPersistentTileSchedulerILi128ELi96ELi256ELi32ELb0ELb0ELb1ELb1ELb1ELb1EEEEEEEEEvNT_6ParamsE)
        /*0014*/ 	.word	0x00000000


	//----- nvinfo : EIATTR_REGCOUNT
	.align		4
.L_14:
        /*0018*/ 	.byte	0x04, 0x2f
        /*001a*/ 	.short	(.L_16 - .L_15)
	.align		4
.L_15:
        /*001c*/ 	.word	index@(_ZN7cutlass13device_kernelIN5flash11enable_sm90INS1_16FlashAttnFwdSm90INS1_25CollectiveMainloopFwdSm90ILi2EN4cute5tupleIJNS5_1CILi1EEES8_S8_EEENS6_IJNS7_ILi128EEENS7_ILi96EEENS7_ILi64EEEEEELi256ENS_10bfloat16_tEfNS_4arch4Sm90ELb1ELb0ELb0ELb1ELb0ELb0ELb1ELb1ELb0ELb0ELb0ELb0EEENS1_21CollectiveEpilogueFwdINS6_IJSA_NS7_ILi256EEESB_EEES9_SE_SG_Li256ELb1ELb0ELb0ELb0EEENS1_36VarlenDynamicPersistentTileSchedulerILi128ELi96ELi256ELi32ELb0ELb0ELb1ELb1ELb1ELb1EEEEEEEEEvNT_6ParamsE)
        /*0020*/ 	.word	0x00000004


	//----- nvinfo : EIATTR_FRAME_SIZE
	.align		4
.L_16:
        /*0024*/ 	.byte	0x04, 0x11
        /*0026*/ 	.short	(.L_18 - .L_17)
	.align		4
.L_17:
        /*0028*/ 	.word	index@(_ZN7cutlass13device_kernelIN5flash11enable_sm90INS1_16FlashAttnFwdSm90INS1_25CollectiveMainloopFwdSm90ILi2EN4cute5tupleIJNS5_1CILi1EEES8_S8_EEENS6_IJNS7_ILi128EEENS7_ILi96EEENS7_ILi64EEEEEELi256ENS_10bfloat16_tEfNS_4arch4Sm90ELb1ELb0ELb0ELb1ELb0ELb0ELb1ELb1ELb0ELb0ELb0ELb0EEENS1_21CollectiveEpilogueFwdINS6_IJSA_NS7_ILi256EEESB_EEES9_SE_SG_Li256ELb1ELb0ELb0ELb0EEENS1_36VarlenDynamicPersistentTileSchedulerILi128ELi96ELi256ELi32ELb0ELb0ELb1ELb1ELb1ELb1EEEEEEEEEvNT_6ParamsE)
        /*002c*/ 	.word	0x00000000


	//----- nvinfo : EIATTR_REGCOUNT
	.align		4
.L_18:
        /*0030*/ 	.byte	0x04, 0x2f
        /*0032*/ 	.short	(.L_20 - .L_19)
	.align		4
.L_19:
        /*0034*/ 	.word	index@(_ZN7cutlass13device_kernelIN5flash11enable_sm90INS1_16FlashAttnFwdSm90INS1_25CollectiveMainloopFwdSm90ILi2EN4cute5tupleIJNS5_1CILi1EEES8_S8_EEENS6_IJNS7_ILi128EEENS7_ILi96EEENS7_ILi64EEEEEELi256ENS_10bfloat16_tEfNS_4arch4Sm90ELb1ELb0ELb0ELb1ELb0ELb1ELb0ELb1ELb0ELb0ELb0ELb0EEENS1_21CollectiveEpilogueFwdINS6_IJSA_NS7_ILi256EEESB_EEES9_SE_SG_Li256ELb1ELb0ELb0ELb0EEENS1_36VarlenDynamicPersistentTileSchedulerILi128ELi96ELi256ELi32ELb0ELb0ELb1ELb1ELb1ELb1EEEEEEEEEvNT_6ParamsE)
        /*0038*/ 	.word	0x00000004


	//----- nvinfo : EIATTR_FRAME_SIZE
	.align		4
.L_20:
        /*003c*/ 	.byte	0x04, 0x11
        /*003e*/ 	.short	(.L_22 - .L_21)
	.align		4
.L_21:
        /*0040*/ 	.word	index@(_ZN7cutlass13device_kernelIN5flash11enable_sm90INS1_16FlashAttnFwdSm90INS1_25CollectiveMainloopFwdSm90ILi2EN4cute5tupleIJNS5_1CILi1EEES8_S8_EEENS6_IJNS7_ILi128EEENS7_ILi96EEENS7_ILi64EEEEEELi256ENS_10bfloat16_tEfNS_4arch4Sm90ELb1ELb0ELb0ELb1ELb0ELb1ELb0ELb1ELb0ELb0ELb0ELb0EEENS1_21CollectiveEpilogueFwdINS6_IJSA_NS7_ILi256EEESB_EEES9_SE_SG_Li256ELb1ELb0ELb0ELb0EEENS1_36VarlenDynamicPersistentTileSchedulerILi128ELi96ELi256ELi32ELb0ELb0ELb1ELb1ELb1ELb1EEEEEEEEEvNT_6ParamsE)
        /*0044*/ 	.word	0x00000000


	//----- nvinfo : EIATTR_REGCOUNT
	.align		4
.L_22:
        /*0048*/ 	.byte	0x04, 0x2f
        /*004a*/ 	.short	(.L_24 - .L_23)
	.align		4
.L_23:
        /*004c*/ 	.word	index@(_ZN7cutlass13device_kernelIN5flash11enable_sm90INS1_16FlashAttnFwdSm90INS1_25CollectiveMainloopFwdSm90ILi2EN4cute5tupleIJNS5_1CILi1EEES8_S8_EEENS6_IJNS7_ILi128EEENS7_ILi96EEENS7_ILi64EEEEEELi256ENS_10bfloat16_tEfNS_4arch4Sm90ELb1ELb0ELb0ELb1ELb0ELb0ELb0ELb1ELb0ELb0ELb0ELb0EEENS1_21CollectiveEpilogueFwdINS6_IJSA_NS7_ILi256EEESB_EEES9_SE_SG_Li256ELb1ELb0ELb0ELb0EEENS1_36VarlenDynamicPersistentTileSchedulerILi128ELi96ELi256ELi32ELb0ELb0ELb1ELb1ELb1ELb1EEEEEEEEEvNT_6ParamsE)
        /*0050*/ 	.word	0x00000004


	//----- nvinfo : EIATTR_FRAME_SIZE
	.align		4
.L_24:
        /*0054*/ 	.byte	0x04, 0x11
        /*0056*/ 	.short	(.L_26 - .L_25)
	.align		4
.L_25:
        /*0058*/ 	.word	index@(_ZN7cutlass13device_kernelIN5flash11enable_sm90INS1_16FlashAttnFwdSm90INS1_25CollectiveMainloopFwdSm90ILi2EN4cute5tupleIJNS5_1CILi1EEES8_S8_EEENS6_IJNS7_ILi128EEENS7_ILi96EEENS7_ILi64EEEEEELi256ENS_10bfloat16_tEfNS_4arch4Sm90ELb1ELb0ELb0ELb1ELb0ELb0ELb0ELb1ELb0ELb0ELb0ELb0EEENS1_21CollectiveEpilogueFwdINS6_IJSA_NS7_ILi256EEESB_EEES9_SE_SG_Li256ELb1ELb0ELb0ELb0EEENS1_36VarlenDynamicPersistentTileSchedulerILi128ELi96ELi256ELi32ELb0ELb0ELb1ELb1ELb1ELb1EEEEEEEEEvNT_6ParamsE)
        /*005c*/ 	.word	0x00000000


	//----- nvinfo : EIATTR_REGCOUNT
	.align		4
.L_26:
        /*0060*/ 	.byte	0x04, 0x2f
        /*0062*/ 	.short	(.L_28 - .L_27)
	.align		4
.L_27:
        /*0064*/ 	.word	index@(_ZN7cutlass13device_kernelIN5flash11enable_sm90INS1_16FlashAttnFwdSm90INS1_25CollectiveMainloopFwdSm90ILi2EN4cute5tupleIJNS5_1CILi1EEES8_S8_EEENS6_IJNS7_ILi128EEENS7_ILi96EEENS7_ILi64EEEEEELi256ENS_10bfloat16_tEfNS_4arch4Sm90ELb1ELb0ELb0ELb0ELb0ELb0ELb1ELb1ELb0ELb0ELb0ELb0EEENS1_21CollectiveEpilogueFwdINS6_IJSA_NS7_ILi256EEESB_EEES9_SE_SG_Li256ELb0ELb0ELb0ELb0EEENS1_30DynamicPersistentTileSchedulerILi256ELi32ELb0ELb0ELb1EEEEEEEEEvNT_6ParamsE)
        /*0068*/ 	.word	0x00000004


	//----- nvinfo : EIATTR_FRAME_SIZE
	.align		4
.L_28:
        /*006c*/ 	.byte	0x04, 0x11
        /*006e*/ 	.short	(.L_30 - .L_29)
	.align		4
.L_29:
        /*0070*/ 	.word	index@(_ZN7cutlass13device_kernelIN5flash11enable_sm90INS1_16FlashAttnFwdSm90INS1_25CollectiveMainloopFwdSm90ILi2EN4cute5tupleIJNS5_1CILi1EEES8_S8_EEENS6_IJNS7_ILi128EEENS7_ILi96EEENS7_ILi64EEEEEELi256ENS_10bfloat16_tEfNS_4arch4Sm90ELb1ELb0ELb0ELb0ELb0ELb0ELb1ELb1ELb0ELb0ELb0ELb0EEENS1_21CollectiveEpilogueFwdINS6_IJSA_NS7_ILi256EEESB_EEES9_SE_SG_Li256ELb0ELb0ELb0ELb0EEENS1_30DynamicPersistentTileSchedulerILi256ELi32ELb0ELb0ELb1EEEEEEEEEvNT_6ParamsE)
        /*0074*/ 	.word	0x00000000


	//----- nvinfo : EIATTR_REGCOUNT
	.align		4
.L_30:
        /*0078*/ 	.byte	0x04, 0x2f
        /*007a*/ 	.short	(.L_32 - .L_31)
	.align		4
.L_31:
        /*007c*/ 	.word	index@(_ZN7cutlass13device_kernelIN5flash11enable_sm90INS1_16FlashAttnFwdSm90INS1_25CollectiveMainloopFwdSm90ILi2EN4cute5tupleIJNS5_1CILi1EEES8_S8_EEENS6_IJNS7_ILi128EEENS7_ILi96EEENS7_ILi64EEEEEELi256ENS_10bfloat16_tEfNS_4arch4Sm90ELb1ELb0ELb0ELb0ELb0ELb0ELb0ELb1ELb0ELb0ELb0ELb0EEENS1_21CollectiveEpilogueFwdINS6_IJSA_NS7_ILi256EEESB_EEES9_SE_SG_Li256ELb0ELb0ELb0ELb0EEENS1_30DynamicPersistentTileSchedulerILi256ELi32ELb0ELb0ELb1EEEEEEEEEvNT_6ParamsE)
        /*0080*/ 	.word	0x00000004


	//----- nvinfo : EIATTR_FRAME_SIZE
	.align		4
.L_32:
        /*0084*/ 	.byte	0x04, 0x11
        /*0086*/ 	.short	(.L_34 - .L_33)
	.align		4
.L_33:
        /*0088*/ 	.word	index@(_ZN7cutlass13device_kernelIN5flash11enable_sm90INS1_16FlashAttnFwdSm90INS1_25CollectiveMainloopFwdSm90ILi2EN4cute5tupleIJNS5_1CILi1EEES8_S8_EEENS6_IJNS7_ILi128EEENS7_ILi96EEENS7_ILi64EEEEEELi256ENS_10bfloat16_tEfNS_4arch4Sm90ELb1ELb0ELb0ELb0ELb0ELb0ELb0ELb1ELb0ELb0ELb0ELb0EEENS1_21CollectiveEpilogueFwdINS6_IJSA_NS7_ILi256EEESB_EEES9_SE_SG_Li256ELb0ELb0ELb0ELb0EEENS1_30DynamicPersistentTileSchedulerILi256ELi32ELb0ELb0ELb1EEEEEEEEEvNT_6ParamsE)
        /*008c*/ 	.word	0x00000000


	//----- nvinfo : EIATTR_REGCOUNT
	.align		4
.L_34:
        /*0090*/ 	.byte	0x04, 0x2f
        /*0092*/ 	.short	(.L_36 - .L_35)
	.align		4
.L_35:
        /*0094*/ 	.word	index@(_ZN7cutlass13device_kernelIN5flash11enable_sm90INS1_16FlashAttnFwdSm90INS1_25CollectiveMainloopFwdSm90ILi2EN4cute5tupleIJNS5_1CILi1EEES8_S8_EEENS6_IJNS7_ILi128EEENS7_ILi96EEENS7_ILi64EEEEEELi256ENS_10bfloat16_tEfNS_4arch4Sm90ELb0ELb1ELb0ELb1ELb0ELb1ELb1ELb1ELb0ELb0ELb0ELb0EEENS1_21CollectiveEpilogueFwdINS6_IJSA_NS7_ILi256EEESB_EEES9_SE_SG_Li256ELb1ELb0ELb0ELb0EEENS1_36VarlenDynamicPersistentTileSchedulerILi128ELi96ELi256ELi32ELb0ELb0ELb1ELb1ELb0ELb1EEEEEEEEEvNT_6ParamsE)
        /*0098*/ 	.word	0x00000004


	//----- nvinfo : EIATTR_FRAME_SIZE
	.align		4
.L_36:
        /*009c*/ 	.byte	0x04, 0x11
        /*009e*/ 	.short	(.L_38 - .L_37)
	.align		4
.L_37:
        /*00a0*/ 	.word	index@(_ZN7cutlass13device_kernelIN5flash11enable_sm90INS1_16FlashAttnFwdSm90INS1_25CollectiveMainloopFwdSm90ILi2EN4cute5tupleIJNS5_1CILi1EEES8_S8_EEENS6_IJNS7_ILi128EEENS7_ILi96EEENS7_ILi64EEEEEELi256ENS_10bfloat16_tEfNS_4arch4Sm90ELb0ELb1ELb0ELb1ELb0ELb1ELb1ELb1ELb0ELb0ELb0ELb0EEENS1_21CollectiveEpilogueFwdINS6_IJSA_NS7_ILi256EEESB_EEES9_SE_SG_Li256ELb1ELb0ELb0ELb0EEENS1_36VarlenDynamicPersistentTileSchedulerILi128ELi96ELi256ELi32ELb0ELb0ELb1ELb1ELb0ELb1EEEEEEEEEvNT_6ParamsE)
        /*00a4*/ 	.word	0x00000000


	//----- nvinfo : EIATTR_REGCOUNT
	.align		4
.L_38:
        /*00a8*/ 	.byte	0x04, 0x2f
        /*00aa*/ 	.short	(.L_40 - .L_39)
	.align		4
.L_39:
        /*00ac*/ 	.word	index@(_ZN7cutlass13device_kernelIN5flash11enable_sm90INS1_16FlashAttnFwdSm90INS1_25CollectiveMainloopFwdSm90ILi2EN4cute5tupleIJNS5_1CILi1EEES8_S8_EEENS6_IJNS7_ILi128EEENS7_ILi96EEENS7_ILi64EEEEEELi256ENS_10bfloat16_tEfNS_4arch4Sm90ELb0ELb1ELb0ELb1ELb0ELb0ELb1ELb1ELb0ELb0ELb0ELb0EEENS1_21CollectiveEpilogueFwdINS6_IJSA_NS7_ILi256EEESB_EEES9_SE_SG_Li256ELb1ELb0ELb0ELb0EEENS1_36VarlenDynamicPersistentTileSchedulerILi128ELi96ELi256ELi32ELb0ELb0ELb1ELb1ELb0ELb1EEEEEEEEEvNT_6ParamsE)
        /*00b0*/ 	.word	0x00000004


	//----- nvinfo : EIATTR_FRAME_SIZE
	.align		4
.L_40:
        /*00b4*/ 	.byte	0x04, 0x11
        /*00b6*/ 	.short	(.L_42 - .L_41)
	.align		4
.L_41:
        /*00b8*/ 	.word	index@(_ZN7cutlass13device_kernelIN5flash11enable_sm90INS1_16FlashAttnFwdSm90INS1_25CollectiveMainloopFwdSm90ILi2EN4cute5tupleIJNS5_1CILi1EEES8_S8_EEENS6_IJNS7_ILi128EEENS7_ILi96EEENS7_ILi64EEEEEELi256ENS_10bfloat16_tEfNS_4arch4Sm90ELb0ELb1ELb0ELb1ELb0ELb0ELb1ELb1ELb0ELb0ELb0ELb0EEENS1_21CollectiveEpilogueFwdINS6_IJSA_NS7_ILi256EEESB_EEES9_SE_SG_Li256ELb1ELb0ELb0ELb0EEENS1_36VarlenDynamicPersistentTileSchedulerILi128ELi96ELi256ELi32ELb0ELb0ELb1ELb1ELb0ELb1EEEEEEEEEvNT_6ParamsE)
        /*00bc*/ 	.word	0x00000000


	//----- nvinfo : EIATTR_REGCOUNT
	.align		4
.L_42:
        /*00c0*/ 	.byte	0x04, 0x2f
        /*00c2*/ 	.short	(.L_44 - .L_43)
	.align		4
.L_43:
        /*00c4*/ 	.word	index@(_ZN7cutlass13device_kernelIN5flash11enable_sm90INS1_16FlashAttnFwdSm90INS1_25CollectiveMainloopFwdSm90ILi2EN4cute5tupleIJNS5_1CILi1EEES8_S8_EEENS6_IJNS7_ILi128EEENS7_ILi96EEENS7_ILi64EEEEEELi256ENS_10bfloat16_tEfNS_4arch4Sm90ELb0ELb1ELb0ELb1ELb0ELb1ELb0ELb1ELb0ELb0ELb0ELb0EEENS1_21CollectiveEpilogueFwdINS6_IJSA_NS7_ILi256EEESB_EEES9_SE_SG_Li256ELb1ELb0ELb0ELb0EEENS1_36VarlenDynamicPersistentTileSchedulerILi128ELi96ELi256ELi32ELb0ELb0ELb1ELb1ELb0ELb1EEEEEEEEEvNT_6ParamsE)
        /*00c8*/ 	.word	0x00000004


	//----- nvinfo : EIATTR_FRAME_SIZE
	.align		4
.L_44:
        /*00cc*/ 	.byte	0x04, 0x11
        /*00ce*/ 	.short	(.L_46 - .L_45)
	.align		4
.L_45:
        /*00d0*/ 	.word	index@(_ZN7cutlass13device_kernelIN5flash11enable_sm90INS1_16FlashAttnFwdSm90INS1_25CollectiveMainloopFwdSm90ILi2EN4cute5tupleIJNS5_1CILi1EEES8_S8_EEENS6_IJNS7_ILi128EEENS7_ILi96EEENS7_ILi64EEEEEELi256ENS_10bfloat16_tEfNS_4arch4Sm90ELb0ELb1ELb0ELb1ELb0ELb1ELb0ELb1ELb0ELb0ELb0ELb0EEENS1_21CollectiveEpilogueFwdINS6_IJSA_NS7_ILi256EEESB_EEES9_SE_SG_Li256ELb1ELb0ELb0ELb0EEENS1_36VarlenDynamicPersistentTileSchedulerILi128ELi96ELi256ELi32ELb0ELb0ELb1ELb1ELb0ELb1EEEEEEEEEvNT_6ParamsE)
        /*00d4*/ 	.word	0x00000000


	//----- nvinfo : EIATTR_REGCOUNT
	.align		4
.L_46:
        /*00d8*/ 	.byte	0x04, 0x2f
        /*00da*/ 	.short	(.L_48 - .L_47)
	.align		4
.L_47:
        /*00dc*/ 	.word	index@(_ZN7cutlass13device_kernelIN5flash11enable_sm90INS1_16FlashAttnFwdSm90INS1_25CollectiveMainloopFwdSm90ILi2EN4cute5tupleIJNS5_1CILi1EEES8_S8_EEENS6_IJNS7_ILi128EEENS7_ILi96EEENS7_ILi64EEEEEELi256ENS_10bfloat16_tEfNS_4arch4Sm90ELb0ELb1ELb0ELb1ELb0ELb0ELb0ELb1ELb0ELb0ELb0ELb0EEENS1_21CollectiveEpilogueFwdINS6_IJSA_NS7_ILi256EEESB_EEES9_SE_SG_Li256ELb1ELb0ELb0ELb0EEENS1_36VarlenDynamicPersistentTileSchedulerILi128ELi96ELi256ELi32ELb0ELb0ELb1ELb1ELb0ELb1EEEEEEEEEvNT_6ParamsE)
        /*00e0*/ 	.word	0x00000004


	//----- nvinfo : EIATTR_FRAME_SIZE
	.align		4
.L_48:
        /*00e4*/ 	.byte	0x04, 0x11
        /*00e6*/ 	.short	(.L_50 - .L_49)
	.align		4
.L_49:
        /*00e8*/ 	.word	index@(_ZN7cutlass13device_kernelIN5flash11enable_sm90INS1_16FlashAttnFwdSm90INS1_25CollectiveMainloopFwdSm90ILi2EN4cute5tupleIJNS5_1CILi1EEES8_S8_EEENS6_IJNS7_ILi128EEENS7_ILi96EEENS7_ILi64EEEEEELi256ENS_10bfloat16_tEfNS_4arch4Sm90ELb0ELb1ELb0ELb1ELb0ELb0ELb0ELb1ELb0ELb0ELb0ELb0EEENS1_21CollectiveEpilogueFwdINS6_IJSA_NS7_ILi256EEESB_EEES9_SE_SG_Li256ELb1ELb0ELb0ELb0EEENS1_36VarlenDynamicPersistentTileSchedulerILi128ELi96ELi256ELi32ELb0ELb0ELb1ELb1ELb0ELb1EEEEEEEEEvNT_6ParamsE)
        /*00ec*/ 	.word	0x00000000


	//----- nvinfo : EIATTR_REGCOUNT
	.align		4
.L_50:
        /*00f0*/ 	.byte	0x04, 0x2f
        /*00f2*/ 	.short	(.L_52 - .L_51)
	.align		4
.L_51:
        /*00f4*/ 	.word	index@(_ZN7cutlass13device_kernelIN5flash11enable_sm90INS1_16FlashAttnFwdSm90INS1_25CollectiveMainloopFwdSm90ILi2EN4cute5tupleIJNS5_1CILi1EEES8_S8_EEENS6_IJNS7_ILi128EEENS7_ILi96EEENS7_ILi64EEEEEELi256ENS_10bfloat16_tEfNS_4arch4Sm90ELb0ELb1ELb0ELb0ELb0ELb0ELb1ELb1ELb0ELb0ELb0ELb0EEENS1_21CollectiveEpilogueFwdINS6_IJSA_NS7_ILi256EEESB_EEES9_SE_SG_Li256ELb0ELb0ELb0ELb0EEENS1_30DynamicPersistentTileSchedulerILi256ELi32ELb0ELb0ELb1EEEEEEEEEvNT_6ParamsE)
        /*00f8*/ 	.word	0x00000004


	//----- nvinfo : EIATTR_FRAME_SIZE
	.align		4
.L_52:
        /*00fc*/ 	.byte	0x04, 0x11
        /*00fe*/ 	.short	(.L_54 - .L_53)
	.align		4
.L_53:
        /*0100*/ 	.word	index@(_ZN7cutlass13device_kernelIN5flash11enable_sm90INS1_16FlashAttnFwdSm90INS1_25CollectiveMainloopFwdSm90ILi2EN4cute5tupleIJNS5_1CILi1EEES8_S8_EEENS6_IJNS7_ILi128EEENS7_ILi96EEENS7_ILi64EEEEEELi256ENS_10bfloat16_tEfNS_4arch4Sm90ELb0ELb1ELb0ELb0ELb0ELb0ELb1ELb1ELb0ELb0ELb0ELb0EEENS1_21CollectiveEpilogueFwdINS6_IJSA_NS7_ILi256EEESB_EEES9_SE_SG_Li256ELb0ELb0ELb0ELb0EEENS1_30DynamicPersistentTileSchedulerILi256ELi32ELb0ELb0ELb1EEEEEEEEEvNT_6ParamsE)
        /*0104*/ 	.word	0x00000000


	//----- nvinfo : EIATTR_REGCOUNT
	.align		4
.L_54:
        /*0108*/ 	.byte	0x04, 0x2f
        /*010a*/ 	.short	(.L_56 - .L_55)
	.align		4
.L_55:
        /*010c*/ 	.word	index@(_ZN7cutlass13device_kernelIN5flash11enable_sm90INS1_16FlashAttnFwdSm90INS1_25CollectiveMainloopFwdSm90ILi2EN4cute5tupleIJNS5_1CILi1EEES8_S8_EEENS6_IJNS7_ILi128EEENS7_ILi96EEENS7_ILi64EEEEEELi256ENS_10bfloat16_tEfNS_4arch4Sm90ELb0ELb1ELb0ELb0ELb0ELb0ELb0ELb1ELb0ELb0ELb0ELb0EEENS1_21CollectiveEpilogueFwdINS6_IJSA_NS7_ILi256EEESB_EEES9_SE_SG_Li256ELb0ELb0ELb0ELb0EEENS1_30DynamicPersistentTileSchedulerILi256ELi32ELb0ELb0ELb1EEEEEEEEEvNT_6ParamsE)
        /*0110*/ 	.word	0x00000004


	//----- nvinfo : EIATTR_FRAME_SIZE
	.align		4
.L_56:
        /*0114*/ 	.byte	0x04, 0x11
        /*0116*/ 	.short	(.L_58 - .L_57)
	.align		4
.L_57:
        /*0118*/ 	.word	index@(_ZN7cutlass13device_kernelIN5flash11enable_sm90INS1_16FlashAttnFwdSm90INS1_25CollectiveMainloopFwdSm90ILi2EN4cute5tupleIJNS5_1CILi1EEES8_S8_EEENS6_IJNS7_ILi128EEENS7_ILi96EEENS7_ILi64EEEEEELi256ENS_10bfloat16_tEfNS_4arch4Sm90ELb0ELb1ELb0ELb0ELb0ELb0ELb0ELb1ELb0ELb0ELb0ELb0EEENS1_21CollectiveEpilogueFwdINS6_IJSA_NS7_ILi256EEESB_EEES9_SE_SG_Li256ELb0ELb0ELb0ELb0EEENS1_30DynamicPersistentTileSchedulerILi256ELi32ELb0ELb0ELb1EEEEEEEEEvNT_6ParamsE)
        /*011c*/ 	.word	0x00000000


	//----- nvinfo : EIATTR_REGCOUNT
	.align		4
.L_58:
        /*0120*/ 	.byte	0x04, 0x2f
        /*0122*/ 	.short	(.L_60 - .L_59)
	.align		4
.L_59:
        /*0124*/ 	.word	index@(_ZN7cutlass13device_kernelIN5flash11enable_sm90INS1_16FlashAttnFwdSm90INS1_25CollectiveMainloopFwdSm90ILi2EN4cute5tupleIJNS5_1CILi1EEES8_S8_EEENS6_IJNS7_ILi128EEENS7_ILi96EEENS7_ILi64EEEEEELi256ENS_10bfloat16_tEfNS_4arch4Sm90ELb0ELb0ELb0ELb1ELb0ELb1ELb1ELb1ELb0ELb0ELb0ELb0EEENS1_21CollectiveEpilogueFwdINS6_IJSA_NS7_ILi256EEESB_EEES9_SE_SG_Li256ELb1ELb0ELb0ELb0EEENS1_36VarlenDynamicPersistentTileSchedulerILi128ELi96ELi256ELi32ELb0ELb0ELb1ELb0ELb1ELb1EEEEEEEEEvNT_6ParamsE)
        /*0128*/ 	.word	0x00000004


	//----- nvinfo : EIATTR_FRAME_SIZE
	.align		4
.L_60:
        /*012c*/ 	.byte	0x04, 0x11
        /*012e*/ 	.short	(.L_62 - .L_61)
	.align		4
.L_61:
        /*0130*/ 	.word	index@(_ZN7cutlass13device_kernelIN5flash11enable_sm90INS1_16FlashAttnFwdSm90INS1_25CollectiveMainloopFwdSm90ILi2EN4cute5tupleIJNS5_1CILi1EEES8_S8_EEENS6_IJNS7_ILi128EEENS7_ILi96EEENS7_ILi64EEEEEELi256ENS_10bfloat16_tEfNS_4arch4Sm90ELb0ELb0ELb0ELb1ELb0ELb1ELb1ELb1ELb0ELb0ELb0ELb0EEENS1_21CollectiveEpilogueFwdINS6_IJSA_NS7_ILi256EEESB_EEES9_SE_SG_Li256ELb1ELb0ELb0ELb0EEENS1_36VarlenDynamicPersistentTileSchedulerILi128ELi96ELi256ELi32ELb0ELb0ELb1ELb0ELb1ELb1EEEEEEEEEvNT_6ParamsE)
        /*0134*/ 	.word	0x00000000


	//----- nvinfo : EIATTR_REGCOUNT
	.align		4
.L_62:
        /*0138*/ 	.byte	0x04, 0x2f
        /*013a*/ 	.short	(.L_64 - .L_63)
	.align		4
.L_63:
        /*013c*/ 	.word	index@(_ZN7cutlass13device_kernelIN5flash11enable_sm90INS1_16FlashAttnFwdSm90INS1_25CollectiveMainloopFwdSm90ILi2EN4cute5tupleIJNS5_1CILi1EEES8_S8_EEENS6_IJNS7_ILi128EEENS7_ILi96EEENS7_ILi64EEEEEELi256ENS_10bfloat16_tEfNS_4arch4Sm90ELb0ELb0ELb0ELb1ELb0ELb0ELb1ELb1ELb0ELb0ELb0ELb0EEENS1_21CollectiveEpilogueFwdINS6_IJSA_NS7_ILi256EEESB_EEES9_SE_SG_Li256ELb1ELb0ELb0ELb0EEENS1_36VarlenDynamicPersistentTileSchedulerILi128ELi96ELi256ELi32ELb0ELb0ELb1ELb0ELb1ELb1EEEEEEEEEvNT_6ParamsE)
        /*0140*/ 	.word	0x00000004


	//----- nvinfo : EIATTR_FRAME_SIZE
	.align		4
.L_64:
        /*0144*/ 	.byte	0x04, 0x11
        /*0146*/ 	.short	(.L_66 - .L_65)
	.align		4
.L_65:
        /*0148*/ 	.word	index@(_ZN7cutlass13device_kernelIN5flash11enable_sm90INS1_16FlashAttnFwdSm90INS1_25CollectiveMainloopFwdSm90ILi2EN4cute5tupleIJNS5_1CILi1EEES8_S8_EEENS6_IJNS7_ILi128EEENS7_ILi96EEENS7_ILi64EEEEEELi256ENS_10bfloat16_tEfNS_4arch4Sm90ELb0ELb0ELb0ELb1ELb0ELb0ELb1ELb1ELb0ELb0ELb0ELb0EEENS1_21CollectiveEpilogueFwdINS6_IJSA_NS7_ILi256EEESB_EEES9_SE_SG_Li256ELb1ELb0ELb0ELb0EEENS1_36VarlenDynamicPersistentTileSchedulerILi128ELi96ELi256ELi32ELb0ELb0ELb1ELb0ELb1ELb1EEEEEEEEEvNT_6ParamsE)
        /*014c*/ 	.word	0x00000000


	//----- nvinfo : EIATTR_REGCOUNT
	.align		4
.L_66:
        /*0150*/ 	.byte	0x04, 0x2f
        /*0152*/ 	.short	(.L_68 - .L_67)
	.align		4
.L_67:
        /*0154*/ 	.word	index@(_ZN7cutlass13device_kernelIN5flash11enable_sm90INS1_16FlashAttnFwdSm90INS1_25CollectiveMainloopFwdSm90ILi2EN4cute5tupleIJNS5_1CILi1EEES8_S8_EEENS6_IJNS7_ILi128EEENS7_ILi96EEENS7_ILi64EEEEEELi256ENS_10bfloat16_tEfNS_4arch4Sm90ELb0ELb0ELb0ELb1ELb0ELb1ELb0ELb1ELb0ELb0ELb0ELb0EEENS1_21CollectiveEpilogueFwdINS6_IJSA_NS7_ILi256EEESB_EEES9_SE_SG_Li256ELb1ELb0ELb0ELb0EEENS1_36VarlenDynamicPersistentTileSchedulerILi128ELi96ELi256ELi32ELb0ELb0ELb1ELb0ELb1ELb1EEEEEEEEEvNT_6ParamsE)
        /*0158*/ 	.word	0x00000004


	//----- nvinfo : EIATTR_FRAME_SIZE
	.align		4
.L_68:
        /*015c*/ 	.byte	0x04, 0x11
        /*015e*/ 	.short	(.L_70 - .L_69)
	.align		4
.L_69:
        /*0160*/ 	.word	index@(_ZN7cutlass13device_kernelIN5flash11enable_sm90INS1_16FlashAttnFwdSm90INS1_25CollectiveMainloopFwdSm90ILi2EN4cute5tupleIJNS5_1CILi1EEES8_S8_EEENS6_IJNS7_ILi128EEENS7_ILi96EEENS7_ILi64EEEEEELi256ENS_10bfloat16_tEfNS_4arch4Sm90ELb0ELb0ELb0ELb1ELb0ELb1ELb0ELb1ELb0ELb0ELb0ELb0EEENS1_21CollectiveEpilogueFwdINS6_IJSA_NS7_ILi256EEESB_EEES9_SE_SG_Li256ELb1ELb0ELb0ELb0EEENS1_36VarlenDynamicPersistentTileSchedulerILi128ELi96ELi256ELi32ELb0ELb0ELb1ELb0ELb1ELb1EEEEEEEEEvNT_6ParamsE)
        /*0164*/ 	.word	0x00000000


	//----- nvinfo : EIATTR_REGCOUNT
	.align		4
.L_70:
        /*0168*/ 	.byte	0x04, 0x2f
        /*016a*/ 	.short	(.L_72 - .L_71)
	.align		4
.L_71:
        /*016c*/ 	.word	index@(_ZN7cutlass13device_kernelIN5flash11enable_sm90INS1_16FlashAttnFwdSm90INS1_25CollectiveMainloopFwdSm90ILi2EN4cute5tupleIJNS5_1CILi1EEES8_S8_EEENS6_IJNS7_ILi128EEENS7_ILi96EEENS7_ILi64EEEEEELi256ENS_10bfloat16_tEfNS_4arch4Sm90ELb0ELb0ELb0ELb1ELb0ELb0ELb0ELb1ELb0ELb0ELb0ELb0EEENS1_21CollectiveEpilogueFwdINS6_IJSA_NS7_ILi256EEESB_EEES9_SE_SG_Li256ELb1ELb0ELb0ELb0EEENS1_36VarlenDynamicPersistentTileSchedulerILi128ELi96ELi256ELi32ELb0ELb0ELb1ELb0ELb1ELb1EEEEEEEEEvNT_6ParamsE)
        /*0170*/ 	.word	0x00000004


	//----- nvinfo : EIATTR_FRAME_SIZE
	.align		4
.L_72:
        /*0174*/ 	.byte	0x04, 0x11
        /*0176*/ 	.short	(.L_74 - .L_73)
	.align		4
.L_73:
        /*0178*/ 	.word	index@(_ZN7cutlass13device_kernelIN5flash11enable_sm90INS1_16FlashAttnFwdSm90INS1_25CollectiveMainloopFwdSm90ILi2EN4cute5tupleIJNS5_1CILi1EEES8_S8_EEENS6_IJNS7_ILi128EEENS7_ILi96EEENS7_ILi64EEEEEELi256ENS_10bfloat16_tEfNS_4arch4Sm90ELb0ELb0ELb0ELb1ELb0ELb0ELb0ELb1ELb0ELb0ELb0ELb0EEENS1_21CollectiveEpilogueFwdINS6_IJSA_NS7_ILi256EEESB_EEES9_SE_SG_Li256ELb1ELb0ELb0ELb0EEENS1_36VarlenDynamicPersistentTileSchedulerILi128ELi96ELi256ELi32ELb0ELb0ELb1ELb0ELb1ELb1EEEEEEEEEvNT_6ParamsE)
        /*017c*/ 	.word	0x00000000


	//----- nvinfo : EIATTR_REGCOUNT
	.align		4
.L_74:
        /*0180*/ 	.byte	0x04, 0x2f
        /*0182*/ 	.short	(.L_76 - .L_75)
	.align		4
.L_75:
        /*0184*/ 	.word	index@(_ZN7cutlass13device_kernelIN5flash11enable_sm90INS1_16FlashAttnFwdSm90INS1_25CollectiveMainloopFwdSm90ILi2EN4cute5tupleIJNS5_1CILi1EEES8_S8_EEENS6_IJNS7_ILi128EEENS7_ILi96EEENS7_ILi64EEEEEELi256ENS_10bfloat16_tEfNS_4arch4Sm90ELb0ELb0ELb0ELb0ELb0ELb0ELb1ELb1ELb0ELb0ELb0ELb0EEENS1_21CollectiveEpilogueFwdINS6_IJSA_NS7_ILi256EEESB_EEES9_SE_SG_Li256ELb0ELb0ELb0ELb0EEENS1_29StaticPersistentTileSchedulerILb0EEEEEEEEEvNT_6ParamsE)
        /*0188*/ 	.word	0x00000004


	//----- nvinfo : EIATTR_FRAME_SIZE
	.align		4
.L_76:
        /*018c*/ 	.byte	0x04, 0x11
        /*018e*/ 	.short	(.L_78 - .L_77)
	.align		4
.L_77:
        /*0190*/ 	.word	index@(_ZN7cutlass13device_kernelIN5flash11enable_sm90INS1_16FlashAttnFwdSm90INS1_25CollectiveMainloopFwdSm90ILi2EN4cute5tupleIJNS5_1CILi1EEES8_S8_EEENS6_IJNS7_ILi128EEENS7_ILi96EEENS7_ILi64EEEEEELi256ENS_10bfloat16_tEfNS_4arch4Sm90ELb0ELb0ELb0ELb0ELb0ELb0ELb1ELb1ELb0ELb0ELb0ELb0EEENS1_21CollectiveEpilogueFwdINS6_IJSA_NS7_ILi256EEESB_EEES9_SE_SG_Li256ELb0ELb0ELb0ELb0EEENS1_29StaticPersistentTileSchedulerILb0EEEEEEEEEvNT_6ParamsE)
        /*0194*/ 	.word	0x00000000


	//----- nvinfo : EIATTR_REGCOUNT
	.align		4
.L_78:
        /*0198*/ 	.byte	0x04, 0x2f
        /*019a*/ 	.short	(.L_80 - .L_79)
	.align		4
.L_79:
        /*019c*/ 	.word	index@(_ZN7cutlass13device_kernelIN5flash11enable_sm90INS1_16FlashAttnFwdSm90INS1_25CollectiveMainloopFwdSm90ILi2EN4cute5tupleIJNS5_1CILi1EEES8_S8_EEENS6_IJNS7_ILi128EEENS7_ILi96EEENS7_ILi64EEEEEELi256ENS_10bfloat16_tEfNS_4arch4Sm90ELb0ELb0ELb0ELb0ELb0ELb0ELb0ELb1ELb0ELb0ELb0ELb0EEENS1_21CollectiveEpilogueFwdINS6_IJSA_NS7_ILi256EEESB_EEES9_SE_SG_Li256ELb0ELb0ELb0ELb0EEENS1_29StaticPersistentTileSchedulerILb0EEEEEEEEEvNT_6ParamsE)
        /*01a0*/ 	.word	0x00000004


	//----- nvinfo : EIATTR_FRAME_SIZE
	.align		4
.L_80:
        /*01a4*/ 	.byte	0x04, 0x11
        /*01a6*/ 	.short	(.L_82 - .L_81)
	.align		4
.L_81:
        /*01a8*/ 	.word	index@(_ZN7cutlass13device_kernelIN5flash11enable_sm90INS1_16FlashAttnFwdSm90INS1_25CollectiveMainloopFwdSm90ILi2EN4cute5tupleIJNS5_1CILi1EEES8_S8_EEENS6_IJNS7_ILi128EEENS7_ILi96EEENS7_ILi64EEEEEELi256ENS_10bfloat16_tEfNS_4arch4Sm90ELb0ELb0ELb0ELb0ELb0ELb0ELb0ELb1ELb0ELb0ELb0ELb0EEENS1_21CollectiveEpilogueFwdINS6_IJSA_NS7_ILi256EEESB_EEES9_SE_SG_Li256ELb0ELb0ELb0ELb0EEENS1_29StaticPersistentTileSchedulerILb0EEEEEEEEEvNT_6ParamsE)
        /*01ac*/ 	.word	0x00000000


	//----- nvinfo : EIATTR_REGCOUNT
	.align		4
.L_82:
        /*01b0*/ 	.byte	0x04, 0x2f
        /*01b2*/ 	.short	(.L_84 - .L_83)
	.align		4
.L_83:
        /*01b4*/ 	.word	index@(_ZN7cutlass13device_kernelIN5flash11enable_sm90INS1_16FlashAttnFwdSm90INS1_25CollectiveMainloopFwdSm90ILi2EN4cute5tupleIJNS5_1CILi1EEES8_S8_EEENS6_IJNS7_ILi64EEESA_SA_EEELi512ENS_10bfloat16_tEfNS_4arch4Sm90ELb1ELb0ELb0ELb1ELb0ELb1ELb1ELb0ELb0ELb0ELb0ELb0EEENS1_21CollectiveEpilogueFwdINS6_IJSA_NS7_ILi512EEESA_EEES9_SC_SE_Li256ELb1ELb0ELb0ELb0EEENS1_36VarlenDynamicPersistentTileSchedulerILi64ELi64ELi256ELi32ELb0ELb0ELb1ELb1ELb1ELb1EEEEEEEEEvNT_6ParamsE)
        /*01b8*/ 	.word	0x00000004


	//----- nvinfo : EIATTR_FRAME_SIZE
	.align		4
.L_84:
        /*01bc*/ 	.byte	0x04, 0x11
        /*01be*/ 	.short	(.L_86 - .L_85)
	.align		4
.L_85:
        /*01c0*/ 	.word	index@(_ZN7cutlass13device_kernelIN5flash11enable_sm90INS1_16FlashAttnFwdSm90INS1_25CollectiveMainloopFwdSm90ILi2EN4cute5tupleIJNS5_1CILi1EEES8_S8_EEENS6_IJNS7_ILi64EEESA_SA_EEELi512ENS_10bfloat16_tEfNS_4arch4Sm90ELb1ELb0ELb0ELb1ELb0ELb1ELb1ELb0ELb0ELb0ELb0ELb0EEENS1_21CollectiveEpilogueFwdINS6_IJSA_NS7_ILi512EEESA_EEES9_SC_SE_Li256ELb1ELb0ELb0ELb0EEENS1_36VarlenDynamicPersistentTileSchedulerILi64ELi64ELi256ELi32ELb0ELb0ELb1ELb1ELb1ELb1EEEEEEEEEvNT_6ParamsE)
        /*01c4*/ 	.word	0x00000000


	//----- nvinfo : EIATTR_REGCOUNT
	.align		4
.L_86:
        /*01c8*/ 	.byte	0x04, 0x2f
        /*01ca*/ 	.short	(.L_88 - .L_87)
	.align		4
.L_87:
        /*01cc*/ 	.word	index@(_ZN7cutlass13device_kernelIN5flash11enable_sm90INS1_16FlashAttnFwdSm90INS1_25CollectiveMainloopFwdSm90ILi2EN4cute5tupleIJNS5_1CILi1EEES8_S8_EEENS6_IJNS7_ILi64EEESA_SA_EEELi512ENS_10bfloat16_tEfNS_4arch4Sm90ELb1ELb0ELb0ELb1ELb0ELb0ELb1ELb0ELb0ELb0ELb0ELb0EEENS1_21CollectiveEpilogueFwdINS6_IJSA_NS7_ILi512EEESA_EEES9_SC_SE_Li256ELb1ELb0ELb0ELb0EEENS1_36VarlenDynamicPersistentTileSchedulerILi64ELi64ELi256ELi32ELb0ELb0ELb1ELb1ELb1ELb1EEEEEEEEEvNT_6ParamsE)
        /*01d0*/ 	.word	0x00000004


	//----- nvinfo : EIATTR_FRAME_SIZE
	.align		4
.L_88:
        /*01d4*/ 	.byte	0x04, 0x11
        /*01d6*/ 	.short	(.L_90 - .L_89)
	.align		4
.L_89:
        /*01d8*/ 	.word	index@(_ZN7cutlass13device_kernelIN5flash11enable_sm90INS1_16FlashAttnFwdSm90INS1_25CollectiveMainloopFwdSm90ILi2EN4cute5tupleIJNS5_1CILi1EEES8_S8_EEENS6_IJNS7_ILi64EEESA_SA_EEELi512ENS_10bfloat16_tEfNS_4arch4Sm90ELb1ELb0ELb0ELb1ELb0ELb0ELb1ELb0ELb0ELb0ELb0ELb0EEENS1_21CollectiveEpilogueFwdINS6_IJSA_NS7_ILi512EEESA_EEES9_SC_SE_Li256ELb1ELb0ELb0ELb0EEENS1_36VarlenDynamicPersistentTileSchedulerILi64ELi64ELi256ELi32ELb0ELb0ELb1ELb1ELb1ELb1EEEEEEEEEvNT_6ParamsE)
        /*01dc*/ 	.word	0x00000000


	//----- nvinfo : EIATTR_REGCOUNT
	.align		4
.L_90:
        /*01e0*/ 	.byte	0x04, 0x2f
        /*01e2*/ 	.short	(.L_92 - .L_91)
	.align		4
.L_91:
        /*01e4*/ 	.word	index@(_ZN7cutlass13device_kernelIN5flash11enable_sm90INS1_16FlashAttnFwdSm90INS1_25CollectiveMainloopFwdSm90ILi2EN4cute5tupleIJNS5_1CILi1EEES8_S8_EEENS6_IJNS7_ILi64EEESA_SA_EEELi512ENS_10bfloat16_tEfNS_4arch4Sm90ELb1ELb0ELb0ELb1ELb0ELb1ELb0ELb0ELb0ELb0ELb0ELb0EEENS1_21CollectiveEpilogueFwdINS6_IJSA_NS7_ILi512EEESA_EEES9_SC_SE_Li256ELb1ELb0ELb0ELb0EEENS1_36VarlenDynamicPersistentTileSchedulerILi64ELi64ELi256ELi32ELb0ELb0ELb1ELb1ELb1ELb1EEEEEEEEEvNT_6ParamsE)
        /*01e8*/ 	.word	0x00000004


	//----- nvinfo : EIATTR_FRAME_SIZE
	.align		4
.L_92:
        /*01ec*/ 	.byte	0x04, 0x11
        /*01ee*/ 	.short	(.L_94 - .L_93)
	.align		4
.L_93:
        /*01f0*/ 	.word	index@(_ZN7cutlass13device_kernelIN5flash11enable_sm90INS1_16FlashAttnFwdSm90INS1_25CollectiveMainloopFwdSm90ILi2EN4cute5tupleIJNS5_1CILi1EEES8_S8_EEENS6_IJNS7_ILi64EEESA_SA_EEELi512ENS_10bfloat16_tEfNS_4arch4Sm90ELb1ELb0ELb0ELb1ELb0ELb1ELb0ELb0ELb0ELb0ELb0ELb0EEENS1_21CollectiveEpilogueFwdINS6_IJSA_NS7_ILi512EEESA_EEES9_SC_SE_Li256ELb1ELb0ELb0ELb0EEENS1_36VarlenDynamicPersistentTileSchedulerILi64ELi64ELi256ELi32ELb0ELb0ELb1ELb1ELb1ELb1EEEEEEEEEvNT_6ParamsE)
        /*01f4*/ 	.word	0x00000000


	//----- nvinfo : EIATTR_REGCOUNT
	.align		4
.L_94:
        /*01f8*/ 	.byte	0x04, 0x2f
        /*01fa*/ 	.short	(.L_96 - .L_95)
	.align		4
.L_95:
        /*01fc*/ 	.word	index@(_ZN7cutlass13device_kernelIN5flash11enable_sm90INS1_16FlashAttnFwdSm90INS1_25CollectiveMainloopFwdSm90ILi2EN4cute5tupleIJNS5_1CILi1EEES8_S8_EEENS6_IJNS7_ILi64EEESA_SA_EEELi512ENS_10bfloat16_tEfNS_4arch4Sm90ELb1ELb0ELb0ELb1ELb0ELb0ELb0ELb0ELb0ELb0ELb0ELb0EEENS1_21CollectiveEpilogueFwdINS6_IJSA_NS7_ILi512EEESA_EEES9_SC_SE_Li256ELb1ELb0ELb0ELb0EEENS1_36VarlenDynamicPersistentTileSchedulerILi64ELi64ELi256ELi32ELb0ELb0ELb1ELb1ELb1ELb1EEEEEEEEEvNT_6ParamsE)
        /*0200*/ 	.word	0x00000004


	//----- nvinfo : EIATTR_FRAME_SIZE
	.align		4
.L_96:
        /*0204*/ 	.byte	0x04, 0x11
        /*0206*/ 	.short	(.L_98 - .L_97)
	.align		4
.L_97:
        /*0208*/ 	.word	index@(_ZN7cutlass13device_kernelIN5flash11enable_sm90INS1_16FlashAttnFwdSm90INS1_25CollectiveMainloopFwdSm90ILi2EN4cute5tupleIJNS5_1CILi1EEES8_S8_EEENS6_IJNS7_ILi64EEESA_SA_EEELi512ENS_10bfloat16_tEfNS_4arch4Sm90ELb1ELb0ELb0ELb1ELb0ELb0ELb0ELb0ELb0ELb0ELb0ELb0EEENS1_21CollectiveEpilogueFwdINS6_IJSA_NS7_ILi512EEESA_EEES9_SC_SE_Li256ELb1ELb0ELb0ELb0EEENS1_36VarlenDynamicPersistentTileSchedulerILi64ELi64ELi256ELi32ELb0ELb0ELb1ELb1ELb1ELb1EEEEEEEEEvNT_6ParamsE)
        /*020c*/ 	.word	0x00000000


	//----- nvinfo : EIATTR_REGCOUNT
	.align		4
.L_98:
        /*0210*/ 	.byte	0x04, 0x2f
        /*0212*/ 	.short	(.L_100 - .L_99)
	.align		4
.L_99:
        /*0214*/ 	.word	index@(_ZN7cutlass13device_kernelIN5flash11enable_sm90INS1_16FlashAttnFwdSm90INS1_25CollectiveMainloopFwdSm90ILi2EN4cute5tupleIJNS5_1CILi1EEES8_S8_EEENS6_IJNS7_ILi64EEESA_SA_EEELi512ENS_10bfloat16_tEfNS_4arch4Sm90ELb1ELb0ELb0ELb0ELb0ELb0ELb1ELb0ELb0ELb0ELb0ELb0EEENS1_21CollectiveEpilogueFwdINS6_IJSA_NS7_ILi512EEESA_EEES9_SC_SE_Li256ELb0ELb0ELb0ELb0EEENS1_30DynamicPersistentTileSchedulerILi256ELi32ELb0ELb0ELb1EEEEEEEEEvNT_6ParamsE)
        /*0218*/ 	.word	0x00000004


	//----- nvinfo : EIATTR_FRAME_SIZE
	.align		4
.L_100:
        /*021c*/ 	.byte	0x04, 0x11
        /*021e*/ 	.short	(.L_102 - .L_101)
	.align		4
.L_101:
        /*0220*/ 	.word	index@(_ZN7cutlass13device_kernelIN5flash11enable_sm90INS1_16FlashAttnFwdSm90INS1_25CollectiveMainloopFwdSm90ILi2EN4cute5tupleIJNS5_1CILi1EEES8_S8_EEENS6_IJNS7_ILi64EEESA_SA_EEELi512ENS_10bfloat16_tEfNS_4arch4Sm90ELb1ELb0ELb0ELb0ELb0ELb0ELb1ELb0ELb0ELb0ELb0ELb0EEENS1_21CollectiveEpilogueFwdINS6_IJSA_NS7_ILi512EEESA_EEES9_SC_SE_Li256ELb0ELb0ELb0ELb0EEENS1_30DynamicPersistentTileSchedulerILi256ELi32ELb0ELb0ELb1EEEEEEEEEvNT_6ParamsE)
        /*0224*/ 	.word	0x00000000


	//----- nvinfo : EIATTR_REGCOUNT
	.align		4
.L_102:
        /*0228*/ 	.byte	0x04, 0x2f
        /*022a*/ 	.short	(.L_104 - .L_103)
	.align		4
.L_103:
        /*022c*/ 	.word	index@(_ZN7cutlass13device_kernelIN5flash11enable_sm90INS1_16FlashAttnFwdSm90INS1_25CollectiveMainloopFwdSm90ILi2EN4cute5tupleIJNS5_1CILi1EEES8_S8_EEENS6_IJNS7_ILi64EEESA_SA_EEELi512ENS_10bfloat16_tEfNS_4arch4Sm90ELb1ELb0ELb0ELb0ELb0ELb0ELb0ELb0ELb0ELb0ELb0ELb0EEENS1_21CollectiveEpilogueFwdINS6_IJSA_NS7_ILi512EEESA_EEES9_SC_SE_Li256ELb0ELb0ELb0ELb0EEENS1_30DynamicPersistentTileSchedulerILi256ELi32ELb0ELb0ELb1EEEEEEEEEvNT_6ParamsE)
        /*0230*/ 	.word	0x00000004


	//----- nvinfo : EIATTR_FRAME_SIZE
	.align		4
.L_104:
        /*0234*/ 	.byte	0x04, 0x11
        /*0236*/ 	.short	(.L_106 - .L_105)
	.align		4
.L_105:
        /*0238*/ 	.word	index@(_ZN7cutlass13device_kernelIN5flash11enable_sm90INS1_16FlashAttnFwdSm90INS1_25CollectiveMainloopFwdSm90ILi2EN4cute5tupleIJNS5_1CILi1EEES8_S8_EEENS6_IJNS7_ILi64EEESA_SA_EEELi512ENS_10bfloat16_tEfNS_4arch4Sm90ELb1ELb0ELb0ELb0ELb0ELb0ELb0ELb0ELb0ELb0ELb0ELb0EEENS1_21CollectiveEpilogueFwdINS6_IJSA_NS7_ILi512EEESA_EEES9_SC_SE_Li256ELb0ELb0ELb0ELb0EEENS1_30DynamicPersistentTileSchedulerILi256ELi32ELb0ELb0ELb1EEEEEEEEEvNT_6ParamsE)
        /*023c*/ 	.word	0x00000000


	//----- nvinfo : EIATTR_REGCOUNT
	.align		4
.L_106:
        /*0240*/ 	.byte	0x04, 0x2f
        /*0242*/ 	.short	(.L_108 - .L_107)
	.align		4
.L_107:
        /*0244*/ 	.word	index@(_ZN7cutlass13device_kernelIN5flash11enable_sm90INS1_16FlashAttnFwdSm90INS1_25CollectiveMainloopFwdSm90ILi2EN4cute5tupleIJNS5_1CILi1EEES8_S8_EEENS6_IJNS7_ILi64EEESA_SA_EEELi512ENS_10bfloat16_tEfNS_4arch4Sm90ELb0ELb1ELb0ELb1ELb0ELb1ELb1ELb0ELb0ELb0ELb0ELb0EEENS1_21CollectiveEpilogueFwdINS6_IJSA_NS7_ILi512EEESA_EEES9_SC_SE_Li256ELb1ELb0ELb0ELb0EEENS1_36VarlenDynamicPersistentTileSchedulerILi64ELi64ELi256ELi32ELb0ELb0ELb1ELb1ELb0ELb1EEEEEEEEEvNT_6ParamsE)
        /*0248*/ 	.word	0x00000004


	//----- nvinfo : EIATTR_FRAME_SIZE
	.align		4
.L_108:
        /*024c*/ 	.byte	0x04, 0x11
        /*024e*/ 	.short	(.L_110 - .L_109)
	.align		4
.L_109:
        /*0250*/ 	.word	index@(_ZN7cutlass13device_kernelIN5flash11enable_sm90INS1_16FlashAttnFwdSm90INS1_25CollectiveMainloopFwdSm90ILi2EN4cute5tupleIJNS5_1CILi1EEES8_S8_EEENS6_IJNS7_ILi64EEESA_SA_EEELi512ENS_10bfloat16_tEfNS_4arch4Sm90ELb0ELb1ELb0ELb1ELb0ELb1ELb1ELb0ELb0ELb0ELb0ELb0EEENS1_21CollectiveEpilogueFwdINS6_IJSA_NS7_ILi512EEESA_EEES9_SC_SE_Li256ELb1ELb0ELb0ELb0EEENS1_36VarlenDynamicPersistentTileSchedulerILi64ELi64ELi256ELi32ELb0ELb0ELb1ELb1ELb0ELb1EEEEEEEEEvNT_6ParamsE)
        /*0254*/ 	.word	0x00000000


	//----- nvinfo : EIATTR_REGCOUNT
	.align		4
.L_110:
        /*0258*/ 	.byte	0x04, 0x2f
        /*025a*/ 	.short	(.L_112 - .L_111)
	.align		4
.L_111:
        /*025c*/ 	.word	index@(_ZN7cutlass13device_kernelIN5flash11enable_sm90INS1_16FlashAttnFwdSm90INS1_25CollectiveMainloopFwdSm90ILi2EN4cute5tupleIJNS5_1CILi1EEES8_S8_EEENS6_IJNS7_ILi64EEESA_SA_EEELi512ENS_10bfloat16_tEfNS_4arch4Sm90ELb0ELb1ELb0ELb1ELb0ELb0ELb1ELb0ELb0ELb0ELb0ELb0EEENS1_21CollectiveEpilogueFwdINS6_IJSA_NS7_ILi512EEESA_EEES9_SC_SE_Li256ELb1ELb0ELb0ELb0EEENS1_36VarlenDynamicPersistentTileSchedulerILi64ELi64ELi256ELi32ELb0ELb0ELb1ELb1ELb0ELb1EEEEEEEEEvNT_6ParamsE)
        /*0260*/ 	.word	0x00000004


	//----- nvinfo : EIATTR_FRAME_SIZE
	.align		4
.L_112:
        /*0264*/ 	.byte	0x04, 0x11
        /*0266*/ 	.short	(.L_114 - .L_113)
	.align		4
.L_113:
        /*0268*/ 	.word	index@(_ZN7cutlass13device_kernelIN5flash11enable_sm90INS1_16FlashAttnFwdSm90INS1_25CollectiveMainloopFwdSm90ILi2EN4cute5tupleIJNS5_1CILi1EEES8_S8_EEENS6_IJNS7_ILi64EEESA_SA_EEELi512ENS_10bfloat16_tEfNS_4arch4Sm90ELb0ELb1ELb0ELb1ELb0ELb0ELb1ELb0ELb0ELb0ELb0ELb0EEENS1_21CollectiveEpilogueFwdINS6_IJSA_NS7_ILi512EEESA_EEES9_SC_SE_Li256ELb1ELb0ELb0ELb0EEENS1_36VarlenDynamicPersistentTileSchedulerILi64ELi64ELi256ELi32ELb0ELb0ELb1ELb1ELb0ELb1EEEEEEEEEvNT_6ParamsE)
        /*026c*/ 	.word	0x00000000


	//----- nvinfo : EIATTR_REGCOUNT
	.align		4
.L_114:
        /*0270*/ 	.byte	0x04, 0x2f
        /*0272*/ 	.short	(.L_116 - .L_115)
	.align		4
.L_115:
        /*0274*/ 	.word	index@(_ZN7cutlass13device_kernelIN5flash11enable_sm90INS1_16FlashAttnFwdSm90INS1_25CollectiveMainloopFwdSm90ILi2EN4cute5tupleIJNS5_1CILi1EEES8_S8_EEENS6_IJNS7_ILi64EEESA_SA_EEELi512ENS_10bfloat16_tEfNS_4arch4Sm90ELb0ELb1ELb0ELb1ELb0ELb1ELb0ELb0ELb0ELb0ELb0ELb0EEENS1_21CollectiveEpilogueFwdINS6_IJSA_NS7_ILi512EEESA_EEES9_SC_SE_Li256ELb1ELb0ELb0ELb0EEENS1_36VarlenDynamicPersistentTileSchedulerILi64ELi64ELi256ELi32ELb0ELb0ELb1ELb1ELb0ELb1EEEEEEEEEvNT_6ParamsE)
        /*0278*/ 	.word	0x00000004


	//----- nvinfo : EIATTR_FRAME_SIZE
	.align		4
.L_116:
        /*027c*/ 	.byte	0x04, 0x11
        /*027e*/ 	.short	(.L_118 - .L_117)
	.align		4
.L_117:
        /*0280*/ 	.word	index@(_ZN7cutlass13device_kernelIN5flash11enable_sm90INS1_16FlashAttnFwdSm90INS1_25CollectiveMainloopFwdSm90ILi2EN4cute5tupleIJNS5_1CILi1EEES8_S8_EEENS6_IJNS7_ILi64EEESA_SA_EEELi512ENS_10bfloat16_tEfNS_4arch4Sm90ELb0ELb1ELb0ELb1ELb0ELb1ELb0ELb0ELb0ELb0ELb0ELb0EEENS1_21CollectiveEpilogueFwdINS6_IJSA_NS7_ILi512EEESA_EEES9_SC_SE_Li256ELb1ELb0ELb0ELb0EEENS1_36VarlenDynamicPersistentTileSchedulerILi64ELi64ELi256ELi32ELb0ELb0ELb1ELb1ELb0ELb1EEEEEEEEEvNT_6ParamsE)
        /*0284*/ 	.word	0x00000000


	//----- nvinfo : EIATTR_REGCOUNT
	.align		4
.L_118:
        /*0288*/ 	.byte	0x04, 0x2f
        /*028a*/ 	.short	(.L_120 - .L_119)
	.align		4
.L_119:
        /*028c*/ 	.word	index@(_ZN7cutlass13device_kernelIN5flash11enable_sm90INS1_16FlashAttnFwdSm90INS1_25CollectiveMainloopFwdSm90ILi2EN4cute5tupleIJNS5_1CILi1EEES8_S8_EEENS6_IJNS7_ILi64EEESA_SA_EEELi512ENS_10bfloat16_tEfNS_4arch4Sm90ELb0ELb1ELb0ELb1ELb0ELb0ELb0ELb0ELb0ELb0ELb0ELb0EEENS1_21CollectiveEpilogueFwdINS6_IJSA_NS7_ILi512EEESA_EEES9_SC_SE_Li256ELb1ELb0ELb0ELb0EEENS1_36VarlenDynamicPersistentTileSchedulerILi64ELi64ELi256ELi32ELb0ELb0ELb1ELb1ELb0ELb1EEEEEEEEEvNT_6ParamsE)
        /*0290*/ 	.word	0x00000004


	//----- nvinfo : EIATTR_FRAME_SIZE
	.align		4
.L_120:
        /*0294*/ 	.byte	0x04, 0x11
        /*0296*/ 	.short	(.L_122 - .L_121)
	.align		4
.L_121:
        /*0298*/ 	.word	index@(_ZN7cutlass13device_kernelIN5flash11enable_sm90INS1_16FlashAttnFwdSm90INS1_25CollectiveMainloopFwdSm90ILi2EN4cute5tupleIJNS5_1CILi1EEES8_S8_EEENS6_IJNS7_ILi64EEESA_SA_EEELi512ENS_10bfloat16_tEfNS_4arch4Sm90ELb0ELb1ELb0ELb1ELb0ELb0ELb0ELb0ELb0ELb0ELb0ELb0EEENS1_21CollectiveEpilogueFwdINS6_IJSA_NS7_ILi512EEESA_EEES9_SC_SE_Li256ELb1ELb0ELb0ELb0EEENS1_36VarlenDynamicPersistentTileSchedulerILi64ELi64ELi256ELi32ELb0ELb0ELb1ELb1ELb0ELb1EEEEEEEEEvNT_6ParamsE)
        /*029c*/ 	.word	0x00000000


	//----- nvinfo : EIATTR_REGCOUNT
	.align		4
.L_122:
        /*02a0*/ 	.byte	0x04, 0x2f
        /*02a2*/ 	.short	(.L_124 - .L_123)
	.align		4
.L_123:
        /*02a4*/ 	.word	index@(_ZN7cutlass13device_kernelIN5flash11enable_sm90INS1_16FlashAttnFwdSm90INS1_25CollectiveMainloopFwdSm90ILi2EN4cute5tupleIJNS5_1CILi1EEES8_S8_EEENS6_IJNS7_ILi64EEESA_SA_EEELi512ENS_10bfloat16_tEfNS_4arch4Sm90ELb0ELb1ELb0ELb0ELb0ELb0ELb1ELb0ELb0ELb0ELb0ELb0EEENS1_21CollectiveEpilogueFwdINS6_IJSA_NS7_ILi512EEESA_EEES9_SC_SE_Li256ELb0ELb0ELb0ELb0EEENS1_30DynamicPersistentTileSchedulerILi256ELi32ELb0ELb0ELb1EEEEEEEEEvNT_6ParamsE)
        /*02a8*/ 	.word	0x00000004


	//----- nvinfo : EIATTR_FRAME_SIZE
	.align		4
.L_124:
        /*02ac*/ 	.byte	0x04, 0x11
        /*02ae*/ 	.short	(.L_126 - .L_125)
	.align		4
.L_125:
        /*02b0*/ 	.word	index@(_ZN7cutlass13device_kernelIN5flash11enable_sm90INS1_16FlashAttnFwdSm90INS1_25CollectiveMainloopFwdSm90ILi2EN4cute5tupleIJNS5_1CILi1EEES8_S8_EEENS6_IJNS7_ILi64EEESA_SA_EEELi512ENS_10bfloat16_tEfNS_4arch4Sm90ELb0ELb1ELb0ELb0ELb0ELb0ELb1ELb0ELb0ELb0ELb0ELb0EEENS1_21CollectiveEpilogueFwdINS6_IJSA_NS7_ILi512EEESA_EEES9_SC_SE_Li256ELb0ELb0ELb0ELb0EEENS1_30DynamicPersistentTileSchedulerILi256ELi32ELb0ELb0ELb1EEEEEEEEEvNT_6ParamsE)
        /*02b4*/ 	.word	0x00000000


	//----- nvinfo : EIATTR_REGCOUNT
	.align		4
.L_126:
        /*02b8*/ 	.byte	0x04, 0x2f
        /*02ba*/ 	.short	(.L_128 - .L_127)
	.align		4
.L_127:
        /*02bc*/ 	.word	index@(_ZN7cutlass13device_kernelIN5flash11enable_sm90INS1_16FlashAttnFwdSm90INS1_25CollectiveMainloopFwdSm90ILi2EN4cute5tupleIJNS5_1CILi1EEES8_S8_EEENS6_IJNS7_ILi64EEESA_SA_EEELi512ENS_10bfloat16_tEfNS_4arch4Sm90ELb0ELb1ELb0ELb0ELb0ELb0ELb0ELb0ELb0ELb0ELb0ELb0EEENS1_21CollectiveEpilogueFwdINS6_IJSA_NS7_ILi512EEESA_EEES9_SC_SE_Li256ELb0ELb0ELb0ELb0EEENS1_30DynamicPersistentTileSchedulerILi256ELi32ELb0ELb0ELb1EEEEEEEEEvNT_6ParamsE)
        /*02c0*/ 	.word	0x00000004


	//----- nvinfo : EIATTR_FRAME_SIZE
	.align		4
.L_128:
        /*02c4*/ 	.byte	0x04, 0x11
        /*02c6*/ 	.short	(.L_130 - .L_129)
	.align		4
.L_129:
        /*02c8*/ 	.word	index@(_ZN7cutlass13device_kernelIN5flash11enable_sm90INS1_16FlashAttnFwdSm90INS1_25CollectiveMainloopFwdSm90ILi2EN4cute5tupleIJNS5_1CILi1EEES8_S8_EEENS6_IJNS7_ILi64EEESA_SA_EEELi512ENS_10bfloat16_tEfNS_4arch4Sm90ELb0ELb1ELb0ELb0ELb0ELb0ELb0ELb0ELb0ELb0ELb0ELb0EEENS1_21CollectiveEpilogueFwdINS6_IJSA_NS7_ILi512EEESA_EEES9_SC_SE_Li256ELb0ELb0ELb0ELb0EEENS1_30DynamicPersistentTileSchedulerILi256ELi32ELb0ELb0ELb1EEEEEEEEEvNT_6ParamsE)
        /*02cc*/ 	.word	0x00000000


	//----- nvinfo : EIATTR_REGCOUNT
	.align		4
.L_130:
        /*02d0*/ 	.byte	0x04, 0x2f
        /*02d2*/ 	.short	(.L_132 - .L_131)
	.align		4
.L_131:
        /*02d4*/ 	.word	index@(_ZN7cutlass13device_kernelIN5flash11enable_sm90INS1_16FlashAttnFwdSm90INS1_25CollectiveMainloopFwdSm90ILi2EN4cute5tupleIJNS5_1CILi1EEES8_S8_EEENS6_IJNS7_ILi64EEESA_SA_EEELi512ENS_10bfloat16_tEfNS_4arch4Sm90ELb0ELb0ELb0ELb1ELb0ELb1ELb1ELb0ELb0ELb0ELb0ELb0EEENS1_21CollectiveEpilogueFwdINS6_IJSA_NS7_ILi512EEESA_EEES9_SC_SE_Li256ELb1ELb0ELb0ELb0EEENS1_36VarlenDynamicPersistentTileSchedulerILi64ELi64ELi256ELi32ELb0ELb0ELb1ELb0ELb1ELb1EEEEEEEEEvNT_6ParamsE)
        /*02d8*/ 	.word	0x00000004


	//----- nvinfo : EIATTR_FRAME_SIZE
	.align		4
.L_132:
        /*02dc*/ 	.byte	0x04, 0x11
        /*02de*/ 	.short	(.L_134 - .L_133)
	.align		4
.L_133:
        /*02e0*/ 	.word	index@(_ZN7cutlass13device_kernelIN5flash11enable_sm90INS1_16FlashAttnFwdSm90INS1_25CollectiveMainloopFwdSm90ILi2EN4cute5tupleIJNS5_1CILi1EEES8_S8_EEENS6_IJNS7_ILi64EEESA_SA_EEELi512ENS_10bfloat16_tEfNS_4arch4Sm90ELb0ELb0ELb0ELb1ELb0ELb1ELb1ELb0ELb0ELb0ELb0ELb0EEENS1_21CollectiveEpilogueFwdINS6_IJSA_NS7_ILi512EEESA_EEES9_SC_SE_Li256ELb1ELb0ELb0ELb0EEENS1_36VarlenDynamicPersistentTileSchedulerILi64ELi64ELi256ELi32ELb0ELb0ELb1ELb0ELb1ELb1EEEEEEEEEvNT_6ParamsE)
        /*02e4*/ 	.word	0x00000000


	//----- nvinfo : EIATTR_REGCOUNT
	.align		4
.L_134:
        /*02e8*/ 	.byte	0x04, 0x2f
        /*02ea*/ 	.short	(.L_136 - .L_135)
	.align		4
.L_135:
        /*02ec*/ 	.word	index@(_ZN7cutlass13device_kernelIN5flash11enable_sm90INS1_16FlashAttnFwdSm90INS1_25CollectiveMainloopFwdSm90ILi2EN4cute5tupleIJNS5_1CILi1EEES8_S8_EEENS6_IJNS7_ILi64EEESA_SA_EEELi512ENS_10bfloat16_tEfNS_4arch4Sm90ELb0ELb0ELb0ELb1ELb0ELb0ELb1ELb0ELb0ELb0ELb0ELb0EEENS1_21CollectiveEpilogueFwdINS6_IJSA_NS7_ILi512EEESA_EEES9_SC_SE_Li256ELb1ELb0ELb0ELb0EEENS1_36VarlenDynamicPersistentTileSchedulerILi64ELi64ELi256ELi32ELb0ELb0ELb1ELb0ELb1ELb1EEEEEEEEEvNT_6ParamsE)
        /*02f0*/ 	.word	0x00000004


	//----- nvinfo : EIATTR_FRAME_SIZE
	.align		4
.L_136:
        /*02f4*/ 	.byte	0x04, 0x11
        /*02f6*/ 	.short	(.L_138 - .L_137)
	.align		4
.L_137:
        /*02f8*/ 	.word	index@(_ZN7cutlass13device_kernelIN5flash11enable_sm90INS1_16FlashAttnFwdSm90INS1_25CollectiveMainloopFwdSm90ILi2EN4cute5tupleIJNS5_1CILi1EEES8_S8_EEENS6_IJNS7_ILi64EEESA_SA_EEELi512ENS_10bfloat16_tEfNS_4arch4Sm90ELb0ELb0ELb0ELb1ELb0ELb0ELb1ELb0ELb0ELb0ELb0ELb0EEENS1_21CollectiveEpilogueFwdINS6_IJSA_NS7_ILi512EEESA_EEES9_SC_SE_Li256ELb1ELb0ELb0ELb0EEENS1_36VarlenDynamicPersistentTileSchedulerILi64ELi64ELi256ELi32ELb0ELb0ELb1ELb0ELb1ELb1EEEEEEEEEvNT_6ParamsE)
        /*02fc*/ 	.word	0x00000000


	//----- nvinfo : EIATTR_REGCOUNT
	.align		4
.L_138:
        /*0300*/ 	.byte	0x04, 0x2f
        /*0302*/ 	.short	(.L_140 - .L_139)
	.align		4
.L_139:
        /*0304*/ 	.word	index@(_ZN7cutlass13device_kernelIN5flash11enable_sm90INS1_16FlashAttnFwdSm90INS1_25CollectiveMainloopFwdSm90ILi2EN4cute5tupleIJNS5_1CILi1EEES8_S8_EEENS6_IJNS7_ILi64EEESA_SA_EEELi512ENS_10bfloat16_tEfNS_4arch4Sm90ELb0ELb0ELb0ELb1ELb0ELb1ELb0ELb0ELb0ELb0ELb0ELb0EEENS1_21CollectiveEpilogueFwdINS6_IJSA_NS7_ILi512EEESA_EEES9_SC_SE_Li256ELb1ELb0ELb0ELb0EEENS1_36VarlenDynamicPersistentTileSchedulerILi64ELi64ELi256ELi32ELb0ELb0ELb1ELb0ELb1ELb1EEEEEEEEEvNT_6ParamsE)
        /*0308*/ 	.word	0x00000004


	//----- nvinfo : EIATTR_FRAME_SIZE
	.align		4
.L_140:
        /*030c*/ 	.byte	0x04, 0x11
        /*030e*/ 	.short	(.L_142 - .L_141)
	.align		4
.L_141:
        /*0310*/ 	.word	index@(_ZN7cutlass13device_kernelIN5flash11enable_sm90INS1_16FlashAttnFwdSm90INS1_25CollectiveMainloopFwdSm90ILi2EN4cute5tupleIJNS5_1CILi1EEES8_S8_EEENS6_IJNS7_ILi64EEESA_SA_EEELi512ENS_10bfloat16_tEfNS_4arch4Sm90ELb0ELb0ELb0ELb1ELb0ELb1ELb0ELb0ELb0ELb0ELb0ELb0EEENS1_21CollectiveEpilogueFwdINS6_IJSA_NS7_ILi512EEESA_EEES9_SC_SE_Li256ELb1ELb0ELb0ELb0EEENS1_36VarlenDynamicPersistentTileSchedulerILi64ELi64ELi256ELi32ELb0ELb0ELb1ELb0ELb1ELb1EEEEEEEEEvNT_6ParamsE)
        /*0314*/ 	.word	0x00000000


	//----- nvinfo : EIATTR_REGCOUNT
	.align		4
.L_142:
        /*0318*/ 	.byte	0x04, 0x2f
        /*031a*/ 	.short	(.L_144 - .L_143)
	.align		4
.L_143:
        /*031c*/ 	.word	index@(_ZN7cutlass13device_kernelIN5flash11enable_sm90INS1_16FlashAttnFwdSm90INS1_25CollectiveMainloopFwdSm90ILi2EN4cute5tupleIJNS5_1CILi1EEES8_S8_EEENS6_IJNS7_ILi64EEESA_SA_EEELi512ENS_10bfloat16_tEfNS_4arch4Sm90ELb0ELb0ELb0ELb1ELb0ELb0ELb0ELb0ELb0ELb0ELb0ELb0EEENS1_21CollectiveEpilogueFwdINS6_IJSA_NS7_ILi512EEESA_EEES9_SC_SE_Li256ELb1ELb0ELb0ELb0EEENS1_36VarlenDynamicPersistentTileSchedulerILi64ELi64ELi256ELi32ELb0ELb0ELb1ELb0ELb1ELb1EEEEEEEEEvNT_6ParamsE)
        /*0320*/ 	.word	0x00000004


	//----- nvinfo : EIATTR_FRAME_SIZE
	.align		4
.L_144:
        /*0324*/ 	.byte	0x04, 0x11
        /*0326*/ 	.short	(.L_146 - .L_145)
	.align		4
.L_145:
        /*0328*/ 	.word	index@(_ZN7cutlass13device_kernelIN5flash11enable_sm90INS1_16FlashAttnFwdSm90INS1_25CollectiveMainloopFwdSm90ILi2EN4cute5tupleIJNS5_1CILi1EEES8_S8_EEENS6_IJNS7_ILi64EEESA_SA_EEELi512ENS_10bfloat16_tEfNS_4arch4Sm90ELb0ELb0ELb0ELb1ELb0ELb0ELb0ELb0ELb0ELb0ELb0ELb0EEENS1_21CollectiveEpilogueFwdINS6_IJSA_NS7_ILi512EEESA_EEES9_SC_SE_Li256ELb1ELb0ELb0ELb0EEENS1_36VarlenDynamicPersistentTileSchedulerILi64ELi64ELi256ELi32ELb0ELb0ELb1ELb0ELb1ELb1EEEEEEEEEvNT_6ParamsE)
        /*032c*/ 	.word	0x00000000


	//----- nvinfo : EIATTR_REGCOUNT
	.align		4
.L_146:
        /*0330*/ 	.byte	0x04, 0x2f
        /*0332*/ 	.short	(.L_148 - .L_147)
	.align		4
.L_147:
        /*0334*/ 	.word	index@(_ZN7cutlass13device_kernelIN5flash11enable_sm90INS1_16FlashAttnFwdSm90INS1_25CollectiveMainloopFwdSm90ILi2EN4cute5tupleIJNS5_1CILi1EEES8_S8_EEENS6_IJNS7_ILi64EEESA_SA_EEELi512ENS_10bfloat16_tEfNS_4arch4Sm90ELb0ELb0ELb0ELb0ELb0ELb0ELb1ELb0ELb0ELb0ELb0ELb0EEENS1_21CollectiveEpilogueFwdINS6_IJSA_NS7_ILi512EEESA_EEES9_SC_SE_Li256ELb0ELb0ELb0ELb0EEENS1_29StaticPersistentTileSchedulerILb0EEEEEEEEEvNT_6ParamsE)
        /*0338*/ 	.word	0x00000004


	//----- nvinfo : EIATTR_FRAME_SIZE
	.align		4
.L_148:
        /*033c*/ 	.byte	0x04, 0x11
        /*033e*/ 	.short	(.L_150 - .L_149)
	.align		4
.L_149:
        /*0340*/ 	.word	index@(_ZN7cutlass13device_kernelIN5flash11enable_sm90INS1_16FlashAttnFwdSm90INS1_25CollectiveMainloopFwdSm90ILi2EN4cute5tupleIJNS5_1CILi1EEES8_S8_EEENS6_IJNS7_ILi64EEESA_SA_EEELi512ENS_10bfloat16_tEfNS_4arch4Sm90ELb0ELb0ELb0ELb0ELb0ELb0ELb1ELb0ELb0ELb0ELb0ELb0EEENS1_21CollectiveEpilogueFwdINS6_IJSA_NS7_ILi512EEESA_EEES9_SC_SE_Li256ELb0ELb0ELb0ELb0EEENS1_29StaticPersistentTileSchedulerILb0EEEEEEEEEvNT_6ParamsE)
        /*0344*/ 	.word	0x00000000


	//----- nvinfo : EIATTR_REGCOUNT
	.align		4
.L_150:
        /*0348*/ 	.byte	0x04, 0x2f
        /*034a*/ 	.short	(.L_152 - .L_151)
	.align		4
.L_151:
        /*034c*/ 	.word	index@(_ZN7cutlass13device_kernelIN5flash11enable_sm90INS1_16FlashAttnFwdSm90INS1_25CollectiveMainloopFwdSm90ILi2EN4cute5tupleIJNS5_1CILi1EEES8_S8_EEENS6_IJNS7_ILi64EEESA_SA_EEELi512ENS_10bfloat16_tEfNS_4arch4Sm90ELb0ELb0ELb0ELb0ELb0ELb0ELb0ELb0ELb0ELb0ELb0ELb0EEENS1_21CollectiveEpilogueFwdINS6_IJSA_NS7_ILi512EEESA_EEES9_SC_SE_Li256ELb0ELb0ELb0ELb0EEENS1_29StaticPersistentTileSchedulerILb0EEEEEEEEEvNT_6ParamsE)
        /*0350*/ 	.word	0x00000004


	//----- nvinfo : EIATTR_FRAME_SIZE
	.align		4
.L_152:
        /*0354*/ 	.byte	0x04, 0x11
        /*0356*/ 	.short	(.L_154 - .L_153)
	.align		4
.L_153:
        /*0358*/ 	.word	index@(_ZN7cutlass13device_kernelIN5flash11enable_sm90INS1_16FlashAttnFwdSm90INS1_25CollectiveMainloopFwdSm90ILi2EN4cute5tupleIJNS5_1CILi1EEES8_S8_EEENS6_IJNS7_ILi64EEESA_SA_EEELi512ENS_10bfloat16_tEfNS_4arch4Sm90ELb0ELb0ELb0ELb0ELb0ELb0ELb0ELb0ELb0ELb0ELb0ELb0EEENS1_21CollectiveEpilogueFwdINS6_IJSA_NS7_ILi512EEESA_EEES9_SC_SE_Li256ELb0ELb0ELb0ELb0EEENS1_29StaticPersistentTileSchedulerILb0EEEEEEEEEvNT_6ParamsE)
        /*035c*/ 	.word	0x00000000


	//----- nvinfo : EIATTR_REGCOUNT
	.align		4
.L_154:
        /*0360*/ 	.byte	0x04, 0x2f
        /*0362*/ 	.short	(.L_156 - .L_155)
	.align		4
.L_155:
        /*0364*/ 	.word	index@(_ZN7cutlass13device_kernelIN5flash11enable_sm90INS1_16FlashAttnFwdSm90INS1_25CollectiveMainloopFwdSm90ILi2EN4cute5tupleIJNS5_1CILi1EEES8_S8_EEENS6_IJNS7_ILi128EEESA_NS7_ILi192EEEEEELi128ENS_10bfloat16_tEfNS_4arch4Sm90ELb1ELb0ELb0ELb1ELb0ELb1ELb0ELb1ELb1ELb0ELb0ELb0EEENS1_21CollectiveEpilogueFwdINS6_IJSA_SA_SA_EEES9_SD_SF_Li256ELb1ELb0ELb0ELb0EEENS1_36VarlenDynamicPersistentTileSchedulerILi128ELi128ELi256ELi32ELb0ELb0ELb1ELb1ELb1ELb1EEEEEEEEEvNT_6ParamsE)
        /*0368*/ 	.word	0x00000004


	//----- nvinfo : EIATTR_FRAME_SIZE
	.align		4
.L_156:
        /*036c*/ 	.byte	0x04, 0x11
        /*036e*/ 	.short	(.L_158 - .L_157)
	.align		4
.L_157:
        /*0370*/ 	.word	index@(_ZN7cutlass13device_kernelIN5flash11enable_sm90INS1_16FlashAttnFwdSm90INS1_25CollectiveMainloopFwdSm90ILi2EN4cute5tupleIJNS5_1CILi1EEES8_S8_EEENS6_IJNS7_ILi128EEESA_NS7_ILi192EEEEEELi128ENS_10bfloat16_tEfNS_4arch4Sm90ELb1ELb0ELb0ELb1ELb0ELb1ELb0ELb1ELb1ELb0ELb0ELb0EEENS1_21CollectiveEpilogueFwdINS6_IJSA_SA_SA_EEES9_SD_SF_Li256ELb1ELb0ELb0ELb0EEENS1_36VarlenDynamicPersistentTileSchedulerILi128ELi128ELi256ELi32ELb0ELb0ELb1ELb1ELb1ELb1EEEEEEEEEvNT_6ParamsE)
        /*0374*/ 	.word	0x00000000


	//----- nvinfo : EIATTR_REGCOUNT
	.align		4
.L_158:
        /*0378*/ 	.byte	0x04, 0x2f
        /*037a*/ 	.short	(.L_160 - .L_159)
	.align		4
.L_159:
        /*037c*/ 	.word	index@(_ZN7cutlass13device_kernelIN5flash11enable_sm90INS1_16FlashAttnFwdSm90INS1_25CollectiveMainloopFwdSm90ILi2EN4cute5tupleIJNS5_1CILi1EEES8_S8_EEENS6_IJNS7_ILi128EEESA_NS7_ILi192EEEEEELi128ENS_10bfloat16_tEfNS_4arch4Sm90ELb1ELb0ELb0ELb1ELb0ELb0ELb0ELb1ELb1ELb0ELb0ELb0EEENS1_21CollectiveEpilogueFwdINS6_IJSA_SA_SA_EEES9_SD_SF_Li256ELb1ELb0ELb0ELb0EEENS1_36VarlenDynamicPersistentTileSchedulerILi128ELi128ELi256ELi32ELb0ELb0ELb1ELb1ELb1ELb1EEEEEEEEEvNT_6ParamsE)
        /*0380*/ 	.word	0x00000004


	//----- nvinfo : EIATTR_FRAME_SIZE
	.align		4
.L_160:
        /*0384*/ 	.byte	0x04, 0x11
        /*0386*/ 	.short	(.L_162 - .L_161)
	.align		4
.L_161:
        /*0388*/ 	.word	index@(_ZN7cutlass13device_kernelIN5flash11enable_sm90INS1_16FlashAttnFwdSm90INS1_25CollectiveMainloopFwdSm90ILi2EN4cute5tupleIJNS5_1CILi1EEES8_S8_EEENS6_IJNS7_ILi128EEESA_NS7_ILi192EEEEEELi128ENS_10bfloat16_tEfNS_4arch4Sm90ELb1ELb0ELb0ELb1ELb0ELb0ELb0ELb1ELb1ELb0ELb0ELb0EEENS1_21CollectiveEpilogueFwdINS6_IJSA_SA_SA_EEES9_SD_SF_Li256ELb1ELb0ELb0ELb0EEENS1_36VarlenDynamicPersistentTileSchedulerILi128ELi128ELi256ELi32ELb0ELb0ELb1ELb1ELb1ELb1EEEEEEEEEvNT_6ParamsE)
        /*038c*/ 	.word	0x00000000


	//----- nvinfo : EIATTR_REGCOUNT
	.align		4
.L_162:
        /*0390*/ 	.byte	0x04, 0x2f
        /*0392*/ 	.short	(.L_164 - .L_163)
	.align		4
.L_163:
        /*0394*/ 	.word	index@(_ZN7cutlass13device_kernelIN5flash11enable_sm90INS1_16FlashAttnFwdSm90INS1_25CollectiveMainloopFwdSm90ILi2EN4cute5tupleIJNS5_1CILi1EEES8_S8_EEENS6_IJNS7_ILi128EEESA_NS7_ILi192EEEEEELi128ENS_10bfloat16_tEfNS_4arch4Sm90ELb1ELb0ELb0ELb0ELb0ELb0ELb0ELb1ELb1ELb0ELb0ELb0EEENS1_21CollectiveEpilogueFwdINS6_IJSA_SA_SA_EEES9_SD_SF_Li256ELb0ELb0ELb0ELb0EEENS1_30DynamicPersistentTileSchedulerILi256ELi32ELb0ELb0ELb1EEEEEEEEEvNT_6ParamsE)
        /*0398*/ 	.word	0x00000004


	//----- nvinfo : EIATTR_FRAME_SIZE
	.align		4
.L_164:
        /*039c*/ 	.byte	0x04, 0x11
        /*039e*/ 	.short	(.L_166 - .L_165)
	.align		4
.L_165:
        /*03a0*/ 	.word	index@(_ZN7cutlass13device_kernelIN5flash11enable_sm90INS1_16FlashAttnFwdSm90INS1_25CollectiveMainloopFwdSm90ILi2EN4cute5tupleIJNS5_1CILi1EEES8_S8_EEENS6_IJNS7_ILi128EEESA_NS7_ILi192EEEEEELi128ENS_10bfloat16_tEfNS_4arch4Sm90ELb1ELb0ELb0ELb0ELb0ELb0ELb0ELb1ELb1ELb0ELb0ELb0EEENS1_21CollectiveEpilogueFwdINS6_IJSA_SA_SA_EEES9_SD_SF_Li256ELb0ELb0ELb0ELb0EEENS1_30DynamicPersistentTileSchedulerILi256ELi32ELb0ELb0ELb1EEEEEEEEEvNT_6ParamsE)
        /*03a4*/ 	.word	0x00000000


	//----- nvinfo : EIATTR_REGCOUNT
	.align		4
.L_166:
        /*03a8*/ 	.byte	0x04, 0x2f
        /*03aa*/ 	.short	(.L_168 - .L_167)
	.align		4
.L_167:
        /*03ac*/ 	.word	index@(_ZN7cutlass13device_kernelIN5flash11enable_sm90INS1_16FlashAttnFwdSm90INS1_25CollectiveMainloopFwdSm90ILi2EN4cute5tupleIJNS5_1CILi1EEES8_S8_EEENS6_IJNS7_ILi128EEENS7_ILi96EEENS7_ILi192EEEEEELi128ENS_10bfloat16_tEfNS_4arch4Sm90ELb0ELb1ELb0ELb1ELb0ELb1ELb0ELb1ELb1ELb0ELb0ELb0EEENS1_21CollectiveEpilogueFwdINS6_IJSA_SA_SB_EEES9_SE_SG_Li256ELb1ELb0ELb0ELb0EEENS1_36VarlenDynamicPersistentTileSchedulerILi128ELi96ELi256ELi32ELb0ELb0ELb1ELb1ELb0ELb1EEEEEEEEEvNT_6ParamsE)
        /*03b0*/ 	.word	0x00000004


	//----- nvinfo : EIATTR_FRAME_SIZE
	.align		4
.L_168:
        /*03b4*/ 	.byte	0x04, 0x11
        /*03b6*/ 	.short	(.L_170 - .L_169)
	.align		4
.L_169:
        /*03b8*/ 	.word	index@(_ZN7cutlass13device_kernelIN5flash11enable_sm90INS1_16FlashAttnFwdSm90INS1_25CollectiveMainloopFwdSm90ILi2EN4cute5tupleIJNS5_1CILi1EEES8_S8_EEENS6_IJNS7_ILi128EEENS7_ILi96EEENS7_ILi192EEEEEELi128ENS_10bfloat16_tEfNS_4arch4Sm90ELb0ELb1ELb0ELb1ELb0ELb1ELb0ELb1ELb1ELb0ELb0ELb0EEENS1_21CollectiveEpilogueFwdINS6_IJSA_SA_SB_EEES9_SE_SG_Li256ELb1ELb0ELb0ELb0EEENS1_36VarlenDynamicPersistentTileSchedulerILi128ELi96ELi256ELi32ELb0ELb0ELb1ELb1ELb0ELb1EEEEEEEEEvNT_6ParamsE)
        /*03bc*/ 	.word	0x00000000


	//----- nvinfo : EIATTR_REGCOUNT
	.align		4
.L_170:
        /*03c0*/ 	.byte	0x04, 0x2f
        /*03c2*/ 	.short	(.L_172 - .L_171)
	.align		4
.L_171:
        /*03c4*/ 	.word	index@(_ZN7cutlass13device_kernelIN5flash11enable_sm90INS1_16FlashAttnFwdSm90INS1_25CollectiveMainloopFwdSm90ILi2EN4cute5tupleIJNS5_1CILi1EEES8_S8_EEENS6_IJNS7_ILi128EEENS7_ILi96EEENS7_ILi192EEEEEELi128ENS_10bfloat16_tEfNS_4arch4Sm90ELb0ELb1ELb0ELb1ELb0ELb0ELb0ELb1ELb1ELb0ELb0ELb0EEENS1_21CollectiveEpilogueFwdINS6_IJSA_SA_SB_EEES9_SE_SG_Li256ELb1ELb0ELb0ELb0EEENS1_36VarlenDynamicPersistentTileSchedulerILi128ELi96ELi256ELi32ELb0ELb0ELb1ELb1ELb0ELb1EEEEEEEEEvNT_6ParamsE)
        /*03c8*/ 	.word	0x00000004


	//----- nvinfo : EIATTR_FRAME_SIZE
	.align		4
.L_172:
        /*03cc*/ 	.byte	0x04, 0x11
        /*03ce*/ 	.short	(.L_174 - .L_173)
	.align		4
.L_173:
        /*03d0*/ 	.word	index@(_ZN7cutlass13device_kernelIN5flash11enable_sm90INS1_16FlashAttnFwdSm90INS1_25CollectiveMainloopFwdSm90ILi2EN4cute5tupleIJNS5_1CILi1EEES8_S8_EEENS6_IJNS7_ILi128EEENS7_ILi96EEENS7_ILi192EEEEEELi128ENS_10bfloat16_tEfNS_4arch4Sm90ELb0ELb1ELb0ELb1ELb0ELb0ELb0ELb1ELb1ELb0ELb0ELb0EEENS1_21CollectiveEpilogueFwdINS6_IJSA_SA_SB_EEES9_SE_SG_Li256ELb1ELb0ELb0ELb0EEENS1_36VarlenDynamicPersistentTileSchedulerILi128ELi96ELi256ELi32ELb0ELb0ELb1ELb1ELb0ELb1EEEEEEEEEvNT_6ParamsE)
        /*03d4*/ 	.word	0x00000000


	//----- nvinfo : EIATTR_REGCOUNT
	.align		4
.L_174:
        /*03d8*/ 	.byte	0x04, 0x2f
        /*03da*/ 	.short	(.L_176 - .L_175)
	.align		4
.L_175:
        /*03dc*/ 	.word	index@(_ZN7cutlass13device_kernelIN5flash11enable_sm90INS1_16FlashAttnFwdSm90INS1_25CollectiveMainloopFwdSm90ILi2EN4cute5tupleIJNS5_1CILi1EEES8_S8_EEENS6_IJNS7_ILi128EEENS7_ILi96EEENS7_ILi192EEEEEELi128ENS_10bfloat16_tEfNS_4arch4Sm90ELb0ELb1ELb0ELb0ELb0ELb0ELb0ELb1ELb1ELb0ELb0ELb0EEENS1_21CollectiveEpilogueFwdINS6_IJSA_SA_SB_EEES9_SE_SG_Li256ELb0ELb0ELb0ELb0EEENS1_30DynamicPersistentTileSchedulerILi256ELi32ELb0ELb0ELb1EEEEEEEEEvNT_6ParamsE)
        /*03e0*/ 	.word	0x00000004


	//----- nvinfo : EIATTR_FRAME_SIZE
	.align		4
.L_176:
        /*03e4*/ 	.byte	0x04, 0x11
        /*03e6*/ 	.short	(.L_178 - .L_177)
	.align		4
.L_177:
        /*03e8*/ 	.word	index@(_ZN7cutlass13device_kernelIN5flash11enable_sm90INS1_16FlashAttnFwdSm90INS1_25CollectiveMainloopFwdSm90ILi2EN4cute5tupleIJNS5_1CILi1EEES8_S8_EEENS6_IJNS7_ILi128EEENS7_ILi96EEENS7_ILi192EEEEEELi128ENS_10bfloat16_tEfNS_4arch4Sm90ELb0ELb1ELb0ELb0ELb0ELb0ELb0ELb1ELb1ELb0ELb0ELb0EEENS1_21CollectiveEpilogueFwdINS6_IJSA_SA_SB_EEES9_SE_SG_Li256ELb0ELb0ELb0ELb0EEENS1_30DynamicPersistentTileSchedulerILi256ELi32ELb0ELb0ELb1EEEEEEEEEvNT_6ParamsE)
        /*03ec*/ 	.word	0x00000000


	//----- nvinfo : EIATTR_REGCOUNT
	.align		4
.L_178:
        /*03f0*/ 	.byte	0x04, 0x2f
        /*03f2*/ 	.short	(.L_180 - .L_179)
	.align		4
.L_179:
        /*03f4*/ 	.word	index@(_ZN7cutlass13device_kernelIN5flash11enable_sm90INS1_16FlashAttnFwdSm90INS1_25CollectiveMainloopFwdSm90ILi2EN4cute5tupleIJNS5_1CILi1EEES8_S8_EEENS6_IJNS7_ILi128EEESA_NS7_ILi192EEEEEELi128ENS_10bfloat16_tEfNS_4arch4Sm90ELb0ELb0ELb0ELb1ELb0ELb1ELb0ELb1ELb1ELb0ELb0ELb0EEENS1_21CollectiveEpilogueFwdINS6_IJSA_SA_SA_EEES9_SD_SF_Li256ELb1ELb0ELb0ELb0EEENS1_36VarlenDynamicPersistentTileSchedulerILi128ELi128ELi256ELi32ELb0ELb0ELb1ELb0ELb1ELb1EEEEEEEEEvNT_6ParamsE)
        /*03f8*/ 	.word	0x00000004


	//----- nvinfo : EIATTR_FRAME_SIZE
	.align		4
.L_180:
        /*03fc*/ 	.byte	0x04, 0x11
        /*03fe*/ 	.short	(.L_182 - .L_181)
	.align		4
.L_181:
        /*0400*/ 	.word	index@(_ZN7cutlass13device_kernelIN5flash11enable_sm90INS1_16FlashAttnFwdSm90INS1_25CollectiveMainloopFwdSm90ILi2EN4cute5tupleIJNS5_1CILi1EEES8_S8_EEENS6_IJNS7_ILi128EEESA_NS7_ILi192EEEEEELi128ENS_10bfloat16_tEfNS_4arch4Sm90ELb0ELb0ELb0ELb1ELb0ELb1ELb0ELb1ELb1ELb0ELb0ELb0EEENS1_21CollectiveEpilogueFwdINS6_IJSA_SA_SA_EEES9_SD_SF_Li256ELb1ELb0ELb0ELb0EEENS1_36VarlenDynamicPersistentTileSchedulerILi128ELi128ELi256ELi32ELb0ELb0ELb1ELb0ELb1ELb1EEEEEEEEEvNT_6ParamsE)
        /*0404*/ 	.word	0x00000000


	//----- nvinfo : EIATTR_REGCOUNT
	.align		4
.L_182:
        /*0408*/ 	.byte	0x04, 0x2f
        /*040a*/ 	.short	(.L_184 - .L_183)
	.align		4
.L_183:
        /*040c*/ 	.word	index@(_ZN7cutlass13device_kernelIN5flash11enable_sm90INS1_16FlashAttnFwdSm90INS1_25CollectiveMainloopFwdSm90ILi2EN4cute5tupleIJNS5_1CILi1EEES8_S8_EEENS6_IJNS7_ILi128EEESA_NS7_ILi192EEEEEELi128ENS_10bfloat16_tEfNS_4arch4Sm90ELb0ELb0ELb0ELb1ELb0ELb0ELb0ELb1ELb1ELb0ELb0ELb0EEENS1_21CollectiveEpilogueFwdINS6_IJSA_SA_SA_EEES9_SD_SF_Li256ELb1ELb0ELb0ELb0EEENS1_36VarlenDynamicPersistentTileSchedulerILi128ELi128ELi256ELi32ELb0ELb0ELb1ELb0ELb1ELb1EEEEEEEEEvNT_6ParamsE)
        /*0410*/ 	.word	0x00000004


	//----- nvinfo : EIATTR_FRAME_SIZE
	.align		4
.L_184:
        /*0414*/ 	.byte	0x04, 0x11
        /*0416*/ 	.short	(.L_186 - .L_185)
	.align		4
.L_185:
        /*0418*/ 	.word	index@(_ZN7cutlass13device_kernelIN5flash11enable_sm90INS1_16FlashAttnFwdSm90INS1_25CollectiveMainloopFwdSm90ILi2EN4cute5tupleIJNS5_1CILi1EEES8_S8_EEENS6_IJNS7_ILi128EEESA_NS7_ILi192EEEEEELi128ENS_10bfloat16_tEfNS_4arch4Sm90ELb0ELb0ELb0ELb1ELb0ELb0ELb0ELb1ELb1ELb0ELb0ELb0EEENS1_21CollectiveEpilogueFwdINS6_IJSA_SA_SA_EEES9_SD_SF_Li256ELb1ELb0ELb0ELb0EEENS1_36VarlenDynamicPersistentTileSchedulerILi128ELi128ELi256ELi32ELb0ELb0ELb1ELb0ELb1ELb1EEEEEEEEEvNT_6ParamsE)
        /*041c*/ 	.word	0x00000000


	//----- nvinfo : EIATTR_REGCOUNT
	.align		4
.L_186:
        /*0420*/ 	.byte	0x04, 0x2f
        /*0422*/ 	.short	(.L_188 - .L_187)
	.align		4
.L_187:
        /*0424*/ 	.word	index@(_ZN7cutlass13device_kernelIN5flash11enable_sm90INS1_16FlashAttnFwdSm90INS1_25CollectiveMainloopFwdSm90ILi2EN4cute5tupleIJNS5_1CILi2EEENS7_ILi1EEES9_EEENS6_IJNS7_ILi128EEESB_NS7_ILi192EEEEEELi128ENS_10bfloat16_tEfNS_4arch4Sm90ELb0ELb0ELb0ELb0ELb0ELb0ELb0ELb1ELb1ELb0ELb0ELb0EEENS1_21CollectiveEpilogueFwdINS6_IJSB_SB_SB_EEESA_SE_SG_Li256ELb0ELb0ELb0ELb0EEENS1_29StaticPersistentTileSchedulerILb0EEEEEEEEEvNT_6ParamsE)
        /*0428*/ 	.word	0x00000004


	//----- nvinfo : EIATTR_FRAME_SIZE
	.align		4
.L_188:
        /*042c*/ 	.byte	0x04, 0x11
        /*042e*/ 	.short	(.L_190 - .L_189)
	.align		4
.L_189:
        /*0430*/ 	.word	index@(_ZN7cutlass13device_kernelIN5flash11enable_sm90INS1_16FlashAttnFwdSm90INS1_25CollectiveMainloopFwdSm90ILi2EN4cute5tupleIJNS5_1CILi2EEENS7_ILi1EEES9_EEENS6_IJNS7_ILi128EEESB_NS7_ILi192EEEEEELi128ENS_10bfloat16_tEfNS_4arch4Sm90ELb0ELb0ELb0ELb0ELb0ELb0ELb0ELb1ELb1ELb0ELb0ELb0EEENS1_21CollectiveEpilogueFwdINS6_IJSB_SB_SB_EEESA_SE_SG_Li256ELb0ELb0ELb0ELb0EEENS1_29StaticPersistentTileSchedulerILb0EEEEEEEEEvNT_6ParamsE)
        /*0434*/ 	.word	0x00000000


	//----- nvinfo : EIATTR_REGCOUNT
	.align		4
.L_190:
        /*0438*/ 	.byte	0x04, 0x2f
        /*043a*/ 	.short	(.L_192 - .L_191)
	.align		4
.L_191:
        /*043c*/ 	.word	index@(_ZN7cutlass13device_kernelIN5flash11enable_sm90INS1_16FlashAttnFwdSm90INS1_25CollectiveMainloopFwdSm90ILi2EN4cute5tupleIJNS5_1CILi1EEES8_S8_EEENS6_IJNS7_ILi128EEESA_NS7_ILi192EEEEEELi128ENS_10bfloat16_tEfNS_4arch4Sm90ELb0ELb0ELb0ELb0ELb0ELb0ELb0ELb1ELb1ELb0ELb0ELb0EEENS1_21CollectiveEpilogueFwdINS6_IJSA_SA_SA_EEES9_SD_SF_Li256ELb0ELb0ELb0ELb0EEENS1_29StaticPersistentTileSchedulerILb0EEEEEEEEEvNT_6ParamsE)
        /*0440*/ 	.word	0x00000004


	//----- nvinfo : EIATTR_FRAME_SIZE
	.align		4
.L_192:
        /*0444*/ 	.byte	0x04, 0x11
        /*0446*/ 	.short	(.L_194 - .L_193)
	.align		4
.L_193:
        /*0448*/ 	.word	index@(_ZN7cutlass13device_kernelIN5flash11enable_sm90INS1_16FlashAttnFwdSm90INS1_25CollectiveMainloopFwdSm90ILi2EN4cute5tupleIJNS5_1CILi1EEES8_S8_EEENS6_IJNS7_ILi128EEESA_NS7_ILi192EEEEEELi128ENS_10bfloat16_tEfNS_4arch4Sm90ELb0ELb0ELb0ELb0ELb0ELb0ELb0ELb1ELb1ELb0ELb0ELb0EEENS1_21CollectiveEpilogueFwdINS6_IJSA_SA_SA_EEES9_SD_SF_Li256ELb0ELb0ELb0ELb0EEENS1_29StaticPersistentTileSchedulerILb0EEEEEEEEEvNT_6ParamsE)
        /*044c*/ 	.word	0x00000000


	//----- nvinfo : EIATTR_MIN_STACK_SIZE
	.align		4
.L_194:
        /*0450*/ 	.byte	0x04, 0x12
        /*0452*/ 	.short	(.L_196 - .L_195)
	.align		4
.L_195:
        /*0454*/ 	.word	index@(_ZN7cutlass13device_kernelIN5flash11enable_sm90INS1_16FlashAttnFwdSm90INS1_25CollectiveMainloopFwdSm90ILi2EN4cute5tupleIJNS5_1CILi1EEES8_S8_EEENS6_IJNS7_ILi128EEESA_NS7_ILi192EEEEEELi128ENS_10bfloat16_tEfNS_4arch4Sm90ELb0ELb0ELb0ELb0ELb0ELb0ELb0ELb1ELb1ELb0ELb0ELb0EEENS1_21CollectiveEpilogueFwdINS6_IJSA_SA_SA_EEES9_SD_SF_Li256ELb0ELb0ELb0ELb0EEENS1_29StaticPersistentTileSchedulerILb0EEEEEEEEEvNT_6ParamsE)
        /*0458*/ 	.word	0x00000000


	//----- nvinfo : EIATTR_MIN_STACK_SIZE
	.align		4
.L_196:
        /*045c*/ 	.byte	0x04, 0x12
        /*045e*/ 	.short	(.L_198 - .L_197)
	.align		4
.L_197:
        /*0460*/ 	.word	index@(_ZN7cutlass13device_kernelIN5flash11enable_sm90INS1_16FlashAttnFwdSm90INS1_25CollectiveMainloopFwdSm90ILi2EN4cute5tupleIJNS5_1CILi2EEENS7_ILi1EEES9_EEENS6_IJNS7_ILi128EEESB_NS7_ILi192EEEEEELi128ENS_10bfloat16_tEfNS_4arch4Sm90ELb0ELb0ELb0ELb0ELb0ELb0ELb0ELb1ELb1ELb0ELb0ELb0EEENS1_21CollectiveEpilogueFwdINS6_IJSB_SB_SB_EEESA_SE_SG_Li256ELb0ELb0ELb0ELb0EEENS1_29StaticPersistentTileSchedulerILb0EEEEEEEEEvNT_6ParamsE)
        /*0464*/ 	.word	0x00000000


	//----- nvinfo : EIATTR_MIN_STACK_SIZE
	.align		4
.L_198:
        /*0468*/ 	.byte	0x04, 0x12
        /*046a*/ 	.short	(.L_200 - .L_199)
	.align		4
.L_199:
        /*046c*/ 	.word	index@(_ZN7cutlass13device_kernelIN5flash11enable_sm90INS1_16FlashAttnFwdSm90INS1_25CollectiveMainloopFwdSm90ILi2EN4cute5tupleIJNS5_1CILi1EEES8_S8_EEENS6_IJNS7_ILi128EEESA_NS7_ILi192EEEEEELi128ENS_10bfloat16_tEfNS_4arch4Sm90ELb0ELb0ELb0ELb1ELb0ELb0ELb0ELb1ELb1ELb0ELb0ELb0EEENS1_21CollectiveEpilogueFwdINS6_IJSA_SA_SA_EEES9_SD_SF_Li256ELb1ELb0ELb0ELb0EEENS1_36VarlenDynamicPersistentTileSchedulerILi128ELi128ELi256ELi32ELb0ELb0ELb1ELb0ELb1ELb1EEEEEEEEEvNT_6ParamsE)
        /*0470*/ 	.word	0x00000000


	//----- nvinfo : EIATTR_MIN_STACK_SIZE
	.align		4
.L_200:
        /*0474*/ 	.byte	0x04, 0x12
        /*0476*/ 	.short	(.L_202 - .L_201)
	.align		4
.L_201:
        /*0478*/ 	.word	index@(_ZN7cutlass13device_kernelIN5flash11enable_sm90INS1_16FlashAttnFwdSm90INS1_25CollectiveMainloopFwdSm90ILi2EN4cute5tupleIJNS5_1CILi1EEES8_S8_EEENS6_IJNS7_ILi128EEESA_NS7_ILi192EEEEEELi128ENS_10bfloat16_tEfNS_4arch4Sm90ELb0ELb0ELb0ELb1ELb0ELb1ELb0ELb1ELb1ELb0ELb0ELb0EEENS1_21CollectiveEpilogueFwdINS6_IJSA_SA_SA_EEES9_SD_SF_Li256ELb1ELb0ELb0ELb0EEENS1_36VarlenDynamicPersistentTileSchedulerILi128ELi128ELi256ELi32ELb0ELb0ELb1ELb0ELb1ELb1EEEEEEEEEvNT_6ParamsE)
        /*047c*/ 	.word	0x00000000


	//----- nvinfo : EIATTR_MIN_STACK_SIZE
	.align		4
.L_202:
        /*0480*/ 	.byte	0x04, 0x12
        /*0482*/ 	.short	(.L_204 - .L_203)
	.align		4
.L_203:
        /*0484*/ 	.word	index@(_ZN7cutlass13device_kernelIN5flash11enable_sm90INS1_16FlashAttnFwdSm90INS1_25CollectiveMainloopFwdSm90ILi2EN4cute5tupleIJNS5_1CILi1EEES8_S8_EEENS6_IJNS7_ILi128EEENS7_ILi96EEENS7_ILi192EEEEEELi128ENS_10bfloat16_tEfNS_4arch4Sm90ELb0ELb1ELb0ELb0ELb0ELb0ELb0ELb1ELb1ELb0ELb0ELb0EEENS1_21CollectiveEpilogueFwdINS6_IJSA_SA_SB_EEES9_SE_SG_Li256ELb0ELb0ELb0ELb0EEENS1_30DynamicPersistentTileSchedulerILi256ELi32ELb0ELb0ELb1EEEEEEEEEvNT_6ParamsE)
        /*0488*/ 	.word	0x00000000


	//----- nvinfo : EIATTR_MIN_STACK_SIZE
	.align		4
.L_204:
        /*048c*/ 	.byte	0x04, 0x12
        /*048e*/ 	.short	(.L_206 - .L_205)
	.align		4
.L_205:
        /*0490*/ 	.word	index@(_ZN7cutlass13device_kernelIN5flash11enable_sm90INS1_16FlashAttnFwdSm90INS1_25CollectiveMainloopFwdSm90ILi2EN4cute5tupleIJNS5_1CILi1EEES8_S8_EEENS6_IJNS7_ILi128EEENS7_ILi96EEENS7_ILi192EEEEEELi128ENS_10bfloat16_tEfNS_4arch4Sm90ELb0ELb1ELb0ELb1ELb0ELb0ELb0ELb1ELb1ELb0ELb0ELb0EEENS1_21CollectiveEpilogueFwdINS6_IJSA_SA_SB_EEES9_SE_SG_Li256ELb1ELb0ELb0ELb0EEENS1_36VarlenDynamicPersistentTileSchedulerILi128ELi96ELi256ELi32ELb0ELb0ELb1ELb1ELb0ELb1EEEEEEEEEvNT_6ParamsE)
        /*0494*/ 	.word	0x00000000


	//----- nvinfo : EIATTR_MIN_STACK_SIZE
	.align		4
.L_206:
        /*0498*/ 	.byte	0x04, 0x12
        /*049a*/ 	.short	(.L_208 - .L_207)
	.align		4
.L_207:
        /*049c*/ 	.word	index@(_ZN7cutlass13device_kernelIN5flash11enable_sm90INS1_16FlashAttnFwdSm90INS1_25CollectiveMainloopFwdSm90ILi2EN4cute5tupleIJNS5_1CILi1EEES8_S8_EEENS6_IJNS7_ILi128EEENS7_ILi96EEENS7_ILi192EEEEEELi128ENS_10bfloat16_tEfNS_4arch4Sm90ELb0ELb1ELb0ELb1ELb0ELb1ELb0ELb1ELb1ELb0ELb0ELb0EEENS1_21CollectiveEpilogueFwdINS6_IJSA_SA_SB_EEES9_SE_SG_Li256ELb1ELb0ELb0ELb0EEENS1_36VarlenDynamicPersistentTileSchedulerILi128ELi96ELi256ELi32ELb0ELb0ELb1ELb1ELb0ELb1EEEEEEEEEvNT_6ParamsE)
        /*04a0*/ 	.word	0x00000000


	//----- nvinfo : EIATTR_MIN_STACK_SIZE
	.align		4
.L_208:
        /*04a4*/ 	.byte	0x04, 0x12
        /*04a6*/ 	.short	(.L_210 - .L_209)
	.align		4
.L_209:
        /*04a8*/ 	.word	index@(_ZN7cutlass13device_kernelIN5flash11enable_sm90INS1_16FlashAttnFwdSm90INS1_25CollectiveMainloopFwdSm90ILi2EN4cute5tupleIJNS5_1CILi1EEES8_S8_EEENS6_IJNS7_ILi128EEESA_NS7_ILi192EEEEEELi128ENS_10bfloat16_tEfNS_4arch4Sm90ELb1ELb0ELb0ELb0ELb0ELb0ELb0ELb1ELb1ELb0ELb0ELb0EEENS1_21CollectiveEpilogueFwdINS6_IJSA_SA_SA_EEES9_SD_SF_Li256ELb0ELb0ELb0ELb0EEENS1_30DynamicPersistentTileSchedulerILi256ELi32ELb0ELb0ELb1EEEEEEEEEvNT_6ParamsE)
        /*04ac*/ 	.word	0x00000000


	//----- nvinfo : EIATTR_MIN_STACK_SIZE
	.align		4
.L_210:
        /*04b0*/ 	.byte	0x04, 0x12
        /*04b2*/ 	.short	(.L_212 - .L_211)
	.align		4
.L_211:
        /*04b4*/ 	.word	index@(_ZN7cutlass13device_kernelIN5flash11enable_sm90INS1_16FlashAttnFwdSm90INS1_25CollectiveMainloopFwdSm90ILi2EN4cute5tupleIJNS5_1CILi1EEES8_S8_EEENS6_IJNS7_ILi128EEESA_NS7_ILi192EEEEEELi128ENS_10bfloat16_tEfNS_4arch4Sm90ELb1ELb0ELb0ELb1ELb0ELb0ELb0ELb1ELb1ELb0ELb0ELb0EEENS1_21CollectiveEpilogueFwdINS6_IJSA_SA_SA_EEES9_SD_SF_Li256ELb1ELb0ELb0ELb0EEENS1_36VarlenDynamicPersistentTileSchedulerILi128ELi128ELi256ELi32ELb0ELb0ELb1ELb1ELb1ELb1EEEEEEEEEvNT_6ParamsE)
        /*04b8*/ 	.word	0x00000000


	//----- nvinfo : EIATTR_MIN_STACK_SIZE
	.align		4
.L_212:
        /*04bc*/ 	.byte	0x04, 0x12
        /*04be*/ 	.short	(.L_214 - .L_213)
	.align		4
.L_213:
        /*04c0*/ 	.word	index@(_ZN7cutlass13device_kernelIN5flash11enable_sm90INS1_16FlashAttnFwdSm90INS1_25CollectiveMainloopFwdSm90ILi2EN4cute5tupleIJNS5_1CILi1EEES8_S8_EEENS6_IJNS7_ILi128EEESA_NS7_ILi192EEEEEELi128ENS_10bfloat16_tEfNS_4arch4Sm90ELb1ELb0ELb0ELb1ELb0ELb1ELb0ELb1ELb1ELb0ELb0ELb0EEENS1_21CollectiveEpilogueFwdINS6_IJSA_SA_SA_EEES9_SD_SF_Li256ELb1ELb0ELb0ELb0EEENS1_36VarlenDynamicPersistentTileSchedulerILi128ELi128ELi256ELi32ELb0ELb0ELb1ELb1ELb1ELb1EEEEEEEEEvNT_6ParamsE)
        /*04c4*/ 	.word	0x00000000


	//----- nvinfo : EIATTR_MIN_STACK_SIZE
	.align		4
.L_214:
        /*04c8*/ 	.byte	0x04, 0x12
        /*04ca*/ 	.short	(.L_216 - .L_215)
	.align		4
.L_215:
        /*04cc*/ 	.word	index@(_ZN7cutlass13device_kernelIN5flash11enable_sm90INS1_16FlashAttnFwdSm90INS1_25CollectiveMainloopFwdSm90ILi2EN4cute5tupleIJNS5_1CILi1EEES8_S8_EEENS6_IJNS7_ILi64EEESA_SA_EEELi512ENS_10bfloat16_tEfNS_4arch4Sm90ELb0ELb0ELb0ELb0ELb0ELb0ELb0ELb0ELb0ELb0ELb0ELb0EEENS1_21CollectiveEpilogueFwdINS6_IJSA_NS7_ILi512EEESA_EEES9_SC_SE_Li256ELb0ELb0ELb0ELb0EEENS1_29StaticPersistentTileSchedulerILb0EEEEEEEEEvNT_6ParamsE)
        /*04d0*/ 	.word	0x00000000


	//----- nvinfo : EIATTR_MIN_STACK_SIZE
	.align		4
.L_216:
        /*04d4*/ 	.byte	0x04, 0x12
        /*04d6*/ 	.short	(.L_218 - .L_217)
	.align		4
.L_217:
        /*04d8*/ 	.word	index@(_ZN7cutlass13device_kernelIN5flash11enable_sm90INS1_16FlashAttnFwdSm90INS1_25CollectiveMainloopFwdSm90ILi2EN4cute5tupleIJNS5_1CILi1EEES8_S8_EEENS6_IJNS7_ILi64EEESA_SA_EEELi512ENS_10bfloat16_tEfNS_4arch4Sm90ELb0ELb0ELb0ELb0ELb0ELb0ELb1ELb0ELb0ELb0ELb0ELb0EEENS1_21CollectiveEpilogueFwdINS6_IJSA_NS7_ILi512EEESA_EEES9_SC_SE_Li256ELb0ELb0ELb0ELb0EEENS1_29StaticPersistentTileSchedulerILb0EEEEEEEEEvNT_6ParamsE)
        /*04dc*/ 	.word	0x00000000


	//----- nvinfo : EIATTR_MIN_STACK_SIZE
	.align		4
.L_218:
        /*04e0*/ 	.byte	0x04, 0x12
        /*04e2*/ 	.short	(.L_220 - .L_219)
	.align		4
.L_219:
        /*04e4*/ 	.word	index@(_ZN7cutlass13device_kernelIN5flash11enable_sm90INS1_16FlashAttnFwdSm90INS1_25CollectiveMainloopFwdSm90ILi2EN4cute5tupleIJNS5_1CILi1EEES8_S8_EEENS6_IJNS7_ILi64EEESA_SA_EEELi512ENS_10bfloat16_tEfNS_4arch4Sm90ELb0ELb0ELb0ELb1ELb0ELb0ELb0ELb0ELb0ELb0ELb0ELb0EEENS1_21CollectiveEpilogueFwdINS6_IJSA_NS7_ILi512EEESA_EEES9_SC_SE_Li256ELb1ELb0ELb0ELb0EEENS1_36VarlenDynamicPersistentTileSchedulerILi64ELi64ELi256ELi32ELb0ELb0ELb1ELb0ELb1ELb1EEEEEEEEEvNT_6ParamsE)
        /*04e8*/ 	.word	0x00000000


	//----- nvinfo : EIATTR_MIN_STACK_SIZE
	.align		4
.L_220:
        /*04ec*/ 	.byte	0x04, 0x12
        /*04ee*/ 	.short	(.L_222 - .L_221)
	.align		4
.L_221:
        /*04f0*/ 	.word	index@(_ZN7cutlass13device_kernelIN5flash11enable_sm90INS1_16FlashAttnFwdSm90INS1_25CollectiveMainloopFwdSm90ILi2EN4cute5tupleIJNS5_1CILi1EEES8_S8_EEENS6_IJNS7_ILi64EEESA_SA_EEELi512ENS_10bfloat16_tEfNS_4arch4Sm90ELb0ELb0ELb0ELb1ELb0ELb1ELb0ELb0ELb0ELb0ELb0ELb0EEENS1_21CollectiveEpilogueFwdINS6_IJSA_NS7_ILi512EEESA_EEES9_SC_SE_Li256ELb1ELb0ELb0ELb0EEENS1_36VarlenDynamicPersistentTileSchedulerILi64ELi64ELi256ELi32ELb0ELb0ELb1ELb0ELb1ELb1EEEEEEEEEvNT_6ParamsE)
        /*04f4*/ 	.word	0x00000000


	//----- nvinfo : EIATTR_MIN_STACK_SIZE
	.align		4
.L_222:
        /*04f8*/ 	.byte	0x04, 0x12
        /*04fa*/ 	.short	(.L_224 - .L_223)
	.align		4
.L_223:
        /*04fc*/ 	.word	index@(_ZN7cutlass13device_kernelIN5flash11enable_sm90INS1_16FlashAttnFwdSm90INS1_25CollectiveMainloopFwdSm90ILi2EN4cute5tupleIJNS5_1CILi1EEES8_S8_EEENS6_IJNS7_ILi64EEESA_SA_EEELi512ENS_10bfloat16_tEfNS_4arch4Sm90ELb0ELb0ELb0ELb1ELb0ELb0ELb1ELb0ELb0ELb0ELb0ELb0EEENS1_21CollectiveEpilogueFwdINS6_IJSA_NS7_ILi512EEESA_EEES9_SC_SE_Li256ELb1ELb0ELb0ELb0EEENS1_36VarlenDynamicPersistentTileSchedulerILi64ELi64ELi256ELi32ELb0ELb0ELb1ELb0ELb1ELb1EEEEEEEEEvNT_6ParamsE)
        /*0500*/ 	.word	0x00000000


	//----- nvinfo : EIATTR_MIN_STACK_SIZE
	.align		4
.L_224:
        /*0504*/ 	.byte	0x04, 0x12
        /*0506*/ 	.short	(.L_226 - .L_225)
	.align		4
.L_225:
        /*0508*/ 	.word	index@(_ZN7cutlass13device_kernelIN5flash11enable_sm90INS1_16FlashAttnFwdSm90INS1_25CollectiveMainloopFwdSm90ILi2EN4cute5tupleIJNS5_1CILi1EEES8_S8_EEENS6_IJNS7_ILi64EEESA_SA_EEELi512ENS_10bfloat16_tEfNS_4arch4Sm90ELb0ELb0ELb0ELb1ELb0ELb1ELb1ELb0ELb0ELb0ELb0ELb0EEENS1_21CollectiveEpilogueFwdINS6_IJSA_NS7_ILi512EEESA_EEES9_SC_SE_Li256ELb1ELb0ELb0ELb0EEENS1_36VarlenDynamicPersistentTileSchedulerILi64ELi64ELi256ELi32ELb0ELb0ELb1ELb0ELb1ELb1EEEEEEEEEvNT_6ParamsE)
        /*050c*/ 	.word	0x00000000


	//----- nvinfo : EIATTR_MIN_STACK_SIZE
	.align		4
.L_226:
        /*0510*/ 	.byte	0x04, 0x12
        /*0512*/ 	.short	(.L_228 - .L_227)
	.align		4
.L_227:
        /*0514*/ 	.word	index@(_ZN7cutlass13device_kernelIN5flash11enable_sm90INS1_16FlashAttnFwdSm90INS1_25CollectiveMainloopFwdSm90ILi2EN4cute5tupleIJNS5_1CILi1EEES8_S8_EEENS6_IJNS7_ILi64EEESA_SA_EEELi512ENS_10bfloat16_tEfNS_4arch4Sm90ELb0ELb1ELb0ELb0ELb0ELb0ELb0ELb0ELb0ELb0ELb0ELb0EEENS1_21CollectiveEpilogueFwdINS6_IJSA_NS7_ILi512EEESA_EEES9_SC_SE_Li256ELb0ELb0ELb0ELb0EEENS1_30DynamicPersistentTileSchedulerILi256ELi32ELb0ELb0ELb1EEEEEEEEEvNT_6ParamsE)
        /*0518*/ 	.word	0x00000000


	//----- nvinfo : EIATTR_MIN_STACK_SIZE
	.align		4
.L_228:
        /*051c*/ 	.byte	0x04, 0x12
        /*051e*/ 	.short	(.L_230 - .L_229)
	.align		4
.L_229:
        /*0520*/ 	.word	index@(_ZN7cutlass13device_kernelIN5flash11enable_sm90INS1_16FlashAttnFwdSm90INS1_25CollectiveMainloopFwdSm90ILi2EN4cute5tupleIJNS5_1CILi1EEES8_S8_EEENS6_IJNS7_ILi64EEESA_SA_EEELi512ENS_10bfloat16_tEfNS_4arch4Sm90ELb0ELb1ELb0ELb0ELb0ELb0ELb1ELb0ELb0ELb0ELb0ELb0EEENS1_21CollectiveEpilogueFwdINS6_IJSA_NS7_ILi512EEESA_EEES9_SC_SE_Li256ELb0ELb0ELb0ELb0EEENS1_30DynamicPersistentTileSchedulerILi256ELi32ELb0ELb0ELb1EEEEEEEEEvNT_6ParamsE)
        /*0524*/ 	.word	0x00000000


	//----- nvinfo : EIATTR_MIN_STACK_SIZE
	.align		4
.L_230:
        /*0528*/ 	.byte	0x04, 0x12
        /*052a*/ 	.short	(.L_232 - .L_231)
	.align		4
.L_231:
        /*052c*/ 	.word	index@(_ZN7cutlass13device_kernelIN5flash11enable_sm90INS1_16FlashAttnFwdSm90INS1_25CollectiveMainloopFwdSm90ILi2EN4cute5tupleIJNS5_1CILi1EEES8_S8_EEENS6_IJNS7_ILi64EEESA_SA_EEELi512ENS_10bfloat16_tEfNS_4arch4Sm90ELb0ELb1ELb0ELb1ELb0ELb0ELb0ELb0ELb0ELb0ELb0ELb0EEENS1_21CollectiveEpilogueFwdINS6_IJSA_NS7_ILi512EEESA_EEES9_SC_SE_Li256ELb1ELb0ELb0ELb0EEENS1_36VarlenDynamicPersistentTileSchedulerILi64ELi64ELi256ELi32ELb0ELb0ELb1ELb1ELb0ELb1EEEEEEEEEvNT_6ParamsE)
        /*0530*/ 	.word	0x00000000


	//----- nvinfo : EIATTR_MIN_STACK_SIZE
	.align		4
.L_232:
        /*0534*/ 	.byte	0x04, 0x12
        /*0536*/ 	.short	(.L_234 - .L_233)
	.align		4
.L_233:
        /*0538*/ 	.word	index@(_ZN7cutlass13device_kernelIN5flash11enable_sm90INS1_16FlashAttnFwdSm90INS1_25CollectiveMainloopFwdSm90ILi2EN4cute5tupleIJNS5_1CILi1EEES8_S8_EEENS6_IJNS7_ILi64EEESA_SA_EEELi512ENS_10bfloat16_tEfNS_4arch4Sm90ELb0ELb1ELb0ELb1ELb0ELb1ELb0ELb0ELb0ELb0ELb0ELb0EEENS1_21CollectiveEpilogueFwdINS6_IJSA_NS7_ILi512EEESA_EEES9_SC_SE_Li256ELb1ELb0ELb0ELb0EEENS1_36VarlenDynamicPersistentTileSchedulerILi64ELi64ELi256ELi32ELb0ELb0ELb1ELb1ELb0ELb1EEEEEEEEEvNT_6ParamsE)
        /*053c*/ 	.word	0x00000000


	//----- nvinfo : EIATTR_MIN_STACK_SIZE
	.align		4
.L_234:
        /*0540*/ 	.byte	0x04, 0x12
        /*0542*/ 	.short	(.L_236 - .L_235)
	.align		4
.L_235:
        /*0544*/ 	.word	index@(_ZN7cutlass13device_kernelIN5flash11enable_sm90INS1_16FlashAttnFwdSm90INS1_25CollectiveMainloopFwdSm90ILi2EN4cute5tupleIJNS5_1CILi1EEES8_S8_EEENS6_IJNS7_ILi64EEESA_SA_EEELi512ENS_10bfloat16_tEfNS_4arch4Sm90ELb0ELb1ELb0ELb1ELb0ELb0ELb1ELb0ELb0ELb0ELb0ELb0EEENS1_21CollectiveEpilogueFwdINS6_IJSA_NS7_ILi512EEESA_EEES9_SC_SE_Li256ELb1ELb0ELb0ELb0EEENS1_36VarlenDynamicPersistentTileSchedulerILi64ELi64ELi256ELi32ELb0ELb0ELb1ELb1ELb0ELb1EEEEEEEEEvNT_6ParamsE)
        /*0548*/ 	.word	0x00000000


	//----- nvinfo : EIATTR_MIN_STACK_SIZE
	.align		4
.L_236:
        /*054c*/ 	.byte	0x04, 0x12
        /*054e*/ 	.short	(.L_238 - .L_237)
	.align		4
.L_237:
        /*0550*/ 	.word	index@(_ZN7cutlass13device_kernelIN5flash11enable_sm90INS1_16FlashAttnFwdSm90INS1_25CollectiveMainloopFwdSm90ILi2EN4cute5tupleIJNS5_1CILi1EEES8_S8_EEENS6_IJNS7_ILi64EEESA_SA_EEELi512ENS_10bfloat16_tEfNS_4arch4Sm90ELb0ELb1ELb0ELb1ELb0ELb1ELb1ELb0ELb0ELb0ELb0ELb0EEENS1_21CollectiveEpilogueFwdINS6_IJSA_NS7_ILi512EEESA_EEES9_SC_SE_Li256ELb1ELb0ELb0ELb0EEENS1_36VarlenDynamicPersistentTileSchedulerILi64ELi64ELi256ELi32ELb0ELb0ELb1ELb1ELb0ELb1EEEEEEEEEvNT_6ParamsE)
        /*0554*/ 	.word	0x00000000


	//----- nvinfo : EIATTR_MIN_STACK_SIZE
	.align		4
.L_238:
        /*0558*/ 	.byte	0x04, 0x12
        /*055a*/ 	.short	(.L_240 - .L_239)
	.align		4
.L_239:
        /*055c*/ 	.word	index@(_ZN7cutlass13device_kernelIN5flash11enable_sm90INS1_16FlashAttnFwdSm90INS1_25CollectiveMainloopFwdSm90ILi2EN4cute5tupleIJNS5_1CILi1EEES8_S8_EEENS6_IJNS7_ILi64EEESA_SA_EEELi512ENS_10bfloat16_tEfNS_4arch4Sm90ELb1ELb0ELb0ELb0ELb0ELb0ELb0ELb0ELb0ELb0ELb0ELb0EEENS1_21CollectiveEpilogueFwdINS6_IJSA_NS7_ILi512EEESA_EEES9_SC_SE_Li256ELb0ELb0ELb0ELb0EEENS1_30DynamicPersistentTileSchedulerILi256ELi32ELb0ELb0ELb1EEEEEEEEEvNT_6ParamsE)
        /*0560*/ 	.word	0x00000000


	//----- nvinfo : EIATTR_MIN_STACK_SIZE
	.align		4
.L_240:
        /*0564*/ 	.byte	0x04, 0x12
        /*0566*/ 	.short	(.L_242 - .L_241)
	.align		4
.L_241:
        /*0568*/ 	.word	index@(_ZN7cutlass13device_kernelIN5flash11enable_sm90INS1_16FlashAttnFwdSm90INS1_25CollectiveMainloopFwdSm90ILi2EN4cute5tupleIJNS5_1CILi1EEES8_S8_EEENS6_IJNS7_ILi64EEESA_SA_EEELi512ENS_10bfloat16_tEfNS_4arch4Sm90ELb1ELb0ELb0ELb0ELb0ELb0ELb1ELb0ELb0ELb0ELb0ELb0EEENS1_21CollectiveEpilogueFwdINS6_IJSA_NS7_ILi512EEESA_EEES9_SC_SE_Li256ELb0ELb0ELb0ELb0EEENS1_30DynamicPersistentTileSchedulerILi256ELi32ELb0ELb0ELb1EEEEEEEEEvNT_6ParamsE)
        /*056c*/ 	.word	0x00000000


	//----- nvinfo : EIATTR_MIN_STACK_SIZE
	.align		4
.L_242:
        /*0570*/ 	.byte	0x04, 0x12
        /*0572*/ 	.short	(.L_244 - .L_243)
	.align		4
.L_243:
        /*0574*/ 	.word	index@(_ZN7cutlass13device_kernelIN5flash11enable_sm90INS1_16FlashAttnFwdSm90INS1_25CollectiveMainloopFwdSm90ILi2EN4cute5tupleIJNS5_1CILi1EEES8_S8_EEENS6_IJNS7_ILi64EEESA_SA_EEELi512ENS_10bfloat16_tEfNS_4arch4Sm90ELb1ELb0ELb0ELb1ELb0ELb0ELb0ELb0ELb0ELb0ELb0ELb0EEENS1_21CollectiveEpilogueFwdINS6_IJSA_NS7_ILi512EEESA_EEES9_SC_SE_Li256ELb1ELb0ELb0ELb0EEENS1_36VarlenDynamicPersistentTileSchedulerILi64ELi64ELi256ELi32ELb0ELb0ELb1ELb1ELb1ELb1EEEEEEEEEvNT_6ParamsE)
        /*0578*/ 	.word	0x00000000


	//----- nvinfo : EIATTR_MIN_STACK_SIZE
	.align		4
.L_244:
        /*057c*/ 	.byte	0x04, 0x12
        /*057e*/ 	.short	(.L_246 - .L_245)
	.align		4
.L_245:
        /*0580*/ 	.word	index@(_ZN7cutlass13device_kernelIN5flash11enable_sm90INS1_16FlashAttnFwdSm90INS1_25CollectiveMainloopFwdSm90ILi2EN4cute5tupleIJNS5_1CILi1EEES8_S8_EEENS6_IJNS7_ILi64EEESA_SA_EEELi512ENS_10bfloat16_tEfNS_4arch4Sm90ELb1ELb0ELb0ELb1ELb0ELb1ELb0ELb0ELb0ELb0ELb0ELb0EEENS1_21CollectiveEpilogueFwdINS6_IJSA_NS7_ILi512EEESA_EEES9_SC_SE_Li256ELb1ELb0ELb0ELb0EEENS1_36VarlenDynamicPersistentTileSchedulerILi64ELi64ELi256ELi32ELb0ELb0ELb1ELb1ELb1ELb1EEEEEEEEEvNT_6ParamsE)
        /*0584*/ 	.word	0x00000000


	//----- nvinfo : EIATTR_MIN_STACK_SIZE
	.align		4
.L_246:
        /*0588*/ 	.byte	0x04, 0x12
        /*058a*/ 	.short	(.L_248 - .L_247)
	.align		4
.L_247:
        /*058c*/ 	.word	index@(_ZN7cutlass13device_kernelIN5flash11enable_sm90INS1_16FlashAttnFwdSm90INS1_25CollectiveMainloopFwdSm90ILi2EN4cute5tupleIJNS5_1CILi1EEES8_S8_EEENS6_IJNS7_ILi64EEESA_SA_EEELi512ENS_10bfloat16_tEfNS_4arch4Sm90ELb1ELb0ELb0ELb1ELb0ELb0ELb1ELb0ELb0ELb0ELb0ELb0EEENS1_21CollectiveEpilogueFwdINS6_IJSA_NS7_ILi512EEESA_EEES9_SC_SE_Li256ELb1ELb0ELb0ELb0EEENS1_36VarlenDynamicPersistentTileSchedulerILi64ELi64ELi256ELi32ELb0ELb0ELb1ELb1ELb1ELb1EEEEEEEEEvNT_6ParamsE)
        /*0590*/ 	.word	0x00000000


	//----- nvinfo : EIATTR_MIN_STACK_SIZE
	.align		4
.L_248:
        /*0594*/ 	.byte	0x04, 0x12
        /*0596*/ 	.short	(.L_250 - .L_249)
	.align		4
.L_249:
        /*0598*/ 	.word	index@(_ZN7cutlass13device_kernelIN5flash11enable_sm90INS1_16FlashAttnFwdSm90INS1_25CollectiveMainloopFwdSm90ILi2EN4cute5tupleIJNS5_1CILi1EEES8_S8_EEENS6_IJNS7_ILi64EEESA_SA_EEELi512ENS_10bfloat16_tEfNS_4arch4Sm90ELb1ELb0ELb0ELb1ELb0ELb1ELb1ELb0ELb0ELb0ELb0ELb0EEENS1_21CollectiveEpilogueFwdINS6_IJSA_NS7_ILi512EEESA_EEES9_SC_SE_Li256ELb1ELb0ELb0ELb0EEENS1_36VarlenDynamicPersistentTileSchedulerILi64ELi64ELi256ELi32ELb0ELb0ELb1ELb1ELb1ELb1EEEEEEEEEvNT_6ParamsE)
        /*059c*/ 	.word	0x00000000


	//----- nvinfo : EIATTR_MIN_STACK_SIZE
	.align		4
.L_250:
        /*05a0*/ 	.byte	0x04, 0x12
        /*05a2*/ 	.short	(.L_252 - .L_251)
	.align		4
.L_251:
        /*05a4*/ 	.word	index@(_ZN7cutlass13device_kernelIN5flash11enable_sm90INS1_16FlashAttnFwdSm90INS1_25CollectiveMainloopFwdSm90ILi2EN4cute5tupleIJNS5_1CILi1EEES8_S8_EEENS6_IJNS7_ILi128EEENS7_ILi96EEENS7_ILi64EEEEEELi256ENS_10bfloat16_tEfNS_4arch4Sm90ELb0ELb0ELb0ELb0ELb0ELb0ELb0ELb1ELb0ELb0ELb0ELb0EEENS1_21CollectiveEpilogueFwdINS6_IJSA_NS7_ILi256EEESB_EEES9_SE_SG_Li256ELb0ELb0ELb0ELb0EEENS1_29StaticPersistentTileSchedulerILb0EEEEEEEEEvNT_6ParamsE)
        /*05a8*/ 	.word	0x00000000


	//----- nvinfo : EIATTR_MIN_STACK_SIZE
	.align		4
.L_252:
        /*05ac*/ 	.byte	0x04, 0x12
        /*05ae*/ 	.short	(.L_254 - .L_253)
	.align		4
.L_253:
        /*05b0*/ 	.word	index@(_ZN7cutlass13device_kernelIN5flash11enable_sm90INS1_16FlashAttnFwdSm90INS1_25CollectiveMainloopFwdSm90ILi2EN4cute5tupleIJNS5_1CILi1EEES8_S8_EEENS6_IJNS7_ILi128EEENS7_ILi96EEENS7_ILi64EEEEEELi256ENS_10bfloat16_tEfNS_4arch4Sm90ELb0ELb0ELb0ELb0ELb0ELb0ELb1ELb1ELb0ELb0ELb0ELb0EEENS1_21CollectiveEpilogueFwdINS6_IJSA_NS7_ILi256EEESB_EEES9_SE_SG_Li256ELb0ELb0ELb0ELb0EEENS1_29StaticPersistentTileSchedulerILb0EEEEEEEEEvNT_6ParamsE)
        /*05b4*/ 	.word	0x00000000


	//----- nvinfo : EIATTR_MIN_STACK_SIZE
	.align		4
.L_254:
        /*05b8*/ 	.byte	0x04, 0x12
        /*05ba*/ 	.short	(.L_256 - .L_255)
	.align		4
.L_255:
        /*05bc*/ 	.word	index@(_ZN7cutlass13device_kernelIN5flash11enable_sm90INS1_16FlashAttnFwdSm90INS1_25CollectiveMainloopFwdSm90ILi2EN4cute5tupleIJNS5_1CILi1EEES8_S8_EEENS6_IJNS7_ILi128EEENS7_ILi96EEENS7_ILi64EEEEEELi256ENS_10bfloat16_tEfNS_4arch4Sm90ELb0ELb0ELb0ELb1ELb0ELb0ELb0ELb1ELb0ELb0ELb0ELb0EEENS1_21CollectiveEpilogueFwdINS6_IJSA_NS7_ILi256EEESB_EEES9_SE_SG_Li256ELb1ELb0ELb0ELb0EEENS1_36VarlenDynamicPersistentTileSchedulerILi128ELi96ELi256ELi32ELb0ELb0ELb1ELb0ELb1ELb1EEEEEEEEEvNT_6ParamsE)
        /*05c0*/ 	.word	0x00000000


	//----- nvinfo : EIATTR_MIN_STACK_SIZE
	.align		4
.L_256:
        /*05c4*/ 	.byte	0x04, 0x12
        /*05c6*/ 	.short	(.L_258 - .L_257)
	.align		4
.L_257:
        /*05c8*/ 	.word	index@(_ZN7cutlass13device_kernelIN5flash11enable_sm90INS1_16FlashAttnFwdSm90INS1_25CollectiveMainloopFwdSm90ILi2EN4cute5tupleIJNS5_1CILi1EEES8_S8_EEENS6_IJNS7_ILi128EEENS7_ILi96EEENS7_ILi64EEEEEELi256ENS_10bfloat16_tEfNS_4arch4Sm90ELb0ELb0ELb0ELb1ELb0ELb1ELb0ELb1ELb0ELb0ELb0ELb0EEENS1_21CollectiveEpilogueFwdINS6_IJSA_NS7_ILi256EEESB_EEES9_SE_SG_Li256ELb1ELb0ELb0ELb0EEENS1_36VarlenDynamicPersistentTileSchedulerILi128ELi96ELi256ELi32ELb0ELb0ELb1ELb0ELb1ELb1EEEEEEEEEvNT_6ParamsE)
        /*05cc*/ 	.word	0x00000000


	//----- nvinfo : EIATTR_MIN_STACK_SIZE
	.align		4
.L_258:
        /*05d0*/ 	.byte	0x04, 0x12
        /*05d2*/ 	.short	(.L_260 - .L_259)
	.align		4
.L_259:
        /*05d4*/ 	.word	index@(_ZN7cutlass13device_kernelIN5flash11enable_sm90INS1_16FlashAttnFwdSm90INS1_25CollectiveMainloopFwdSm90ILi2EN4cute5tupleIJNS5_1CILi1EEES8_S8_EEENS6_IJNS7_ILi128EEENS7_ILi96EEENS7_ILi64EEEEEELi256ENS_10bfloat16_tEfNS_4arch4Sm90ELb0ELb0ELb0ELb1ELb0ELb0ELb1ELb1ELb0ELb0ELb0ELb0EEENS1_21CollectiveEpilogueFwdINS6_IJSA_NS7_ILi256EEESB_EEES9_SE_SG_Li256ELb1ELb0ELb0ELb0EEENS1_36VarlenDynamicPersistentTileSchedulerILi128ELi96ELi256ELi32ELb0ELb0ELb1ELb0ELb1ELb1EEEEEEEEEvNT_6ParamsE)
        /*05d8*/ 	.word	0x00000000


	//----- nvinfo : EIATTR_MIN_STACK_SIZE
	.align		4
.L_260:
        /*05dc*/ 	.byte	0x04, 0x12
        /*05de*/ 	.short	(.L_262 - .L_261)
	.align		4
.L_261:
        /*05e0*/ 	.word	index@(_ZN7cutlass13device_kernelIN5flash11enable_sm90INS1_16FlashAttnFwdSm90INS1_25CollectiveMainloopFwdSm90ILi2EN4cute5tupleIJNS5_1CILi1EEES8_S8_EEENS6_IJNS7_ILi128EEENS7_ILi96EEENS7_ILi64EEEEEELi256ENS_10bfloat16_tEfNS_4arch4Sm90ELb0ELb0ELb0ELb1ELb0ELb1ELb1ELb1ELb0ELb0ELb0ELb0EEENS1_21CollectiveEpilogueFwdINS6_IJSA_NS7_ILi256EEESB_EEES9_SE_SG_Li256ELb1ELb0ELb0ELb0EEENS1_36VarlenDynamicPersistentTileSchedulerILi128ELi96ELi256ELi32ELb0ELb0ELb1ELb0ELb1ELb1EEEEEEEEEvNT_6ParamsE)
        /*05e4*/ 	.word	0x00000000


	//----- nvinfo : EIATTR_MIN_STACK_SIZE
	.align		4
.L_262:
        /*05e8*/ 	.byte	0x04, 0x12
        /*05ea*/ 	.short	(.L_264 - .L_263)
	.align		4
.L_263:
        /*05ec*/ 	.word	index@(_ZN7cutlass13device_kernelIN5flash11enable_sm90INS1_16FlashAttnFwdSm90INS1_25CollectiveMainloopFwdSm90ILi2EN4cute5tupleIJNS5_1CILi1EEES8_S8_EEENS6_IJNS7_ILi128EEENS7_ILi96EEENS7_ILi64EEEEEELi256ENS_10bfloat16_tEfNS_4arch4Sm90ELb0ELb1ELb0ELb0ELb0ELb0ELb0ELb1ELb0ELb0ELb0ELb0EEENS1_21CollectiveEpilogueFwdINS6_IJSA_NS7_ILi256EEESB_EEES9_SE_SG_Li256ELb0ELb0ELb0ELb0EEENS1_30DynamicPersistentTileSchedulerILi256ELi32ELb0ELb0ELb1EEEEEEEEEvNT_6ParamsE)
        /*05f0*/ 	.word	0x00000000


	//----- nvinfo : EIATTR_MIN_STACK_SIZE
	.align		4
.L_264:
        /*05f4*/ 	.byte	0x04, 0x12
        /*05f6*/ 	.short	(.L_266 - .L_265)
	.align		4
.L_265:
        /*05f8*/ 	.word	index@(_ZN7cutlass13device_kernelIN5flash11enable_sm90INS1_16FlashAttnFwdSm90INS1_25CollectiveMainloopFwdSm90ILi2EN4cute5tupleIJNS5_1CILi1EEES8_S8_EEENS6_IJNS7_ILi128EEENS7_ILi96EEENS7_ILi64EEEEEELi256ENS_10bfloat16_tEfNS_4arch4Sm90ELb0ELb1ELb0ELb0ELb0ELb0ELb1ELb1ELb0ELb0ELb0ELb0EEENS1_21CollectiveEpilogueFwdINS6_IJSA_NS7_ILi256EEESB_EEES9_SE_SG_Li256ELb0ELb0ELb0ELb0EEENS1_30DynamicPersistentTileSchedulerILi256ELi32ELb0ELb0ELb1EEEEEEEEEvNT_6ParamsE)
        /*05fc*/ 	.word	0x00000000


	//----- nvinfo : EIATTR_MIN_STACK_SIZE
	.align		4
.L_266:
        /*0600*/ 	.byte	0x04, 0x12
        /*0602*/ 	.short	(.L_268 - .L_267)
	.align		4
.L_267:
        /*0604*/ 	.word	index@(_ZN7cutlass13device_kernelIN5flash11enable_sm90INS1_16FlashAttnFwdSm90INS1_25CollectiveMainloopFwdSm90ILi2EN4cute5tupleIJNS5_1CILi1EEES8_S8_EEENS6_IJNS7_ILi128EEENS7_ILi96EEENS7_ILi64EEEEEELi256ENS_10bfloat16_tEfNS_4arch4Sm90ELb0ELb1ELb0ELb1ELb0ELb0ELb0ELb1ELb0ELb0ELb0ELb0EEENS1_21CollectiveEpilogueFwdINS6_IJSA_NS7_ILi256EEESB_EEES9_SE_SG_Li256ELb1ELb0ELb0ELb0EEENS1_36VarlenDynamicPersistentTileSchedulerILi128ELi96ELi256ELi32ELb0ELb0ELb1ELb1ELb0ELb1EEEEEEEEEvNT_6ParamsE)
        /*0608*/ 	.word	0x00000000


	//----- nvinfo : EIATTR_MIN_STACK_SIZE
	.align		4
.L_268:
        /*060c*/ 	.byte	0x04, 0x12
        /*060e*/ 	.short	(.L_270 - .L_269)
	.align		4
.L_269:
        /*0610*/ 	.word	index@(_ZN7cutlass13device_kernelIN5flash11enable_sm90INS1_16FlashAttnFwdSm90INS1_25CollectiveMainloopFwdSm90ILi2EN4cute5tupleIJNS5_1CILi1EEES8_S8_EEENS6_IJNS7_ILi128EEENS7_ILi96EEENS7_ILi64EEEEEELi256ENS_10bfloat16_tEfNS_4arch4Sm90ELb0ELb1ELb0ELb1ELb0ELb1ELb0ELb1ELb0ELb0ELb0ELb0EEENS1_21CollectiveEpilogueFwdINS6_IJSA_NS7_ILi256EEESB_EEES9_SE_SG_Li256ELb1ELb0ELb0ELb0EEENS1_36VarlenDynamicPersistentTileSchedulerILi128ELi96ELi256ELi32ELb0ELb0ELb1ELb1ELb0ELb1EEEEEEEEEvNT_6ParamsE)
        /*0614*/ 	.word	0x00000000


	//----- nvinfo : EIATTR_MIN_STACK_SIZE
	.align		4
.L_270:
        /*0618*/ 	.byte	0x04, 0x12
        /*061a*/ 	.short	(.L_272 - .L_271)
	.align		4
.L_271:
        /*061c*/ 	.word	index@(_ZN7cutlass13device_kernelIN5flash11enable_sm90INS1_16FlashAttnFwdSm90INS1_25CollectiveMainloopFwdSm90ILi2EN4cute5tupleIJNS5_1CILi1EEES8_S8_EEENS6_IJNS7_ILi128EEENS7_ILi96EEENS7_ILi64EEEEEELi256ENS_10bfloat16_tEfNS_4arch4Sm90ELb0ELb1ELb0ELb1ELb0ELb0ELb1ELb1ELb0ELb0ELb0ELb0EEENS1_21CollectiveEpilogueFwdINS6_IJSA_NS7_ILi256EEESB_EEES9_SE_SG_Li256ELb1ELb0ELb0ELb0EEENS1_36VarlenDynamicPersistentTileSchedulerILi128ELi96ELi256ELi32ELb0ELb0ELb1ELb1ELb0ELb1EEEEEEEEEvNT_6ParamsE)
        /*0620*/ 	.word	0x00000000


	//----- nvinfo : EIATTR_MIN_STACK_SIZE
	.align		4
.L_272:
        /*0624*/ 	.byte	0x04, 0x12
        /*0626*/ 	.short	(.L_274 - .L_273)
	.align		4
.L_273:
        /*0628*/ 	.word	index@(_ZN7cutlass13device_kernelIN5flash11enable_sm90INS1_16FlashAttnFwdSm90INS1_25CollectiveMainloopFwdSm90ILi2EN4cute5tupleIJNS5_1CILi1EEES8_S8_EEENS6_IJNS7_ILi128EEENS7_ILi96EEENS7_ILi64EEEEEELi256ENS_10bfloat16_tEfNS_4arch4Sm90ELb0ELb1ELb0ELb1ELb0ELb1ELb1ELb1ELb0ELb0ELb0ELb0EEENS1_21CollectiveEpilogueFwdINS6_IJSA_NS7_ILi256EEESB_EEES9_SE_SG_Li256ELb1ELb0ELb0ELb0EEENS1_36VarlenDynamicPersistentTileSchedulerILi128ELi96ELi256ELi32ELb0ELb0ELb1ELb1ELb0ELb1EEEEEEEEEvNT_6ParamsE)
        /*062c*/ 	.word	0x00000000


	//----- nvinfo : EIATTR_MIN_STACK_SIZE
	.align		4
.L_274:
        /*0630*/ 	.byte	0x04, 0x12
        /*0632*/ 	.short	(.L_276 - .L_275)
	.align		4
.L_275:
        /*0634*/ 	.word	index@(_ZN7cutlass13device_kernelIN5flash11enable_sm90INS1_16FlashAttnFwdSm90INS1_25CollectiveMainloopFwdSm90ILi2EN4cute5tupleIJNS5_1CILi1EEES8_S8_EEENS6_IJNS7_ILi128EEENS7_ILi96EEENS7_ILi64EEEEEELi256ENS_10bfloat16_tEfNS_4arch4Sm90ELb1ELb0ELb0ELb0ELb0ELb0ELb0ELb1ELb0ELb0ELb0ELb0EEENS1_21CollectiveEpilogueFwdINS6_IJSA_NS7_ILi256EEESB_EEES9_SE_SG_Li256ELb0ELb0ELb0ELb0EEENS1_30DynamicPersistentTileSchedulerILi256ELi32ELb0ELb0ELb1EEEEEEEEEvNT_6ParamsE)
        /*0638*/ 	.word	0x00000000


	//----- nvinfo : EIATTR_MIN_STACK_SIZE
	.align		4
.L_276:
        /*063c*/ 	.byte	0x04, 0x12
        /*063e*/ 	.short	(.L_278 - .L_277)
	.align		4
.L_277:
        /*0640*/ 	.word	index@(_ZN7cutlass13device_kernelIN5flash11enable_sm90INS1_16FlashAttnFwdSm90INS1_25CollectiveMainloopFwdSm90ILi2EN4cute5tupleIJNS5_1CILi1EEES8_S8_EEENS6_IJNS7_ILi128EEENS7_ILi96EEENS7_ILi64EEEEEELi256ENS_10bfloat16_tEfNS_4arch4Sm90ELb1ELb0ELb0ELb0ELb0ELb0ELb1ELb1ELb0ELb0ELb0ELb0EEENS1_21CollectiveEpilogueFwdINS6_IJSA_NS7_ILi256EEESB_EEES9_SE_SG_Li256ELb0ELb0ELb0ELb0EEENS1_30DynamicPersistentTileSchedulerILi256ELi32ELb0ELb0ELb1EEEEEEEEEvNT_6ParamsE)
        /*0644*/ 	.word	0x00000000


	//----- nvinfo : EIATTR_MIN_STACK_SIZE
	.align		4
.L_278:
        /*0648*/ 	.byte	0x04, 0x12
        /*064a*/ 	.short	(.L_280 - .L_279)
	.align		4
.L_279:
        /*064c*/ 	.word	index@(_ZN7cutlass13device_kernelIN5flash11enable_sm90INS1_16FlashAttnFwdSm90INS1_25CollectiveMainloopFwdSm90ILi2EN4cute5tupleIJNS5_1CILi1EEES8_S8_EEENS6_IJNS7_ILi128EEENS7_ILi96EEENS7_ILi64EEEEEELi256ENS_10bfloat16_tEfNS_4arch4Sm90ELb1ELb0ELb0ELb1ELb0ELb0ELb0ELb1ELb0ELb0ELb0ELb0EEENS1_21CollectiveEpilogueFwdINS6_IJSA_NS7_ILi256EEESB_EEES9_SE_SG_Li256ELb1ELb0ELb0ELb0EEENS1_36VarlenDynamicPersistentTileSchedulerILi128ELi96ELi256ELi32ELb0ELb0ELb1ELb1ELb1ELb1EEEEEEEEEvNT_6ParamsE)
        /*0650*/ 	.word	0x00000000


	//----- nvinfo : EIATTR_MIN_STACK_SIZE
	.align		4
.L_280:
        /*0654*/ 	.byte	0x04, 0x12
        /*0656*/ 	.short	(.L_282 - .L_281)
	.align		4
.L_281:
        /*0658*/ 	.word	index@(_ZN7cutlass13device_kernelIN5flash11enable_sm90INS1_16FlashAttnFwdSm90INS1_25CollectiveMainloopFwdSm90ILi2EN4cute5tupleIJNS5_1CILi1EEES8_S8_EEENS6_IJNS7_ILi128EEENS7_ILi96EEENS7_ILi64EEEEEELi256ENS_10bfloat16_tEfNS_4arch4Sm90ELb1ELb0ELb0ELb1ELb0ELb1ELb0ELb1ELb0ELb0ELb0ELb0EEENS1_21CollectiveEpilogueFwdINS6_IJSA_NS7_ILi256EEESB_EEES9_SE_SG_Li256ELb1ELb0ELb0ELb0EEENS1_36VarlenDynamicPersistentTileSchedulerILi128ELi96ELi256ELi32ELb0ELb0ELb1ELb1ELb1ELb1EEEEEEEEEvNT_6ParamsE)
        /*065c*/ 	.word	0x00000000


	//----- nvinfo : EIATTR_MIN_STACK_SIZE
	.align		4
.L_282:
        /*0660*/ 	.byte	0x04, 0x12
        /*0662*/ 	.short	(.L_284 - .L_283)
	.align		4
.L_283:
        /*0664*/ 	.word	index@(_ZN7cutlass13device_kernelIN5flash11enable_sm90INS1_16FlashAttnFwdSm90INS1_25CollectiveMainloopFwdSm90ILi2EN4cute5tupleIJNS5_1CILi1EEES8_S8_EEENS6_IJNS7_ILi128EEENS7_ILi96EEENS7_ILi64EEEEEELi256ENS_10bfloat16_tEfNS_4arch4Sm90ELb1ELb0ELb0ELb1ELb0ELb0ELb1ELb1ELb0ELb0ELb0ELb0EEENS1_21CollectiveEpilogueFwdINS6_IJSA_NS7_ILi256EEESB_EEES9_SE_SG_Li256ELb1ELb0ELb0ELb0EEENS1_36VarlenDynamicPersistentTileSchedulerILi128ELi96ELi256ELi32ELb0ELb0ELb1ELb1ELb1ELb1EEEEEEEEEvNT_6ParamsE)
        /*0668*/ 	.word	0x00000000


	//----- nvinfo : EIATTR_MIN_STACK_SIZE
	.align		4
.L_284:
        /*066c*/ 	.byte	0x04, 0x12
        /*066e*/ 	.short	(.L_286 - .L_285)
	.align		4
.L_285:
        /*0670*/ 	.word	index@(_ZN7cutlass13device_kernelIN5flash11enable_sm90INS1_16FlashAttnFwdSm90INS1_25CollectiveMainloopFwdSm90ILi2EN4cute5tupleIJNS5_1CILi1EEES8_S8_EEENS6_IJNS7_ILi128EEENS7_ILi96EEENS7_ILi64EEEEEELi256ENS_10bfloat16_tEfNS_4arch4Sm90ELb1ELb0ELb0ELb1ELb0ELb1ELb1ELb1ELb0ELb0ELb0ELb0EEENS1_21CollectiveEpilogueFwdINS6_IJSA_NS7_ILi256EEESB_EEES9_SE_SG_Li256ELb1ELb0ELb0ELb0EEENS1_36VarlenDynamicPersistentTileSchedulerILi128ELi96ELi256ELi32ELb0ELb0ELb1ELb1ELb1ELb1EEEEEEEEEvNT_6ParamsE)
        /*0674*/ 	.word	0x00000000
.L_286:


//--------------------- .nv.compat                --------------------------
	.section	.nv.compat,"",@"SHT_CUDA_COMPAT_INFO"
	.align	4
        /*0000*/ 	.byte	0x02, 0x09, 0x01, 0x00, 0x02, 0x02, 0x01, 0x00, 0x02, 0x05, 0x05, 0x00, 0x03, 0x07, 0x01, 0x01
        /*0010*/ 	.byte	0x02, 0x03, 0x00, 0x00, 0x02, 0x06, 0x01, 0x00, 0x04, 0x0b, 0x08, 0x00, 0x09, 0x00, 0x00, 0x00
        /*0020*/ 	.byte	0x00, 0x00, 0x00, 0x00


//--------------------- .nv.info._ZN7cutlass13device_kernelIN5flash11enable_sm90INS1_16FlashAttnFwdSm90INS1_25CollectiveMainloopFwdSm90ILi2EN4cute5tupleIJNS5_1CILi1EEES8_S8_EEENS6_IJNS7_ILi128EEESA_NS7_ILi192EEEEEELi128ENS_10bfloat16_tEfNS_4arch4Sm90ELb0ELb0ELb0ELb0ELb0ELb0ELb0ELb1ELb1ELb0ELb0ELb0EEENS1_21CollectiveEpilogueFwdINS6_IJSA_SA_SA_EEES9_SD_SF_Li256ELb0ELb0ELb0ELb0EEENS1_29StaticPersistentTileSchedulerILb0EEEEEEEEEvNT_6ParamsE --------------------------
	.section	.nv.info._ZN7cutlass13device_kernelIN5flash11enable_sm90INS1_16FlashAttnFwdSm90INS1_25CollectiveMainloopFwdSm90ILi2EN4cute5tupleIJNS5_1CILi1EEES8_S8_EEENS6_IJNS7_ILi128EEESA_NS7_ILi192EEEEEELi128ENS_10bfloat16_tEfNS_4arch4Sm90ELb0ELb0ELb0ELb0ELb0ELb0ELb0ELb1ELb1ELb0ELb0ELb0EEENS1_21CollectiveEpilogueFwdINS6_IJSA_SA_SA_EEES9_SD_SF_Li256ELb0ELb0ELb0ELb0EEENS1_29StaticPersistentTileSchedulerILb0EEEEEEEEEvNT_6ParamsE,"",@"SHT_CUDA_INFO"
	.sectionflags	@""
	.align	4


	//----- nvinfo : EIATTR_CUDA_API_VERSION
	.align		4
        /*0000*/ 	.byte	0x04, 0x37
        /*0002*/ 	.short	(.L_288 - .L_287)
.L_287:
        /*0004*/ 	.word	0x00000082


	//----- nvinfo : EIATTR_KPARAM_INFO
	.align		4
.L_288:
        /*0008*/ 	.byte	0x04, 0x17
        /*000a*/ 	.short	(.L_290 - .L_289)
.L_289:
        /*000c*/ 	.word	0x00000000
        /*0010*/ 	.short	0x0000
        /*0012*/ 	.short	0x0000
        /*0014*/ 	.byte	0x00, 0xf0, 0x01, 0x2e


	//----- nvinfo : EIATTR_SPARSE_MMA_MASK
	.align		4
.L_290:
        /*0018*/ 	.byte	0x03, 0x50
        /*001a*/ 	.short	0x0000


	//----- nvinfo : EIATTR_MAXREG_COUNT
	.align		4
        /*001c*/ 	.byte	0x03, 0x1b
        /*001e*/ 	.short	0x00a8


	//----- nvinfo : EIATTR_MERCURY_ISA_VERSION
	.align		4
        /*0020*/ 	.byte	0x03, 0x5f
        /*0022*/ 	.short	0x0101


	//----- nvinfo : EIATTR_VRC_CTA_INIT_COUNT
	.align		4
        /*0024*/ 	.byte	0x02, 0x4a
	.zero		1
	.zero		1


	//----- nvinfo : EIATTR_EXIT_INSTR_OFFSETS
	.align		4
        /*0028*/ 	.byte	0x04, 0x1c
        /*002a*/ 	.short	(.L_292 - .L_291)


	//   ....[0]....
.L_291:
        /*002c*/ 	.word	0x00000010


	//----- nvinfo : EIATTR_MAX_THREADS
	.align		4
.L_292:
        /*0030*/ 	.byte	0x04, 0x05
        /*0032*/ 	.short	(.L_294 - .L_293)
.L_293:
        /*0034*/ 	.word	0x00000180
        /*0038*/ 	.word	0x00000001
        /*003c*/ 	.word	0x00000001


	//----- nvinfo : EIATTR_CBANK_PARAM_SIZE
	.align		4
.L_294:
        /*0040*/ 	.byte	0x03, 0x19
        /*0042*/ 	.short	0x0b80


	//----- nvinfo : EIATTR_PARAM_CBANK
	.align		4
        /*0044*/ 	.byte	0x04, 0x0a
        /*0046*/ 	.short	(.L_296 - .L_295)
	.align		4
.L_295:
        /*0048*/ 	.word	index@(.nv.constant0._ZN7cutlass13device_kernelIN5flash11enable_sm90INS1_16FlashAttnFwdSm90INS1_25CollectiveMainloopFwdSm90ILi2EN4cute5tupleIJNS5_1CILi1EEES8_S8_EEENS6_IJNS7_ILi128EEESA_NS7_ILi192EEEEEELi128ENS_10bfloat16_tEfNS_4arch4Sm90ELb0ELb0ELb0ELb0ELb0ELb0ELb0ELb1ELb1ELb0ELb0ELb0EEENS1_21CollectiveEpilogueFwdINS6_IJSA_SA_SA_EEES9_SD_SF_Li256ELb0ELb0ELb0ELb0EEENS1_29StaticPersistentTileSchedulerILb0EEEEEEEEEvNT_6ParamsE)
        /*004c*/ 	.short	0x0380
        /*004e*/ 	.short	0x0b80


	//----- nvinfo : EIATTR_SW_WAR
	.align		4
.L_296:
        /*0050*/ 	.byte	0x04, 0x36
        /*0052*/ 	.short	(.L_298 - .L_297)
.L_297:
        /*0054*/ 	.word	0x00000008
.L_298:


//--------------------- .nv.info._ZN7cutlass13device_kernelIN5flash11enable_sm90INS1_16FlashAttnFwdSm90INS1_25CollectiveMainloopFwdSm90ILi2EN4cute5tupleIJNS5_1CILi2EEENS7_ILi1EEES9_EEENS6_IJNS7_ILi128EEESB_NS7_ILi192EEEEEELi128ENS_10bfloat16_tEfNS_4arch4Sm90ELb0ELb0ELb0ELb0ELb0ELb0ELb0ELb1ELb1ELb0ELb0ELb0EEENS1_21CollectiveEpilogueFwdINS6_IJSB_SB_SB_EEESA_SE_SG_Li256ELb0ELb0ELb0ELb0EEENS1_29StaticPersistentTileSchedulerILb0EEEEEEEEEvNT_6ParamsE --------------------------
	.section	.nv.info._ZN7cutlass13device_kernelIN5flash11enable_sm90INS1_16FlashAttnFwdSm90INS1_25CollectiveMainloopFwdSm90ILi2EN4cute5tupleIJNS5_1CILi2EEENS7_ILi1EEES9_EEENS6_IJNS7_ILi128EEESB_NS7_ILi192EEEEEELi128ENS_10bfloat16_tEfNS_4arch4Sm90ELb0ELb0ELb0ELb0ELb0ELb0ELb0ELb1ELb1ELb0ELb0ELb0EEENS1_21CollectiveEpilogueFwdINS6_IJSB_SB_SB_EEESA_SE_SG_Li256ELb0ELb0ELb0ELb0EEENS1_29StaticPersistentTileSchedulerILb0EEEEEEEEEvNT_6ParamsE,"",@"SHT_CUDA_INFO"
	.sectionflags	@""
	.align	4


	//----- nvinfo : EIATTR_CUDA_API_VERSION
	.align		4
        /*0000*/ 	.byte	0x04, 0x37
        /*0002*/ 	.short	(.L_300 - .L_299)
.L_299:
        /*0004*/ 	.word	0x00000082


	//----- nvinfo : EIATTR_KPARAM_INFO
	.align		4
.L_300:
        /*0008*/ 	.byte	0x04, 0x17
        /*000a*/ 	.short	(.L_302 - .L_301)
.L_301:
        /*000c*/ 	.word	0x00000000
        /*0010*/ 	.short	0x0000
        /*0012*/ 	.short	0x0000
        /*0014*/ 	.byte	0x00, 0xf0, 0x01, 0x2e


	//----- nvinfo : EIATTR_SPARSE_MMA_MASK
	.align		4
.L_302:
        /*0018*/ 	.byte	0x03, 0x50
        /*001a*/ 	.short	0x0000


	//----- nvinfo : EIATTR_MAXREG_COUNT
	.align		4
        /*001c*/ 	.byte	0x03, 0x1b
        /*001e*/ 	.short	0x00a8


	//----- nvinfo : EIATTR_MERCURY_ISA_VERSION
	.align		4
        /*0020*/ 	.byte	0x03, 0x5f
        /*0022*/ 	.short	0x0101


	//----- nvinfo : EIATTR_VRC_CTA_INIT_COUNT
	.align		4
        /*0024*/ 	.byte	0x02, 0x4a
	.zero		1
	.zero		1


	//----- nvinfo : EIATTR_EXIT_INSTR_OFFSETS
	.align		4
        /*0028*/ 	.byte	0x04, 0x1c
        /*002a*/ 	.short	(.L_304 - .L_303)


	//   ....[0]....
.L_303:
        /*002c*/ 	.word	0x00000010


	//----- nvinfo : EIATTR_MAX_THREADS
	.align		4
.L_304:
        /*0030*/ 	.byte	0x04, 0x05
        /*0032*/ 	.short	(.L_306 - .L_305)
.L_305:
        /*0034*/ 	.word	0x00000180
        /*0038*/ 	.word	0x00000001
        /*003c*/ 	.word	0x00000001


	//----- nvinfo : EIATTR_CBANK_PARAM_SIZE
	.align		4
.L_306:
        /*0040*/ 	.byte	0x03, 0x19
        /*0042*/ 	.short	0x0b80


	//----- nvinfo : EIATTR_PARAM_CBANK
	.align		4
        /*0044*/ 	.byte	0x04, 0x0a
        /*0046*/ 	.short	(.L_308 - .L_307)
	.align		4
.L_307:
        /*0048*/ 	.word	index@(.nv.constant0._ZN7cutlass13device_kernelIN5flash11enable_sm90INS1_16FlashAttnFwdSm90INS1_25CollectiveMainloopFwdSm90ILi2EN4cute5tupleIJNS5_1CILi2EEENS7_ILi1EEES9_EEENS6_IJNS7_ILi128EEESB_NS7_ILi192EEEEEELi128ENS_10bfloat16_tEfNS_4arch4Sm90ELb0ELb0ELb0ELb0ELb0ELb0ELb0ELb1ELb1ELb0ELb0ELb0EEENS1_21CollectiveEpilogueFwdINS6_IJSB_SB_SB_EEESA_SE_SG_Li256ELb0ELb0ELb0ELb0EEENS1_29StaticPersistentTileSchedulerILb0EEEEEEEEEvNT_6ParamsE)
        /*004c*/ 	.short	0x0380
        /*004e*/ 	.short	0x0b80


	//----- nvinfo : EIATTR_SW_WAR
	.align		4
.L_308:
        /*0050*/ 	.byte	0x04, 0x36
        /*0052*/ 	.short	(.L_310 - .L_309)
.L_309:
        /*0054*/ 	.word	0x00000008
.L_310:


//--------------------- .nv.info._ZN7cutlass13device_kernelIN5flash11enable_sm90INS1_16FlashAttnFwdSm90INS1_25CollectiveMainloopFwdSm90ILi2EN4cute5tupleIJNS5_1CILi1EEES8_S8_EEENS6_IJNS7_ILi128EEESA_NS7_ILi192EEEEEELi128ENS_10bfloat16_tEfNS_4arch4Sm90ELb0ELb0ELb0ELb1ELb0ELb0ELb0ELb1ELb1ELb0ELb0ELb0EEENS1_21CollectiveEpilogueFwdINS6_IJSA_SA_SA_EEES9_SD_SF_Li256ELb1ELb0ELb0ELb0EEENS1_36VarlenDynamicPersistentTileSchedulerILi128ELi128ELi256ELi32ELb0ELb0ELb1ELb0ELb1ELb1EEEEEEEEEvNT_6ParamsE --------------------------
	.section	.nv.info._ZN7cutlass13device_kernelIN5flash11enable_sm90INS1_16FlashAttnFwdSm90INS1_25CollectiveMainloopFwdSm90ILi2EN4cute5tupleIJNS5_1CILi1EEES8_S8_EEENS6_IJNS7_ILi128EEESA_NS7_ILi192EEEEEELi128ENS_10bfloat16_tEfNS_4arch4Sm90ELb0ELb0ELb0ELb1ELb0ELb0ELb0ELb1ELb1ELb0ELb0ELb0EEENS1_21CollectiveEpilogueFwdINS6_IJSA_SA_SA_EEES9_SD_SF_Li256ELb1ELb0ELb0ELb0EEENS1_36VarlenDynamicPersistentTileSchedulerILi128ELi128ELi256ELi32ELb0ELb0ELb1ELb0ELb1ELb1EEEEEEEEEvNT_6ParamsE,"",@"SHT_CUDA_INFO"
	.sectionflags	@""
	.align	4


	//----- nvinfo : EIATTR_CUDA_API_VERSION
	.align		4
        /*0000*/ 	.byte	0x04, 0x37
        /*0002*/ 	.short	(.L_312 - .L_311)
.L_311:
        /*0004*/ 	.word	0x00000082


	//----- nvinfo : EIATTR_KPARAM_INFO
	.align		4
.L_312:
        /*0008*/ 	.byte	0x04, 0x17
        /*000a*/ 	.short	(.L_314 - .L_313)
.L_313:
        /*000c*/ 	.word	0x00000000
        /*0010*/ 	.short	0x0000
        /*0012*/ 	.short	0x0000
        /*0014*/ 	.byte	0x00, 0xf0, 0x01, 0x28


	//----- nvinfo : EIATTR_SPARSE_MMA_MASK
	.align		4
.L_314:
        /*0018*/ 	.byte	0x03, 0x50
        /*001a*/ 	.short	0x0000


	//----- nvinfo : EIATTR_MAXREG_COUNT
	.align		4
        /*001c*/ 	.byte	0x03, 0x1b
        /*001e*/ 	.short	0x00a8


	//----- nvinfo : EIATTR_MERCURY_ISA_VERSION
	.align		4
        /*0020*/ 	.byte	0x03, 0x5f
        /*0022*/ 	.short	0x0101


	//----- nvinfo : EIATTR_VRC_CTA_INIT_COUNT
	.align		4
        /*0024*/ 	.byte	0x02, 0x4a
	.zero		1
	.zero		1


	//----- nvinfo : EIATTR_EXIT_INSTR_OFFSETS
	.align		4
        /*0028*/ 	.byte	0x04, 0x1c
        /*002a*/ 	.short	(.L_316 - .L_315)


	//   ....[0]....
.L_315:
        /*002c*/ 	.word	0x00000010


	//----- nvinfo : EIATTR_MAX_THREADS
	.align		4
.L_316:
        /*0030*/ 	.byte	0x04, 0x05
        /*0032*/ 	.short	(.L_318 - .L_317)
.L_317:
        /*0034*/ 	.word	0x00000180
        /*0038*/ 	.word	0x00000001
        /*003c*/ 	.word	0x00000001


	//----- nvinfo : EIATTR_CBANK_PARAM_SIZE
	.align		4
.L_318:
        /*0040*/ 	.byte	0x03, 0x19
        /*0042*/ 	.short	0x0a00


	//----- nvinfo : EIATTR_PARAM_CBANK
	.align		4
        /*0044*/ 	.byte	0x04, 0x0a
        /*0046*/ 	.short	(.L_320 - .L_319)
	.align		4
.L_319:
        /*0048*/ 	.word	index@(.nv.constant0._ZN7cutlass13device_kernelIN5flash11enable_sm90INS1_16FlashAttnFwdSm90INS1_25CollectiveMainloopFwdSm90ILi2EN4cute5tupleIJNS5_1CILi1EEES8_S8_EEENS6_IJNS7_ILi128EEESA_NS7_ILi192EEEEEELi128ENS_10bfloat16_tEfNS_4arch4Sm90ELb0ELb0ELb0ELb1ELb0ELb0ELb0ELb1ELb1ELb0ELb0ELb0EEENS1_21CollectiveEpilogueFwdINS6_IJSA_SA_SA_EEES9_SD_SF_Li256ELb1ELb0ELb0ELb0EEENS1_36VarlenDynamicPersistentTileSchedulerILi128ELi128ELi256ELi32ELb0ELb0ELb1ELb0ELb1ELb1EEEEEEEEEvNT_6ParamsE)
        /*004c*/ 	.short	0x0380
        /*004e*/ 	.short	0x0a00


	//----- nvinfo : EIATTR_SW_WAR
	.align		4
.L_320:
        /*0050*/ 	.byte	0x04, 0x36
        /*0052*/ 	.short	(.L_322 - .L_321)
.L_321:
        /*0054*/ 	.word	0x00000008
.L_322:


//--------------------- .nv.info._ZN7cutlass13device_kernelIN5flash11enable_sm90INS1_16FlashAttnFwdSm90INS1_25CollectiveMainloopFwdSm90ILi2EN4cute5tupleIJNS5_1CILi1EEES8_S8_EEENS6_IJNS7_ILi128EEESA_NS7_ILi192EEEEEELi128ENS_10bfloat16_tEfNS_4arch4Sm90ELb0ELb0ELb0ELb1ELb0ELb1ELb0ELb1ELb1ELb0ELb0ELb0EEENS1_21CollectiveEpilogueFwdINS6_IJSA_SA_SA_EEES9_SD_SF_Li256ELb1ELb0ELb0ELb0EEENS1_36VarlenDynamicPersistentTileSchedulerILi128ELi128ELi256ELi32ELb0ELb0ELb1ELb0ELb1ELb1EEEEEEEEEvNT_6ParamsE --------------------------
	.section	.nv.info._ZN7cutlass13device_kernelIN5flash11enable_sm90INS1_16FlashAttnFwdSm90INS1_25CollectiveMainloopFwdSm90ILi2EN4cute5tupleIJNS5_1CILi1EEES8_S8_EEENS6_IJNS7_ILi128EEESA_NS7_ILi192EEEEEELi128ENS_10bfloat16_tEfNS_4arch4Sm90ELb0ELb0ELb0ELb1ELb0ELb1ELb0ELb1ELb1ELb0ELb0ELb0EEENS1_21CollectiveEpilogueFwdINS6_IJSA_SA_SA_EEES9_SD_SF_Li256ELb1ELb0ELb0ELb0EEENS1_36VarlenDynamicPersistentTileSchedulerILi128ELi128ELi256ELi32ELb0ELb0ELb1ELb0ELb1ELb1EEEEEEEEEvNT_6ParamsE,"",@"SHT_CUDA_INFO"
	.sectionflags	@""
	.align	4


	//----- nvinfo : EIATTR_CUDA_API_VERSION
	.align		4
        /*0000*/ 	.byte	0x04, 0x37
        /*0002*/ 	.short	(.L_324 - .L_323)
.L_323:
        /*0004*/ 	.word	0x00000082


	//----- nvinfo : EIATTR_KPARAM_INFO
	.align		4
.L_324:
        /*0008*/ 	.byte	0x04, 0x17
        /*000a*/ 	.short	(.L_326 - .L_325)
.L_325:
        /*000c*/ 	.word	0x00000000
        /*0010*/ 	.short	0x0000
        /*0012*/ 	.short	0x0000
        /*0014*/ 	.byte	0x00, 0xf0, 0x01, 0x28


	//----- nvinfo : EIATTR_SPARSE_MMA_MASK
	.align		4
.L_326:
        /*0018*/ 	.byte	0x03, 0x50
        /*001a*/ 	.short	0x0000


	//----- nvinfo : EIATTR_MAXREG_COUNT
	.align		4
        /*001c*/ 	.byte	0x03, 0x1b
        /*001e*/ 	.short	0x00a8


	//----- nvinfo : EIATTR_MERCURY_ISA_VERSION
	.align		4
        /*0020*/ 	.byte	0x03, 0x5f
        /*0022*/ 	.short	0x0101


	//----- nvinfo : EIATTR_VRC_CTA_INIT_COUNT
	.align		4
        /*0024*/ 	.byte	0x02, 0x4a
	.zero		1
	.zero		1


	//----- nvinfo : EIATTR_EXIT_INSTR_OFFSETS
	.align		4
        /*0028*/ 	.byte	0x04, 0x1c
        /*002a*/ 	.short	(.L_328 - .L_327)


	//   ....[0]....
.L_327:
        /*002c*/ 	.word	0x00000010


	//----- nvinfo : EIATTR_MAX_THREADS
	.align		4
.L_328:
        /*0030*/ 	.byte	0x04, 0x05
        /*0032*/ 	.short	(.L_330 - .L_329)
.L_329:
        /*0034*/ 	.word	0x00000180
        /*0038*/ 	.word	0x00000001
        /*003c*/ 	.word	0x00000001


	//----- nvinfo : EIATTR_CBANK_PARAM_SIZE
	.align		4
.L_330:
        /*0040*/ 	.byte	0x03, 0x19
        /*0042*/ 	.short	0x0a00


	//----- nvinfo : EIATTR_PARAM_CBANK
	.align		4
        /*0044*/ 	.byte	0x04, 0x0a
        /*0046*/ 	.short	(.L_332 - .L_331)
	.align		4
.L_331:
        /*0048*/ 	.word	index@(.nv.constant0._ZN7cutlass13device_kernelIN5flash11enable_sm90INS1_16FlashAttnFwdSm90INS1_25CollectiveMainloopFwdSm90ILi2EN4cute5tupleIJNS5_1CILi1EEES8_S8_EEENS6_IJNS7_ILi128EEESA_NS7_ILi192EEEEEELi128ENS_10bfloat16_tEfNS_4arch4Sm90ELb0ELb0ELb0ELb1ELb0ELb1ELb0ELb1ELb1ELb0ELb0ELb0EEENS1_21CollectiveEpilogueFwdINS6_IJSA_SA_SA_EEES9_SD_SF_Li256ELb1ELb0ELb0ELb0EEENS1_36VarlenDynamicPersistentTileSchedulerILi128ELi128ELi256ELi32ELb0ELb0ELb1ELb0ELb1ELb1EEEEEEEEEvNT_6ParamsE)
        /*004c*/ 	.short	0x0380
        /*004e*/ 	.short	0x0a00


	//----- nvinfo : EIATTR_SW_WAR
	.align		4
.L_332:
        /*0050*/ 	.byte	0x04, 0x36
        /*0052*/ 	.short	(.L_334 - .L_333)
.L_333:
        /*0054*/ 	.word	0x00000008
.L_334:


//--------------------- .nv.info._ZN7cutlass13device_kernelIN5flash11enable_sm90INS1_16FlashAttnFwdSm90INS1_25CollectiveMainloopFwdSm90ILi2EN4cute5tupleIJNS5_1CILi1EEES8_S8_EEENS6_IJNS7_ILi128EEENS7_ILi96EEENS7_ILi192EEEEEELi128ENS_10bfloat16_tEfNS_4arch4Sm90ELb0ELb1ELb0ELb0ELb0ELb0ELb0ELb1ELb1ELb0ELb0ELb0EEENS1_21CollectiveEpilogueFwdINS6_IJSA_SA_SB_EEES9_SE_SG_Li256ELb0ELb0ELb0ELb0EEENS1_30DynamicPersistentTileSchedulerILi256ELi32ELb0ELb0ELb1EEEEEEEEEvNT_6ParamsE --------------------------
	.section	.nv.info._ZN7cutlass13device_kernelIN5flash11enable_sm90INS1_16FlashAttnFwdSm90INS1_25CollectiveMainloopFwdSm90ILi2EN4cute5tupleIJNS5_1CILi1EEES8_S8_EEENS6_IJNS7_ILi128EEENS7_ILi96EEENS7_ILi192EEEEEELi128ENS_10bfloat16_tEfNS_4arch4Sm90ELb0ELb1ELb0ELb0ELb0ELb0ELb0ELb1ELb1ELb0ELb0ELb0EEENS1_21CollectiveEpilogueFwdINS6_IJSA_SA_SB_EEES9_SE_SG_Li256ELb0ELb0ELb0ELb0EEENS1_30DynamicPersistentTileSchedulerILi256ELi32ELb0ELb0ELb1EEEEEEEEEvNT_6ParamsE,"",@"SHT_CUDA_INFO"
	.sectionflags	@""
	.align	4


	//----- nvinfo : EIATTR_CUDA_API_VERSION
	.align		4
        /*0000*/ 	.byte	0x04, 0x37
        /*0002*/ 	.short	(.L_336 - .L_335)
.L_335:
        /*0004*/ 	.word	0x00000082


	//----- nvinfo : EIATTR_KPARAM_INFO
	.align		4
.L_336:
        /*0008*/ 	.byte	0x04, 0x17
        /*000a*/ 	.short	(.L_338 - .L_337)
.L_337:
        /*000c*/ 	.word	0x00000000
        /*0010*/ 	.short	0x0000
        /*0012*/ 	.short	0x0000
        /*0014*/ 	.byte	0x00, 0xf0, 0x01, 0x2e


	//----- nvinfo : EIATTR_SPARSE_MMA_MASK
	.align		4
.L_338:
        /*0018*/ 	.byte	0x03, 0x50
        /*001a*/ 	.short	0x0000


	//----- nvinfo : EIATTR_MAXREG_COUNT
	.align		4
        /*001c*/ 	.byte	0x03, 0x1b
        /*001e*/ 	.short	0x00a8


	//----- nvinfo : EIATTR_MERCURY_ISA_VERSION
	.align		4
        /*0020*/ 	.byte	0x03, 0x5f
        /*0022*/ 	.short	0x0101


	//----- nvinfo : EIATTR_VRC_CTA_INIT_COUNT
	.align		4
        /*0024*/ 	.byte	0x02, 0x4a
	.zero		1
	.zero		1


	//----- nvinfo : EIATTR_EXIT_INSTR_OFFSETS
	.align		4
        /*0028*/ 	.byte	0x04, 0x1c
        /*002a*/ 	.short	(.L_340 - .L_339)


	//   ....[0]....
.L_339:
        /*002c*/ 	.word	0x00000010


	//----- nvinfo : EIATTR_MAX_THREADS
	.align		4
.L_340:
        /*0030*/ 	.byte	0x04, 0x05
        /*0032*/ 	.short	(.L_342 - .L_341)
.L_341:
        /*0034*/ 	.word	0x00000180
        /*0038*/ 	.word	0x00000001
        /*003c*/ 	.word	0x00000001


	//----- nvinfo : EIATTR_CBANK_PARAM_SIZE
	.align		4
.L_342:
        /*0040*/ 	.byte	0x03, 0x19
        /*0042*/ 	.short	0x0b80


	//----- nvinfo : EIATTR_PARAM_CBANK
	.align		4
        /*0044*/ 	.byte	0x04, 0x0a
        /*0046*/ 	.short	(.L_344 - .L_343)
	.align		4
.L_343:
        /*0048*/ 	.word	index@(.nv.constant0._ZN7cutlass13device_kernelIN5flash11enable_sm90INS1_16FlashAttnFwdSm90INS1_25CollectiveMainloopFwdSm90ILi2EN4cute5tupleIJNS5_1CILi1EEES8_S8_EEENS6_IJNS7_ILi128EEENS7_ILi96EEENS7_ILi192EEEEEELi128ENS_10bfloat16_tEfNS_4arch4Sm90ELb0ELb1ELb0ELb0ELb0ELb0ELb0ELb1ELb1ELb0ELb0ELb0EEENS1_21CollectiveEpilogueFwdINS6_IJSA_SA_SB_EEES9_SE_SG_Li256ELb0ELb0ELb0ELb0EEENS1_30DynamicPersistentTileSchedulerILi256ELi32ELb0ELb0ELb1EEEEEEEEEvNT_6ParamsE)
        /*004c*/ 	.short	0x0380
        /*004e*/ 	.short	0x0b80


	//----- nvinfo : EIATTR_SW_WAR
	.align		4
.L_344:
        /*0050*/ 	.byte	0x04, 0x36
        /*0052*/ 	.short	(.L_346 - .L_345)
.L_345:
        /*0054*/ 	.word	0x00000008
.L_346:


//--------------------- .nv.info._ZN7cutlass13device_kernelIN5flash11enable_sm90INS1_16FlashAttnFwdSm90INS1_25CollectiveMainloopFwdSm90ILi2EN4cute5tupleIJNS5_1CILi1EEES8_S8_EEENS6_IJNS7_ILi128EEENS7_ILi96EEENS7_ILi192EEEEEELi128ENS_10bfloat16_tEfNS_4arch4Sm90ELb0ELb1ELb0ELb1ELb0ELb0ELb0ELb1ELb1ELb0ELb0ELb0EEENS1_21CollectiveEpilogueFwdINS6_IJSA_SA_SB_EEES9_SE_SG_Li256ELb1ELb0ELb0ELb0EEENS1_36VarlenDynamicPersistentTileSchedulerILi128ELi96ELi256ELi32ELb0ELb0ELb1ELb1ELb0ELb1EEEEEEEEEvNT_6ParamsE --------------------------
	.section	.nv.info._ZN7cutlass13device_kernelIN5flash11enable_sm90INS1_16FlashAttnFwdSm90INS1_25CollectiveMainloopFwdSm90ILi2EN4cute5tupleIJNS5_1CILi1EEES8_S8_EEENS6_IJNS7_ILi128EEENS7_ILi96EEENS7_ILi192EEEEEELi128ENS_10bfloat16_tEfNS_4arch4Sm90ELb0ELb1ELb0ELb1ELb0ELb0ELb0ELb1ELb1ELb0ELb0ELb0EEENS1_21CollectiveEpilogueFwdINS6_IJSA_SA_SB_EEES9_SE_SG_Li256ELb1ELb0ELb0ELb0EEENS1_36VarlenDynamicPersistentTileSchedulerILi128ELi96ELi256ELi32ELb0ELb0ELb1ELb1ELb0ELb1EEEEEEEEEvNT_6ParamsE,"",@"SHT_CUDA_INFO"
	.sectionflags	@""
	.align	4


	//----- nvinfo : EIATTR_CUDA_API_VERSION
	.align		4
        /*0000*/ 	.byte	0x04, 0x37
        /*0002*/ 	.short	(.L_348 - .L_347)
.L_347:
        /*0004*/ 	.word	0x00000082


	//----- nvinfo : EIATTR_KPARAM_INFO
	.align		4
.L_348:
        /*0008*/ 	.byte	0x04, 0x17
        /*000a*/ 	.short	(.L_350 - .L_349)
.L_349:
        /*000c*/ 	.word	0x00000000
        /*0010*/ 	.short	0x0000
        /*0012*/ 	.short	0x0000
        /*0014*/ 	.byte	0x00, 0xf0, 0x01, 0x28


	//----- nvinfo : EIATTR_SPARSE_MMA_MASK
	.align		4
.L_350:
        /*0018*/ 	.byte	0x03, 0x50
        /*001a*/ 	.short	0x0000


	//----- nvinfo : EIATTR_MAXREG_COUNT
	.align		4
        /*001c*/ 	.byte	0x03, 0x1b
        /*001e*/ 	.short	0x00a8


	//----- nvinfo : EIATTR_MERCURY_ISA_VERSION
	.align		4
        /*0020*/ 	.byte	0x03, 0x5f
        /*0022*/ 	.short	0x0101


	//----- nvinfo : EIATTR_VRC_CTA_INIT_COUNT
	.align		4
        /*0024*/ 	.byte	0x02, 0x4a
	.zero		1
	.zero		1


	//----- nvinfo : EIATTR_EXIT_INSTR_OFFSETS
	.align		4
        /*0028*/ 	.byte	0x04, 0x1c
        /*002a*/ 	.short	(.L_352 - .L_351)


	//   ....[0]....
.L_351:
        /*002c*/ 	.word	0x00000010


	//----- nvinfo : EIATTR_MAX_THREADS
	.align		4
.L_352:
        /*0030*/ 	.byte	0x04, 0x05
        /*0032*/ 	.short	(.L_354 - .L_353)
.L_353:
        /*0034*/ 	.word	0x00000180
        /*0038*/ 	.word	0x00000001
        /*003c*/ 	.word	0x00000001


	//----- nvinfo : EIATTR_CBANK_PARAM_SIZE
	.align		4
.L_354:
        /*0040*/ 	.byte	0x03, 0x19
        /*0042*/ 	.short	0x0a00


	//----- nvinfo : EIATTR_PARAM_CBANK
	.align		4
        /*0044*/ 	.byte	0x04, 0x0a
        /*0046*/ 	.short	(.L_356 - .L_355)
	.align		4
.L_355:
        /*0048*/ 	.word	index@(.nv.constant0._ZN7cutlass13device_kernelIN5flash11enable_sm90INS1_16FlashAttnFwdSm90INS1_25CollectiveMainloopFwdSm90ILi2EN4cute5tupleIJNS5_1CILi1EEES8_S8_EEENS6_IJNS7_ILi128EEENS7_ILi96EEENS7_ILi192EEEEEELi128ENS_10bfloat16_tEfNS_4arch4Sm90ELb0ELb1ELb0ELb1ELb0ELb0ELb0ELb1ELb1ELb0ELb0ELb0EEENS1_21CollectiveEpilogueFwdINS6_IJSA_SA_SB_EEES9_SE_SG_Li256ELb1ELb0ELb0ELb0EEENS1_36VarlenDynamicPersistentTileSchedulerILi128ELi96ELi256ELi32ELb0ELb0ELb1ELb1ELb0ELb1EEEEEEEEEvNT_6ParamsE)
        /*004c*/ 	.short	0x0380
        /*004e*/ 	.short	0x0a00


	//----- nvinfo : EIATTR_SW_WAR
	.align		4
.L_356:
        /*0050*/ 	.byte	0x04, 0x36
        /*0052*/ 	.short	(.L_358 - .L_357)
.L_357:
        /*0054*/ 	.word	0x00000008
.L_358:


//--------------------- .nv.info._ZN7cutlass13device_kernelIN5flash11enable_sm90INS1_16FlashAttnFwdSm90INS1_25CollectiveMainloopFwdSm90ILi2EN4cute5tupleIJNS5_1CILi1EEES8_S8_EEENS6_IJNS7_ILi128EEENS7_ILi96EEENS7_ILi192EEEEEELi128ENS_10bfloat16_tEfNS_4arch4Sm90ELb0ELb1ELb0ELb1ELb0ELb1ELb0ELb1ELb1ELb0ELb0ELb0EEENS1_21CollectiveEpilogueFwdINS6_IJSA_SA_SB_EEES9_SE_SG_Li256ELb1ELb0ELb0ELb0EEENS1_36VarlenDynamicPersistentTileSchedulerILi128ELi96ELi256ELi32ELb0ELb0ELb1ELb1ELb0ELb1EEEEEEEEEvNT_6ParamsE --------------------------
	.section	.nv.info._ZN7cutlass13device_kernelIN5flash11enable_sm90INS1_16FlashAttnFwdSm90INS1_25CollectiveMainloopFwdSm90ILi2EN4cute5tupleIJNS5_1CILi1EEES8_S8_EEENS6_IJNS7_ILi128EEENS7_ILi96EEENS7_ILi192EEEEEELi128ENS_10bfloat16_tEfNS_4arch4Sm90ELb0ELb1ELb0ELb1ELb0ELb1ELb0ELb1ELb1ELb0ELb0ELb0EEENS1_21CollectiveEpilogueFwdINS6_IJSA_SA_SB_EEES9_SE_SG_Li256ELb1ELb0ELb0ELb0EEENS1_36VarlenDynamicPersistentTileSchedulerILi128ELi96ELi256ELi32ELb0ELb0ELb1ELb1ELb0ELb1EEEEEEEEEvNT_6ParamsE,"",@"SHT_CUDA_INFO"
	.sectionflags	@""
	.align	4


	//----- nvinfo : EIATTR_CUDA_API_VERSION
	.align		4
        /*0000*/ 	.byte	0x04, 0x37
        /*0002*/ 	.short	(.L_360 - .L_359)
.L_359:
        /*0004*/ 	.word	0x00000082


	//----- nvinfo : EIATTR_KPARAM_INFO
	.align		4
.L_360:
        /*0008*/ 	.byte	0x04, 0x17
        /*000a*/ 	.short	(.L_362 - .L_361)
.L_361:
        /*000c*/ 	.word	0x00000000
        /*0010*/ 	.short	0x0000
        /*0012*/ 	.short	0x0000
        /*0014*/ 	.byte	0x00, 0xf0, 0x01, 0x28


	//----- nvinfo : EIATTR_SPARSE_MMA_MASK
	.align		4
.L_362:
        /*0018*/ 	.byte	0x03, 0x50
        /*001a*/ 	.short	0x0000


	//----- nvinfo : EIATTR_MAXREG_COUNT
	.align		4
        /*001c*/ 	.byte	0x03, 0x1b
        /*001e*/ 	.short	0x00a8


	//----- nvinfo : EIATTR_MERCURY_ISA_VERSION
	.align		4
        /*0020*/ 	.byte	0x03, 0x5f
        /*0022*/ 	.short	0x0101


	//----- nvinfo : EIATTR_VRC_CTA_INIT_COUNT
	.align		4
        /*0024*/ 	.byte	0x02, 0x4a
	.zero		1
	.zero		1


	//----- nvinfo : EIATTR_EXIT_INSTR_OFFSETS
	.align		4
        /*0028*/ 	.byte	0x04, 0x1c
        /*002a*/ 	.short	(.L_364 - .L_363)


	//   ....[0]....
.L_363:
        /*002c*/ 	.word	0x00000010


	//----- nvinfo : EIATTR_MAX_THREADS
	.align		4
.L_364:
        /*0030*/ 	.byte	0x04, 0x05
        /*0032*/ 	.short	(.L_366 - .L_365)
.L_365:
        /*0034*/ 	.word	0x00000180
        /*0038*/ 	.word	0x00000001
        /*003c*/ 	.word	0x00000001


	//----- nvinfo : EIATTR_CBANK_PARAM_SIZE
	.align		4
.L_366:
        /*0040*/ 	.byte	0x03, 0x19
        /*0042*/ 	.short	0x0a00


	//----- nvinfo : EIATTR_PARAM_CBANK
	.align		4
        /*0044*/ 	.byte	0x04, 0x0a
        /*0046*/ 	.short	(.L_368 - .L_367)
	.align		4
.L_367:
        /*0048*/ 	.word	index@(.nv.constant0._ZN7cutlass13device_kernelIN5flash11enable_sm90INS1_16FlashAttnFwdSm90INS1_25CollectiveMainloopFwdSm90ILi2EN4cute5tupleIJNS5_1CILi1EEES8_S8_EEENS6_IJNS7_ILi128EEENS7_ILi96EEENS7_ILi192EEEEEELi128ENS_10bfloat16_tEfNS_4arch4Sm90ELb0ELb1ELb0ELb1ELb0ELb1ELb0ELb1ELb1ELb0ELb0ELb0EEENS1_21CollectiveEpilogueFwdINS6_IJSA_SA_SB_EEES9_SE_SG_Li256ELb1ELb0ELb0ELb0EEENS1_36VarlenDynamicPersistentTileSchedulerILi128ELi96ELi256ELi32ELb0ELb0ELb1ELb1ELb0ELb1EEEEEEEEEvNT_6ParamsE)
        /*004c*/ 	.short	0x0380
        /*004e*/ 	.short	0x0a00


	//----- nvinfo : EIATTR_SW_WAR
	.align		4
.L_368:
        /*0050*/ 	.byte	0x04, 0x36
        /*0052*/ 	.short	(.L_370 - .L_369)
.L_369:
        /*0054*/ 	.word	0x00000008
.L_370:


//--------------------- .nv.info._ZN7cutlass13device_kernelIN5flash11enable_sm90INS1_16FlashAttnFwdSm90INS1_25CollectiveMainloopFwdSm90ILi2EN4cute5tupleIJNS5_1CILi1EEES8_S8_EEENS6_IJNS7_ILi128EEESA_NS7_ILi192EEEEEELi128ENS_10bfloat16_tEfNS_4arch4Sm90ELb1ELb0ELb0ELb0ELb0ELb0ELb0ELb1ELb1ELb0ELb0ELb0EEENS1_21CollectiveEpilogueFwdINS6_IJSA_SA_SA_EEES9_SD_SF_Li256ELb0ELb0ELb0ELb0EEENS1_30DynamicPersistentTileSchedulerILi256ELi32ELb0ELb0ELb1EEEEEEEEEvNT_6ParamsE --------------------------
	.section	.nv.info._ZN7cutlass13device_kernelIN5flash11enable_sm90INS1_16FlashAttnFwdSm90INS1_25CollectiveMainloopFwdSm90ILi2EN4cute5tupleIJNS5_1CILi1EEES8_S8_EEENS6_IJNS7_ILi128EEESA_NS7_ILi192EEEEEELi128ENS_10bfloat16_tEfNS_4arch4Sm90ELb1ELb0ELb0ELb0ELb0ELb0ELb0ELb1ELb1ELb0ELb0ELb0EEENS1_21CollectiveEpilogueFwdINS6_IJSA_SA_SA_EEES9_SD_SF_Li256ELb0ELb0ELb0ELb0EEENS1_30DynamicPersistentTileSchedulerILi256ELi32ELb0ELb0ELb1EEEEEEEEEvNT_6ParamsE,"",@"SHT_CUDA_INFO"
	.sectionflags	@""
	.align	4


	//----- nvinfo : EIATTR_CUDA_API_VERSION
	.align		4
        /*0000*/ 	.byte	0x04, 0x37
        /*0002*/ 	.short	(.L_372 - .L_371)
.L_371:
        /*0004*/ 	.word	0x00000082


	//----- nvinfo : EIATTR_KPARAM_INFO
	.align		4
.L_372:
        /*0008*/ 	.byte	0x04, 0x17
        /*000a*/ 	.short	(.L_374 - .L_373)
.L_373:
        /*000c*/ 	.word	0x00000000
        /*0010*/ 	.short	0x0000
        /*0012*/ 	.short	0x0000
        /*0014*/ 	.byte	0x00, 0xf0, 0x01, 0x2e


	//----- nvinfo : EIATTR_SPARSE_MMA_MASK
	.align		4
.L_374:
        /*0018*/ 	.byte	0x03, 0x50
        /*001a*/ 	.short	0x0000


	//----- nvinfo : EIATTR_MAXREG_COUNT
	.align		4
        /*001c*/ 	.byte	0x03, 0x1b
        /*001e*/ 	.short	0x00a8


	//----- nvinfo : EIATTR_MERCURY_ISA_VERSION
	.align		4
        /*0020*/ 	.byte	0x03, 0x5f
        /*0022*/ 	.short	0x0101


	//----- nvinfo : EIATTR_VRC_CTA_INIT_COUNT
	.align		4
        /*0024*/ 	.byte	0x02, 0x4a
	.zero		1
	.zero		1


	//----- nvinfo : EIATTR_EXIT_INSTR_OFFSETS
	.align		4
        /*0028*/ 	.byte	0x04, 0x1c
        /*002a*/ 	.short	(.L_376 - .L_375)


	//   ....[0]....
.L_375:
        /*002c*/ 	.word	0x00000010


	//----- nvinfo : EIATTR_MAX_THREADS
	.align		4
.L_376:
        /*0030*/ 	.byte	0x04, 0x05
        /*0032*/ 	.short	(.L_378 - .L_377)
.L_377:
        /*0034*/ 	.word	0x00000180
        /*0038*/ 	.word	0x00000001
        /*003c*/ 	.word	0x00000001


	//----- nvinfo : EIATTR_CBANK_PARAM_SIZE
	.align		4
.L_378:
        /*0040*/ 	.byte	0x03, 0x19
        /*0042*/ 	.short	0x0b80


	//----- nvinfo : EIATTR_PARAM_CBANK
	.align		4
        /*0044*/ 	.byte	0x04, 0x0a
        /*0046*/ 	.short	(.L_380 - .L_379)
	.align		4
.L_379:
        /*0048*/ 	.word	index@(.nv.constant0._ZN7cutlass13device_kernelIN5flash11enable_sm90INS1_16FlashAttnFwdSm90INS1_25CollectiveMainloopFwdSm90ILi2EN4cute5tupleIJNS5_1CILi1EEES8_S8_EEENS6_IJNS7_ILi128EEESA_NS7_ILi192EEEEEELi128ENS_10bfloat16_tEfNS_4arch4Sm90ELb1ELb0ELb0ELb0ELb0ELb0ELb0ELb1ELb1ELb0ELb0ELb0EEENS1_21CollectiveEpilogueFwdINS6_IJSA_SA_SA_EEES9_SD_SF_Li256ELb0ELb0ELb0ELb0EEENS1_30DynamicPersistentTileSchedulerILi256ELi32ELb0ELb0ELb1EEEEEEEEEvNT_6ParamsE)
        /*004c*/ 	.short	0x0380
        /*004e*/ 	.short	0x0b80


	//----- nvinfo : EIATTR_SW_WAR
	.align		4
.L_380:
        /*0050*/ 	.byte	0x04, 0x36
        /*0052*/ 	.short	(.L_382 - .L_381)
.L_381:
        /*0054*/ 	.word	0x00000008
.L_382:


//--------------------- .nv.info._ZN7cutlass13device_kernelIN5flash11enable_sm90INS1_16FlashAttnFwdSm90INS1_25CollectiveMainloopFwdSm90ILi2EN4cute5tupleIJNS5_1CILi1EEES8_S8_EEENS6_IJNS7_ILi128EEESA_NS7_ILi192EEEEEELi128ENS_10bfloat16_tEfNS_4arch4Sm90ELb1ELb0ELb0ELb1ELb0ELb0ELb0ELb1ELb1ELb0ELb0ELb0EEENS1_21CollectiveEpilogueFwdINS6_IJSA_SA_SA_EEES9_SD_SF_Li256ELb1ELb0ELb0ELb0EEENS1_36VarlenDynamicPersistentTileSchedulerILi128ELi128ELi256ELi32ELb0ELb0ELb1ELb1ELb1ELb1EEEEEEEEEvNT_6ParamsE --------------------------
	.section	.nv.info._ZN7cutlass13device_kernelIN5flash11enable_sm90INS1_16FlashAttnFwdSm90INS1_25CollectiveMainloopFwdSm90ILi2EN4cute5tupleIJNS5_1CILi1EEES8_S8_EEENS6_IJNS7_ILi128EEESA_NS7_ILi192EEEEEELi128ENS_10bfloat16_tEfNS_4arch4Sm90ELb1ELb0ELb0ELb1ELb0ELb0ELb0ELb1ELb1ELb0ELb0ELb0EEENS1_21CollectiveEpilogueFwdINS6_IJSA_SA_SA_EEES9_SD_SF_Li256ELb1ELb0ELb0ELb0EEENS1_36VarlenDynamicPersistentTileSchedulerILi128ELi128ELi256ELi32ELb0ELb0ELb1ELb1ELb1ELb1EEEEEEEEEvNT_6ParamsE,"",@"SHT_CUDA_INFO"
	.sectionflags	@""
	.align	4


	//----- nvinfo : EIATTR_CUDA_API_VERSION
	.align		4
        /*0000*/ 	.byte	0x04, 0x37
        /*0002*/ 	.short	(.L_384 - .L_383)
.L_383:
        /*0004*/ 	.word	0x00000082


	//----- nvinfo : EIATTR_KPARAM_INFO
	.align		4
.L_384:
        /*0008*/ 	.byte	0x04, 0x17
        /*000a*/ 	.short	(.L_386 - .L_385)
.L_385:
        /*000c*/ 	.word	0x00000000
        /*0010*/ 	.short	0x0000
        /*0012*/ 	.short	0x0000
        /*0014*/ 	.byte	0x00, 0xf0, 0x01, 0x28


	//----- nvinfo : EIATTR_SPARSE_MMA_MASK
	.align		4
.L_386:
        /*0018*/ 	.byte	0x03, 0x50
        /*001a*/ 	.short	0x0000


	//----- nvinfo : EIATTR_MAXREG_COUNT
	.align		4
        /*001c*/ 	.byte	0x03, 0x1b
        /*001e*/ 	.short	0x00a8


	//----- nvinfo : EIATTR_MERCURY_ISA_VERSION
	.align		4
        /*0020*/ 	.byte	0x03, 0x5f
        /*0022*/ 	.short	0x0101


	//----- nvinfo : EIATTR_VRC_CTA_INIT_COUNT
	.align		4
        /*0024*/ 	.byte	0x02, 0x4a
	.zero		1
	.zero		1


	//----- nvinfo : EIATTR_EXIT_INSTR_OFFSETS
	.align		4
        /*0028*/ 	.byte	0x04, 0x1c
        /*002a*/ 	.short	(.L_388 - .L_387)


	//   ....[0]....
.L_387:
        /*002c*/ 	.word	0x00000010


	//----- nvinfo : EIATTR_MAX_THREADS
	.align		4
.L_388:
        /*0030*/ 	.byte	0x04, 0x05
        /*0032*/ 	.short	(.L_390 - .L_389)
.L_389:
        /*0034*/ 	.word	0x00000180
        /*0038*/ 	.word	0x00000001
        /*003c*/ 	.word	0x00000001


	//----- nvinfo : EIATTR_CBANK_PARAM_SIZE
	.align		4
.L_390:
        /*0040*/ 	.byte	0x03, 0x19
        /*0042*/ 	.short	0x0a00


	//----- nvinfo : EIATTR_PARAM_CBANK
	.align		4
        /*0044*/ 	.byte	0x04, 0x0a
        /*0046*/ 	.short	(.L_392 - .L_391)
	.align		4
.L_391:
        /*0048*/ 	.word	index@(.nv.constant0._ZN7cutlass13device_kernelIN5flash11enable_sm90INS1_16FlashAttnFwdSm90INS1_25CollectiveMainloopFwdSm90ILi2EN4cute5tupleIJNS5_1CILi1EEES8_S8_EEENS6_IJNS7_ILi128EEESA_NS7_ILi192EEEEEELi128ENS_10bfloat16_tEfNS_4arch4Sm90ELb1ELb0ELb0ELb1ELb0ELb0ELb0ELb1ELb1ELb0ELb0ELb0EEENS1_21CollectiveEpilogueFwdINS6_IJSA_SA_SA_EEES9_SD_SF_Li256ELb1ELb0ELb0ELb0EEENS1_36VarlenDynamicPersistentTileSchedulerILi128ELi128ELi256ELi32ELb0ELb0ELb1ELb1ELb1ELb1EEEEEEEEEvNT_6ParamsE)
        /*004c*/ 	.short	0x0380
        /*004e*/ 	.short	0x0a00


	//----- nvinfo : EIATTR_SW_WAR
	.align		4
.L_392:
        /*0050*/ 	.byte	0x04, 0x36
        /*0052*/ 	.short	(.L_394 - .L_393)
.L_393:
        /*0054*/ 	.word	0x00000008
.L_394:


//--------------------- .nv.info._ZN7cutlass13device_kernelIN5flash11enable_sm90INS1_16FlashAttnFwdSm90INS1_25CollectiveMainloopFwdSm90ILi2EN4cute5tupleIJNS5_1CILi1EEES8_S8_EEENS6_IJNS7_ILi128EEESA_NS7_ILi192EEEEEELi128ENS_10bfloat16_tEfNS_4arch4Sm90ELb1ELb0ELb0ELb1ELb0ELb1ELb0ELb1ELb1ELb0ELb0ELb0EEENS1_21CollectiveEpilogueFwdINS6_IJSA_SA_SA_EEES9_SD_SF_Li256ELb1ELb0ELb0ELb0EEENS1_36VarlenDynamicPersistentTileSchedulerILi128ELi128ELi256ELi32ELb0ELb0ELb1ELb1ELb1ELb1EEEEEEEEEvNT_6ParamsE --------------------------
	.section	.nv.info._ZN7cutlass13device_kernelIN5flash11enable_sm90INS1_16FlashAttnFwdSm90INS1_25CollectiveMainloopFwdSm90ILi2EN4cute5tupleIJNS5_1CILi1EEES8_S8_EEENS6_IJNS7_ILi128EEESA_NS7_ILi192EEEEEELi128ENS_10bfloat16_tEfNS_4arch4Sm90ELb1ELb0ELb0ELb1ELb0ELb1ELb0ELb1ELb1ELb0ELb0ELb0EEENS1_21CollectiveEpilogueFwdINS6_IJSA_SA_SA_EEES9_SD_SF_Li256ELb1ELb0ELb0ELb0EEENS1_36VarlenDynamicPersistentTileSchedulerILi128ELi128ELi256ELi32ELb0ELb0ELb1ELb1ELb1ELb1EEEEEEEEEvNT_6ParamsE,"",@"SHT_CUDA_INFO"
	.sectionflags	@""
	.align	4


	//----- nvinfo : EIATTR_CUDA_API_VERSION
	.align		4
        /*0000*/ 	.byte	0x04, 0x37
        /*0002*/ 	.short	(.L_396 - .L_395)
.L_395:
        /*0004*/ 	.word	0x00000082


	//----- nvinfo : EIATTR_KPARAM_INFO
	.align		4
.L_396:
        /*0008*/ 	.byte	0x04, 0x17
        /*000a*/ 	.short	(.L_398 - .L_397)
.L_397:
        /*000c*/ 	.word	0x00000000
        /*0010*/ 	.short	0x0000
        /*0012*/ 	.short	0x0000
        /*0014*/ 	.byte	0x00, 0xf0, 0x01, 0x28


	//----- nvinfo : EIATTR_SPARSE_MMA_MASK
	.align		4
.L_398:
        /*0018*/ 	.byte	0x03, 0x50
        /*001a*/ 	.short	0x0000


	//----- nvinfo : EIATTR_MAXREG_COUNT
	.align		4
        /*001c*/ 	.byte	0x03, 0x1b
        /*001e*/ 	.short	0x00a8


	//----- nvinfo : EIATTR_MERCURY_ISA_VERSION
	.align		4
        /*0020*/ 	.byte	0x03, 0x5f
        /*0022*/ 	.short	0x0101


	//----- nvinfo : EIATTR_VRC_CTA_INIT_COUNT
	.align		4
        /*0024*/ 	.byte	0x02, 0x4a
	.zero		1
	.zero		1


	//----- nvinfo : EIATTR_EXIT_INSTR_OFFSETS
	.align		4
        /*0028*/ 	.byte	0x04, 0x1c
        /*002a*/ 	.short	(.L_400 - .L_399)


	//   ....[0]....
.L_399:
        /*002c*/ 	.word	0x00000010


	//----- nvinfo : EIATTR_MAX_THREADS
	.align		4
.L_400:
        /*0030*/ 	.byte	0x04, 0x05
        /*0032*/ 	.short	(.L_402 - .L_401)
.L_401:
        /*0034*/ 	.word	0x00000180
        /*0038*/ 	.word	0x00000001
        /*003c*/ 	.word	0x00000001


	//----- nvinfo : EIATTR_CBANK_PARAM_SIZE
	.align		4
.L_402:
        /*0040*/ 	.byte	0x03, 0x19
        /*0042*/ 	.short	0x0a00


	//----- nvinfo : EIATTR_PARAM_CBANK
	.align		4
        /*0044*/ 	.byte	0x04, 0x0a
        /*0046*/ 	.short	(.L_404 - .L_403)
	.align		4
.L_403:
        /*0048*/ 	.word	index@(.nv.constant0._ZN7cutlass13device_kernelIN5flash11enable_sm90INS1_16FlashAttnFwdSm90INS1_25CollectiveMainloopFwdSm90ILi2EN4cute5tupleIJNS5_1CILi1EEES8_S8_EEENS6_IJNS7_ILi128EEESA_NS7_ILi192EEEEEELi128ENS_10bfloat16_tEfNS_4arch4Sm90ELb1ELb0ELb0ELb1ELb0ELb1ELb0ELb1ELb1ELb0ELb0ELb0EEENS1_21CollectiveEpilogueFwdINS6_IJSA_SA_SA_EEES9_SD_SF_Li256ELb1ELb0ELb0ELb0EEENS1_36VarlenDynamicPersistentTileSchedulerILi128ELi128ELi256ELi32ELb0ELb0ELb1ELb1ELb1ELb1EEEEEEEEEvNT_6ParamsE)
        /*004c*/ 	.short	0x0380
        /*004e*/ 	.short	0x0a00


	//----- nvinfo : EIATTR_SW_WAR
	.align		4
.L_404:
        /*0050*/ 	.byte	0x04, 0x36
        /*0052*/ 	.short	(.L_406 - .L_405)
.L_405:
        /*0054*/ 	.word	0x00000008
.L_406:


//--------------------- .nv.info._ZN7cutlass13device_kernelIN5flash11enable_sm90INS1_16FlashAttnFwdSm90INS1_25CollectiveMainloopFwdSm90ILi2EN4cute5tupleIJNS5_1CILi1EEES8_S8_EEENS6_IJNS7_ILi64EEESA_SA_EEELi512ENS_10bfloat16_tEfNS_4arch4Sm90ELb0ELb0ELb0ELb0ELb0ELb0ELb0ELb0ELb0ELb0ELb0ELb0EEENS1_21CollectiveEpilogueFwdINS6_IJSA_NS7_ILi512EEESA_EEES9_SC_SE_Li256ELb0ELb0ELb0ELb0EEENS1_29StaticPersistentTileSchedulerILb0EEEEEEEEEvNT_6ParamsE --------------------------
	.section	.nv.info._ZN7cutlass13device_kernelIN5flash11enable_sm90INS1_16FlashAttnFwdSm90INS1_25CollectiveMainloopFwdSm90ILi2EN4cute5tupleIJNS5_1CILi1EEES8_S8_EEENS6_IJNS7_ILi64EEESA_SA_EEELi512ENS_10bfloat16_tEfNS_4arch4Sm90ELb0ELb0ELb0ELb0ELb0ELb0ELb0ELb0ELb0ELb0ELb0ELb0EEENS1_21CollectiveEpilogueFwdINS6_IJSA_NS7_ILi512EEESA_EEES9_SC_SE_Li256ELb0ELb0ELb0ELb0EEENS1_29StaticPersistentTileSchedulerILb0EEEEEEEEEvNT_6ParamsE,"",@"SHT_CUDA_INFO"
	.sectionflags	@""
	.align	4


	//----- nvinfo : EIATTR_CUDA_API_VERSION
	.align		4
        /*0000*/ 	.byte	0x04, 0x37
        /*0002*/ 	.short	(.L_408 - .L_407)
.L_407:
        /*0004*/ 	.word	0x00000082


	//----- nvinfo : EIATTR_KPARAM_INFO
	.align		4
.L_408:
        /*0008*/ 	.byte	0x04, 0x17
        /*000a*/ 	.short	(.L_410 - .L_409)
.L_409:
        /*000c*/ 	.word	0x00000000
        /*0010*/ 	.short	0x0000
        /*0012*/ 	.short	0x0000
        /*0014*/ 	.byte	0x00, 0xf0, 0x01, 0x2e


	//----- nvinfo : EIATTR_SPARSE_MMA_MASK
	.align		4
.L_410:
        /*0018*/ 	.byte	0x03, 0x50
        /*001a*/ 	.short	0x0000


	//----- nvinfo : EIATTR_MAXREG_COUNT
	.align		4
        /*001c*/ 	.byte	0x03, 0x1b
        /*001e*/ 	.short	0x00a8


	//----- nvinfo : EIATTR_MERCURY_ISA_VERSION
	.align		4
        /*0020*/ 	.byte	0x03, 0x5f
        /*0022*/ 	.short	0x0101


	//----- nvinfo : EIATTR_VRC_CTA_INIT_COUNT
	.align		4
        /*0024*/ 	.byte	0x02, 0x4a
	.zero		1
	.zero		1


	//----- nvinfo : EIATTR_EXIT_INSTR_OFFSETS
	.align		4
        /*0028*/ 	.byte	0x04, 0x1c
        /*002a*/ 	.short	(.L_412 - .L_411)


	//   ....[0]....
.L_411:
        /*002c*/ 	.word	0x00000010


	//----- nvinfo : EIATTR_MAX_THREADS
	.align		4
.L_412:
        /*0030*/ 	.byte	0x04, 0x05
        /*0032*/ 	.short	(.L_414 - .L_413)
.L_413:
        /*0034*/ 	.word	0x00000180
        /*0038*/ 	.word	0x00000001
        /*003c*/ 	.word	0x00000001


	//----- nvinfo : EIATTR_CBANK_PARAM_SIZE
	.align		4
.L_414:
        /*0040*/ 	.byte	0x03, 0x19
        /*0042*/ 	.short	0x0b80


	//----- nvinfo : EIATTR_PARAM_CBANK
	.align		4
        /*0044*/ 	.byte	0x04, 0x0a
        /*0046*/ 	.short	(.L_416 - .L_415)
	.align		4
.L_415:
        /*0048*/ 	.word	index@(.nv.constant0._ZN7cutlass13device_kernelIN5flash11enable_sm90INS1_16FlashAttnFwdSm90INS1_25CollectiveMainloopFwdSm90ILi2EN4cute5tupleIJNS5_1CILi1EEES8_S8_EEENS6_IJNS7_ILi64EEESA_SA_EEELi512ENS_10bfloat16_tEfNS_4arch4Sm90ELb0ELb0ELb0ELb0ELb0ELb0ELb0ELb0ELb0ELb0ELb0ELb0EEENS1_21CollectiveEpilogueFwdINS6_IJSA_NS7_ILi512EEESA_EEES9_SC_SE_Li256ELb0ELb0ELb0ELb0EEENS1_29StaticPersistentTileSchedulerILb0EEEEEEEEEvNT_6ParamsE)
        /*004c*/ 	.short	0x0380
        /*004e*/ 	.short	0x0b80


	//----- nvinfo : EIATTR_SW_WAR
	.align		4
.L_416:
        /*0050*/ 	.byte	0x04, 0x36
        /*0052*/ 	.short	(.L_418 - .L_417)
.L_417:
        /*0054*/ 	.word	0x00000008
.L_418:


//--------------------- .nv.info._ZN7cutlass13device_kernelIN5flash11enable_sm90INS1_16FlashAttnFwdSm90INS1_25CollectiveMainloopFwdSm90ILi2EN4cute5tupleIJNS5_1CILi1EEES8_S8_EEENS6_IJNS7_ILi64EEESA_SA_EEELi512ENS_10bfloat16_tEfNS_4arch4Sm90ELb0ELb0ELb0ELb0ELb0ELb0ELb1ELb0ELb0ELb0ELb0ELb0EEENS1_21CollectiveEpilogueFwdINS6_IJSA_NS7_ILi512EEESA_EEES9_SC_SE_Li256ELb0ELb0ELb0ELb0EEENS1_29StaticPersistentTileSchedulerILb0EEEEEEEEEvNT_6ParamsE --------------------------
	.section	.nv.info._ZN7cutlass13device_kernelIN5flash11enable_sm90INS1_16FlashAttnFwdSm90INS1_25CollectiveMainloopFwdSm90ILi2EN4cute5tupleIJNS5_1CILi1EEES8_S8_EEENS6_IJNS7_ILi64EEESA_SA_EEELi512ENS_10bfloat16_tEfNS_4arch4Sm90ELb0ELb0ELb0ELb0ELb0ELb0ELb1ELb0ELb0ELb0ELb0ELb0EEENS1_21CollectiveEpilogueFwdINS6_IJSA_NS7_ILi512EEESA_EEES9_SC_SE_Li256ELb0ELb0ELb0ELb0EEENS1_29StaticPersistentTileSchedulerILb0EEEEEEEEEvNT_6ParamsE,"",@"SHT_CUDA_INFO"
	.sectionflags	@""
	.align	4


	//----- nvinfo : EIATTR_CUDA_API_VERSION
	.align		4
        /*0000*/ 	.byte	0x04, 0x37
        /*0002*/ 	.short	(.L_420 - .L_419)
.L_419:
        /*0004*/ 	.word	0x00000082


	//----- nvinfo : EIATTR_KPARAM_INFO
	.align		4
.L_420:
        /*0008*/ 	.byte	0x04, 0x17
        /*000a*/ 	.short	(.L_422 - .L_421)
.L_421:
        /*000c*/ 	.word	0x00000000
        /*0010*/ 	.short	0x0000
        /*0012*/ 	.short	0x0000
        /*0014*/ 	.byte	0x00, 0xf0, 0x01, 0x32


	//----- nvinfo : EIATTR_SPARSE_MMA_MASK
	.align		4
.L_422:
        /*0018*/ 	.byte	0x03, 0x50
        /*001a*/ 	.short	0x0000


	//----- nvinfo : EIATTR_MAXREG_COUNT
	.align		4
        /*001c*/ 	.byte	0x03, 0x1b
        /*001e*/ 	.short	0x00a8


	//----- nvinfo : EIATTR_MERCURY_ISA_VERSION
	.align		4
        /*0020*/ 	.byte	0x03, 0x5f
        /*0022*/ 	.short	0x0101


	//----- nvinfo : EIATTR_VRC_CTA_INIT_COUNT
	.align		4
        /*0024*/ 	.byte	0x02, 0x4a
	.zero		1
	.zero		1


	//----- nvinfo : EIATTR_EXIT_INSTR_OFFSETS
	.align		4
        /*0028*/ 	.byte	0x04, 0x1c
        /*002a*/ 	.short	(.L_424 - .L_423)


	//   ....[0]....
.L_423:
        /*002c*/ 	.word	0x00000010


	//----- nvinfo : EIATTR_MAX_THREADS
	.align		4
.L_424:
        /*0030*/ 	.byte	0x04, 0x05
        /*0032*/ 	.short	(.L_426 - .L_425)
.L_425:
        /*0034*/ 	.word	0x00000180
        /*0038*/ 	.word	0x00000001
        /*003c*/ 	.word	0x00000001


	//----- nvinfo : EIATTR_CBANK_PARAM_SIZE
	.align		4
.L_426:
        /*0040*/ 	.byte	0x03, 0x19
        /*0042*/ 	.short	0x0c80


	//----- nvinfo : EIATTR_PARAM_CBANK
	.align		4
        /*0044*/ 	.byte	0x04, 0x0a
        /*0046*/ 	.short	(.L_428 - .L_427)
	.align		4
.L_427:
        /*0048*/ 	.word	index@(.nv.constant0._ZN7cutlass13device_kernelIN5flash11enable_sm90INS1_16FlashAttnFwdSm90INS1_25CollectiveMainloopFwdSm90ILi2EN4cute5tupleIJNS5_1CILi1EEES8_S8_EEENS6_IJNS7_ILi64EEESA_SA_EEELi512ENS_10bfloat16_tEfNS_4arch4Sm90ELb0ELb0ELb0ELb0ELb0ELb0ELb1ELb0ELb0ELb0ELb0ELb0EEENS1_21CollectiveEpilogueFwdINS6_IJSA_NS7_ILi512EEESA_EEES9_SC_SE_Li256ELb0ELb0ELb0ELb0EEENS1_29StaticPersistentTileSchedulerILb0EEEEEEEEEvNT_6ParamsE)
        /*004c*/ 	.short	0x0380
        /*004e*/ 	.short	0x0c80


	//----- nvinfo : EIATTR_SW_WAR
	.align		4
.L_428:
        /*0050*/ 	.byte	0x04, 0x36
        /*0052*/ 	.short	(.L_430 - .L_429)
.L_429:
        /*0054*/ 	.word	0x00000008
.L_430:


//--------------------- .nv.info._ZN7cutlass13device_kernelIN5flash11enable_sm90INS1_16FlashAttnFwdSm90INS1_25CollectiveMainloopFwdSm90ILi2EN4cute5tupleIJNS5_1CILi1EEES8_S8_EEENS6_IJNS7_ILi64EEESA_SA_EEELi512ENS_10bfloat16_tEfNS_4arch4Sm90ELb0ELb0ELb0ELb1ELb0ELb0ELb0ELb0ELb0ELb0ELb0ELb0EEENS1_21CollectiveEpilogueFwdINS6_IJSA_NS7_ILi512EEESA_EEES9_SC_SE_Li256ELb1ELb0ELb0ELb0EEENS1_36VarlenDynamicPersistentTileSchedulerILi64ELi64ELi256ELi32ELb0ELb0ELb1ELb0ELb1ELb1EEEEEEEEEvNT_6ParamsE --------------------------
	.section	.nv.info._ZN7cutlass13device_kernelIN5flash11enable_sm90INS1_16FlashAttnFwdSm90INS1_25CollectiveMainloopFwdSm90ILi2EN4cute5tupleIJNS5_1CILi1EEES8_S8_EEENS6_IJNS7_ILi64EEESA_SA_EEELi512ENS_10bfloat16_tEfNS_4arch4Sm90ELb0ELb0ELb0ELb1ELb0ELb0ELb0ELb0ELb0ELb0ELb0ELb0EEENS1_21CollectiveEpilogueFwdINS6_IJSA_NS7_ILi512EEESA_EEES9_SC_SE_Li256ELb1ELb0ELb0ELb0EEENS1_36VarlenDynamicPersistentTileSchedulerILi64ELi64ELi256ELi32ELb0ELb0ELb1ELb0ELb1ELb1EEEEEEEEEvNT_6ParamsE,"",@"SHT_CUDA_INFO"
	.sectionflags	@""
	.align	4


	//----- nvinfo : EIATTR_CUDA_API_VERSION
	.align		4
        /*0000*/ 	.byte	0x04, 0x37
        /*0002*/ 	.short	(.L_432 - .L_431)
.L_431:
        /*0004*/ 	.word	0x00000082


	//----- nvinfo : EIATTR_KPARAM_INFO
	.align		4
.L_432:
        /*0008*/ 	.byte	0x04, 0x17
        /*000a*/ 	.short	(.L_434 - .L_433)
.L_433:
        /*000c*/ 	.word	0x00000000
        /*0010*/ 	.short	0x0000
        /*0012*/ 	.short	0x0000
        /*0014*/ 	.byte	0x00, 0xf0, 0x01, 0x28


	//----- nvinfo : EIATTR_SPARSE_MMA_MASK
	.align		4
.L_434:
        /*0018*/ 	.byte	0x03, 0x50
        /*001a*/ 	.short	0x0000


	//----- nvinfo : EIATTR_MAXREG_COUNT
	.align		4
        /*001c*/ 	.byte	0x03, 0x1b
        /*001e*/ 	.short	0x00a8


	//----- nvinfo : EIATTR_MERCURY_ISA_VERSION
	.align		4
        /*0020*/ 	.byte	0x03, 0x5f
        /*0022*/ 	.short	0x0101


	//----- nvinfo : EIATTR_VRC_CTA_INIT_COUNT
	.align		4
        /*0024*/ 	.byte	0x02, 0x4a
	.zero		1
	.zero		1


	//----- nvinfo : EIATTR_EXIT_INSTR_OFFSETS
	.align		4
        /*0028*/ 	.byte	0x04, 0x1c
        /*002a*/ 	.short	(.L_436 - .L_435)


	//   ....[0]....
.L_435:
        /*002c*/ 	.word	0x00000010


	//----- nvinfo : EIATTR_MAX_THREADS
	.align		4
.L_436:
        /*0030*/ 	.byte	0x04, 0x05
        /*0032*/ 	.short	(.L_438 - .L_437)
.L_437:
        /*0034*/ 	.word	0x00000180
        /*0038*/ 	.word	0x00000001
        /*003c*/ 	.word	0x00000001


	//----- nvinfo : EIATTR_CBANK_PARAM_SIZE
	.align		4
.L_438:
        /*0040*/ 	.byte	0x03, 0x19
        /*0042*/ 	.short	0x0a00


	//----- nvinfo : EIATTR_PARAM_CBANK
	.align		4
        /*0044*/ 	.byte	0x04, 0x0a
        /*0046*/ 	.short	(.L_440 - .L_439)
	.align		4
.L_439:
        /*0048*/ 	.word	index@(.nv.constant0._ZN7cutlass13device_kernelIN5flash11enable_sm90INS1_16FlashAttnFwdSm90INS1_25CollectiveMainloopFwdSm90ILi2EN4cute5tupleIJNS5_1CILi1EEES8_S8_EEENS6_IJNS7_ILi64EEESA_SA_EEELi512ENS_10bfloat16_tEfNS_4arch4Sm90ELb0ELb0ELb0ELb1ELb0ELb0ELb0ELb0ELb0ELb0ELb0ELb0EEENS1_21CollectiveEpilogueFwdINS6_IJSA_NS7_ILi512EEESA_EEES9_SC_SE_Li256ELb1ELb0ELb0ELb0EEENS1_36VarlenDynamicPersistentTileSchedulerILi64ELi64ELi256ELi32ELb0ELb0ELb1ELb0ELb1ELb1EEEEEEEEEvNT_6ParamsE)
        /*004c*/ 	.short	0x0380
        /*004e*/ 	.short	0x0a00


	//----- nvinfo : EIATTR_SW_WAR
	.align		4
.L_440:
        /*0050*/ 	.byte	0x04, 0x36
        /*0052*/ 	.short	(.L_442 - .L_441)
.L_441:
        /*0054*/ 	.word	0x00000008
.L_442:


//--------------------- .nv.info._ZN7cutlass13device_kernelIN5flash11enable_sm90INS1_16FlashAttnFwdSm90INS1_25CollectiveMainloopFwdSm90ILi2EN4cute5tupleIJNS5_1CILi1EEES8_S8_EEENS6_IJNS7_ILi64EEESA_SA_EEELi512ENS_10bfloat16_tEfNS_4arch4Sm90ELb0ELb0ELb0ELb1ELb0ELb1ELb0ELb0ELb0ELb0ELb0ELb0EEENS1_21CollectiveEpilogueFwdINS6_IJSA_NS7_ILi512EEESA_EEES9_SC_SE_Li256ELb1ELb0ELb0ELb0EEENS1_36VarlenDynamicPersistentTileSchedulerILi64ELi64ELi256ELi32ELb0ELb0ELb1ELb0ELb1ELb1EEEEEEEEEvNT_6ParamsE --------------------------
	.section	.nv.info._ZN7cutlass13device_kernelIN5flash11enable_sm90INS1_16FlashAttnFwdSm90INS1_25CollectiveMainloopFwdSm90ILi2EN4cute5tupleIJNS5_1CILi1EEES8_S8_EEENS6_IJNS7_ILi64EEESA_SA_EEELi512ENS_10bfloat16_tEfNS_4arch4Sm90ELb0ELb0ELb0ELb1ELb0ELb1ELb0ELb0ELb0ELb0ELb0ELb0EEENS1_21CollectiveEpilogueFwdINS6_IJSA_NS7_ILi512EEESA_EEES9_SC_SE_Li256ELb1ELb0ELb0ELb0EEENS1_36VarlenDynamicPersistentTileSchedulerILi64ELi64ELi256ELi32ELb0ELb0ELb1ELb0ELb1ELb1EEEEEEEEEvNT_6ParamsE,"",@"SHT_CUDA_INFO"
	.sectionflags	@""
	.align	4


	//----- nvinfo : EIATTR_CUDA_API_VERSION
	.align		4
        /*0000*/ 	.byte	0x04, 0x37
        /*0002*/ 	.short	(.L_444 - .L_443)
.L_443:
        /*0004*/ 	.word	0x00000082


	//----- nvinfo : EIATTR_KPARAM_INFO
	.align		4
.L_444:
        /*0008*/ 	.byte	0x04, 0x17
        /*000a*/ 	.short	(.L_446 - .L_445)
.L_445:
        /*000c*/ 	.word	0x00000000
        /*0010*/ 	.short	0x0000
        /*0012*/ 	.short	0x0000
        /*0014*/ 	.byte	0x00, 0xf0, 0x01, 0x28


	//----- nvinfo : EIATTR_SPARSE_MMA_MASK
	.align		4
.L_446:
        /*0018*/ 	.byte	0x03, 0x50
        /*001a*/ 	.short	0x0000


	//----- nvinfo : EIATTR_MAXREG_COUNT
	.align		4
        /*001c*/ 	.byte	0x03, 0x1b
        /*001e*/ 	.short	0x00a8


	//----- nvinfo : EIATTR_MERCURY_ISA_VERSION
	.align		4
        /*0020*/ 	.byte	0x03, 0x5f
        /*0022*/ 	.short	0x0101


	//----- nvinfo : EIATTR_VRC_CTA_INIT_COUNT
	.align		4
        /*0024*/ 	.byte	0x02, 0x4a
	.zero		1
	.zero		1


	//----- nvinfo : EIATTR_EXIT_INSTR_OFFSETS
	.align		4
        /*0028*/ 	.byte	0x04, 0x1c
        /*002a*/ 	.short	(.L_448 - .L_447)


	//   ....[0]....
.L_447:
        /*002c*/ 	.word	0x00000010


	//----- nvinfo : EIATTR_MAX_THREADS
	.align		4
.L_448:
        /*0030*/ 	.byte	0x04, 0x05
        /*0032*/ 	.short	(.L_450 - .L_449)
.L_449:
        /*0034*/ 	.word	0x00000180
        /*0038*/ 	.word	0x00000001
        /*003c*/ 	.word	0x00000001


	//----- nvinfo : EIATTR_CBANK_PARAM_SIZE
	.align		4
.L_450:
        /*0040*/ 	.byte	0x03, 0x19
        /*0042*/ 	.short	0x0a00


	//----- nvinfo : EIATTR_PARAM_CBANK
	.align		4
        /*0044*/ 	.byte	0x04, 0x0a
        /*0046*/ 	.short	(.L_452 - .L_451)
	.align		4
.L_451:
        /*0048*/ 	.word	index@(.nv.constant0._ZN7cutlass13device_kernelIN5flash11enable_sm90INS1_16FlashAttnFwdSm90INS1_25CollectiveMainloopFwdSm90ILi2EN4cute5tupleIJNS5_1CILi1EEES8_S8_EEENS6_IJNS7_ILi64EEESA_SA_EEELi512ENS_10bfloat16_tEfNS_4arch4Sm90ELb0ELb0ELb0ELb1ELb0ELb1ELb0ELb0ELb0ELb0ELb0ELb0EEENS1_21CollectiveEpilogueFwdINS6_IJSA_NS7_ILi512EEESA_EEES9_SC_SE_Li256ELb1ELb0ELb0ELb0EEENS1_36VarlenDynamicPersistentTileSchedulerILi64ELi64ELi256ELi32ELb0ELb0ELb1ELb0ELb1ELb1EEEEEEEEEvNT_6ParamsE)
        /*004c*/ 	.short	0x0380
        /*004e*/ 	.short	0x0a00


	//----- nvinfo : EIATTR_SW_WAR
	.align		4
.L_452:
        /*0050*/ 	.byte	0x04, 0x36
        /*0052*/ 	.short	(.L_454 - .L_453)
.L_453:
        /*0054*/ 	.word	0x00000008
.L_454:


//--------------------- .nv.info._ZN7cutlass13device_kernelIN5flash11enable_sm90INS1_16FlashAttnFwdSm90INS1_25CollectiveMainloopFwdSm90ILi2EN4cute5tupleIJNS5_1CILi1EEES8_S8_EEENS6_IJNS7_ILi64EEESA_SA_EEELi512ENS_10bfloat16_tEfNS_4arch4Sm90ELb0ELb0ELb0ELb1ELb0ELb0ELb1ELb0ELb0ELb0ELb0ELb0EEENS1_21CollectiveEpilogueFwdINS6_IJSA_NS7_ILi512EEESA_EEES9_SC_SE_Li256ELb1ELb0ELb0ELb0EEENS1_36VarlenDynamicPersistentTileSchedulerILi64ELi64ELi256ELi32ELb0ELb0ELb1ELb0ELb1ELb1EEEEEEEEEvNT_6ParamsE --------------------------
	.section	.nv.info._ZN7cutlass13device_kernelIN5flash11enable_sm90INS1_16FlashAttnFwdSm90INS1_25CollectiveMainloopFwdSm90ILi2EN4cute5tupleIJNS5_1CILi1EEES8_S8_EEENS6_IJNS7_ILi64EEESA_SA_EEELi512ENS_10bfloat16_tEfNS_4arch4Sm90ELb0ELb0ELb0ELb1ELb0ELb0ELb1ELb0ELb0ELb0ELb0ELb0EEENS1_21CollectiveEpilogueFwdINS6_IJSA_NS7_ILi512EEESA_EEES9_SC_SE_Li256ELb1ELb0ELb0ELb0EEENS1_36VarlenDynamicPersistentTileSchedulerILi64ELi64ELi256ELi32ELb0ELb0ELb1ELb0ELb1ELb1EEEEEEEEEvNT_6ParamsE,"",@"SHT_CUDA_INFO"
	.sectionflags	@""
	.align	4


	//----- nvinfo : EIATTR_CUDA_API_VERSION
	.align		4
        /*0000*/ 	.byte	0x04, 0x37
        /*0002*/ 	.short	(.L_456 - .L_455)
.L_455:
        /*0004*/ 	.word	0x00000082


	//----- nvinfo : EIATTR_KPARAM_INFO
	.align		4
.L_456:
        /*0008*/ 	.byte	0x04, 0x17
        /*000a*/ 	.short	(.L_458 - .L_457)
.L_457:
        /*000c*/ 	.word	0x00000000
        /*0010*/ 	.short	0x0000
        /*0012*/ 	.short	0x0000
        /*0014*/ 	.byte	0x00, 0xf0, 0x01, 0x2c


	//----- nvinfo : EIATTR_SPARSE_MMA_MASK
	.align		4
.L_458:
        /*0018*/ 	.byte	0x03, 0x50
        /*001a*/ 	.short	0x0000


	//----- nvinfo : EIATTR_MAXREG_COUNT
	.align		4
        /*001c*/ 	.byte	0x03, 0x1b
        /*001e*/ 	.short	0x00a8


	//----- nvinfo : EIATTR_MERCURY_ISA_VERSION
	.align		4
        /*0020*/ 	.byte	0x03, 0x5f
        /*0022*/ 	.short	0x0101


	//----- nvinfo : EIATTR_VRC_CTA_INIT_COUNT
	.align		4
        /*0024*/ 	.byte	0x02, 0x4a
	.zero		1
	.zero		1


	//----- nvinfo : EIATTR_EXIT_INSTR_OFFSETS
	.align		4
        /*0028*/ 	.byte	0x04, 0x1c
        /*002a*/ 	.short	(.L_460 - .L_459)


	//   ....[0]....
.L_459:
        /*002c*/ 	.word	0x00000010


	//----- nvinfo : EIATTR_MAX_THREADS
	.align		4
.L_460:
        /*0030*/ 	.byte	0x04, 0x05
        /*0032*/ 	.short	(.L_462 - .L_461)
.L_461:
        /*0034*/ 	.word	0x00000180
        /*0038*/ 	.word	0x00000001
        /*003c*/ 	.word	0x00000001


	//----- nvinfo : EIATTR_CBANK_PARAM_SIZE
	.align		4
.L_462:
        /*0040*/ 	.byte	0x03, 0x19
        /*0042*/ 	.short	0x0b00


	//----- nvinfo : EIATTR_PARAM_CBANK
	.align		4
        /*0044*/ 	.byte	0x04, 0x0a
        /*0046*/ 	.short	(.L_464 - .L_463)
	.align		4
.L_463:
        /*0048*/ 	.word	index@(.nv.constant0._ZN7cutlass13device_kernelIN5flash11enable_sm90INS1_16FlashAttnFwdSm90INS1_25CollectiveMainloopFwdSm90ILi2EN4cute5tupleIJNS5_1CILi1EEES8_S8_EEENS6_IJNS7_ILi64EEESA_SA_EEELi512ENS_10bfloat16_tEfNS_4arch4Sm90ELb0ELb0ELb0ELb1ELb0ELb0ELb1ELb0ELb0ELb0ELb0ELb0EEENS1_21CollectiveEpilogueFwdINS6_IJSA_NS7_ILi512EEESA_EEES9_SC_SE_Li256ELb1ELb0ELb0ELb0EEENS1_36VarlenDynamicPersistentTileSchedulerILi64ELi64ELi256ELi32ELb0ELb0ELb1ELb0ELb1ELb1EEEEEEEEEvNT_6ParamsE)
        /*004c*/ 	.short	0x0380
        /*004e*/ 	.short	0x0b00


	//----- nvinfo : EIATTR_SW_WAR
	.align		4
.L_464:
        /*0050*/ 	.byte	0x04, 0x36
        /*0052*/ 	.short	(.L_466 - .L_465)
.L_465:
        /*0054*/ 	.word	0x00000008
.L_466:


//--------------------- .nv.info._ZN7cutlass13device_kernelIN5flash11enable_sm90INS1_16FlashAttnFwdSm90INS1_25CollectiveMainloopFwdSm90ILi2EN4cute5tupleIJNS5_1CILi1EEES8_S8_EEENS6_IJNS7_ILi64EEESA_SA_EEELi512ENS_10bfloat16_tEfNS_4arch4Sm90ELb0ELb0ELb0ELb1ELb0ELb1ELb1ELb0ELb0ELb0ELb0ELb0EEENS1_21CollectiveEpilogueFwdINS6_IJSA_NS7_ILi512EEESA_EEES9_SC_SE_Li256ELb1ELb0ELb0ELb0EEENS1_36VarlenDynamicPersistentTileSchedulerILi64ELi64ELi256ELi32ELb0ELb0ELb1ELb0ELb1ELb1EEEEEEEEEvNT_6ParamsE --------------------------
	.section	.nv.info._ZN7cutlass13device_kernelIN5flash11enable_sm90INS1_16FlashAttnFwdSm90INS1_25CollectiveMainloopFwdSm90ILi2EN4cute5tupleIJNS5_1CILi1EEES8_S8_EEENS6_IJNS7_ILi64EEESA_SA_EEELi512ENS_10bfloat16_tEfNS_4arch4Sm90ELb0ELb0ELb0ELb1ELb0ELb1ELb1ELb0ELb0ELb0ELb0ELb0EEENS1_21CollectiveEpilogueFwdINS6_IJSA_NS7_ILi512EEESA_EEES9_SC_SE_Li256ELb1ELb0ELb0ELb0EEENS1_36VarlenDynamicPersistentTileSchedulerILi64ELi64ELi256ELi32ELb0ELb0ELb1ELb0ELb1ELb1EEEEEEEEEvNT_6ParamsE,"",@"SHT_CUDA_INFO"
	.sectionflags	@""
	.align	4


	//----- nvinfo : EIATTR_CUDA_API_VERSION
	.align		4
        /*0000*/ 	.byte	0x04, 0x37
        /*0002*/ 	.short	(.L_468 - .L_467)
.L_467:
        /*0004*/ 	.word	0x00000082


	//----- nvinfo : EIATTR_KPARAM_INFO
	.align		4
.L_468:
        /*0008*/ 	.byte	0x04, 0x17
        /*000a*/ 	.short	(.L_470 - .L_469)
.L_469:
        /*000c*/ 	.word	0x00000000
        /*0010*/ 	.short	0x0000
        /*0012*/ 	.short	0x0000
        /*0014*/ 	.byte	0x00, 0xf0, 0x01, 0x2c


	//----- nvinfo : EIATTR_SPARSE_MMA_MASK
	.align		4
.L_470:
        /*0018*/ 	.byte	0x03, 0x50
        /*001a*/ 	.short	0x0000


	//----- nvinfo : EIATTR_MAXREG_COUNT
	.align		4
        /*001c*/ 	.byte	0x03, 0x1b
        /*001e*/ 	.short	0x00a8


	//----- nvinfo : EIATTR_MERCURY_ISA_VERSION
	.align		4
        /*0020*/ 	.byte	0x03, 0x5f
        /*0022*/ 	.short	0x0101


	//----- nvinfo : EIATTR_VRC_CTA_INIT_COUNT
	.align		4
        /*0024*/ 	.byte	0x02, 0x4a
	.zero		1
	.zero		1


	//----- nvinfo : EIATTR_EXIT_INSTR_OFFSETS
	.align		4
        /*0028*/ 	.byte	0x04, 0x1c
        /*002a*/ 	.short	(.L_472 - .L_471)


	//   ....[0]....
.L_471:
        /*002c*/ 	.word	0x00000010


	//----- nvinfo : EIATTR_MAX_THREADS
	.align		4
.L_472:
        /*0030*/ 	.byte	0x04, 0x05
        /*0032*/ 	.short	(.L_474 - .L_473)
.L_473:
        /*0034*/ 	.word	0x00000180
        /*0038*/ 	.word	0x00000001
        /*003c*/ 	.word	0x00000001


	//----- nvinfo : EIATTR_CBANK_PARAM_SIZE
	.align		4
.L_474:
        /*0040*/ 	.byte	0x03, 0x19
        /*0042*/ 	.short	0x0b00


	//----- nvinfo : EIATTR_PARAM_CBANK
	.align		4
        /*0044*/ 	.byte	0x04, 0x0a
        /*0046*/ 	.short	(.L_476 - .L_475)
	.align		4
.L_475:
        /*0048*/ 	.word	index@(.nv.constant0._ZN7cutlass13device_kernelIN5flash11enable_sm90INS1_16FlashAttnFwdSm90INS1_25CollectiveMainloopFwdSm90ILi2EN4cute5tupleIJNS5_1CILi1EEES8_S8_EEENS6_IJNS7_ILi64EEESA_SA_EEELi512ENS_10bfloat16_tEfNS_4arch4Sm90ELb0ELb0ELb0ELb1ELb0ELb1ELb1ELb0ELb0ELb0ELb0ELb0EEENS1_21CollectiveEpilogueFwdINS6_IJSA_NS7_ILi512EEESA_EEES9_SC_SE_Li256ELb1ELb0ELb0ELb0EEENS1_36VarlenDynamicPersistentTileSchedulerILi64ELi64ELi256ELi32ELb0ELb0ELb1ELb0ELb1ELb1EEEEEEEEEvNT_6ParamsE)
        /*004c*/ 	.short	0x0380
        /*004e*/ 	.short	0x0b00


	//----- nvinfo : EIATTR_SW_WAR
	.align		4
.L_476:
        /*0050*/ 	.byte	0x04, 0x36
        /*0052*/ 	.short	(.L_478 - .L_477)
.L_477:
        /*0054*/ 	.word	0x00000008
.L_478:


//--------------------- .nv.info._ZN7cutlass13device_kernelIN5flash11enable_sm90INS1_16FlashAttnFwdSm90INS1_25CollectiveMainloopFwdSm90ILi2EN4cute5tupleIJNS5_1CILi1EEES8_S8_EEENS6_IJNS7_ILi64EEESA_SA_EEELi512ENS_10bfloat16_tEfNS_4arch4Sm90ELb0ELb1ELb0ELb0ELb0ELb0ELb0ELb0ELb0ELb0ELb0ELb0EEENS1_21CollectiveEpilogueFwdINS6_IJSA_NS7_ILi512EEESA_EEES9_SC_SE_Li256ELb0ELb0ELb0ELb0EEENS1_30DynamicPersistentTileSchedulerILi256ELi32ELb0ELb0ELb1EEEEEEEEEvNT_6ParamsE --------------------------
	.section	.nv.info._ZN7cutlass13device_kernelIN5flash11enable_sm90INS1_16FlashAttnFwdSm90INS1_25CollectiveMainloopFwdSm90ILi2EN4cute5tupleIJNS5_1CILi1EEES8_S8_EEENS6_IJNS7_ILi64EEESA_SA_EEELi512ENS_10bfloat16_tEfNS_4arch4Sm90ELb0ELb1ELb0ELb0ELb0ELb0ELb0ELb0ELb0ELb0ELb0ELb0EEENS1_21CollectiveEpilogueFwdINS6_IJSA_NS7_ILi512EEESA_EEES9_SC_SE_Li256ELb0ELb0ELb0ELb0EEENS1_30DynamicPersistentTileSchedulerILi256ELi32ELb0ELb0ELb1EEEEEEEEEvNT_6ParamsE,"",@"SHT_CUDA_INFO"
	.sectionflags	@""
	.align	4


	//----- nvinfo : EIATTR_CUDA_API_VERSION
	.align		4
        /*0000*/ 	.byte	0x04, 0x37
        /*0002*/ 	.short	(.L_480 - .L_479)
.L_479:
        /*0004*/ 	.word	0x00000082


	//----- nvinfo : EIATTR_KPARAM_INFO
	.align		4
.L_480:
        /*0008*/ 	.byte	0x04, 0x17
        /*000a*/ 	.short	(.L_482 - .L_481)
.L_481:
        /*000c*/ 	.word	0x00000000
        /*0010*/ 	.short	0x0000
        /*0012*/ 	.short	0x0000
        /*0014*/ 	.byte	0x00, 0xf0, 0x01, 0x2e


	//----- nvinfo : EIATTR_SPARSE_MMA_MASK
	.align		4
.L_482:
        /*0018*/ 	.byte	0x03, 0x50
        /*001a*/ 	.short	0x0000


	//----- nvinfo : EIATTR_MAXREG_COUNT
	.align		4
        /*001c*/ 	.byte	0x03, 0x1b
        /*001e*/ 	.short	0x00a8


	//----- nvinfo : EIATTR_MERCURY_ISA_VERSION
	.align		4
        /*0020*/ 	.byte	0x03, 0x5f
        /*0022*/ 	.short	0x0101


	//----- nvinfo : EIATTR_VRC_CTA_INIT_COUNT
	.align		4
        /*0024*/ 	.byte	0x02, 0x4a
	.zero		1
	.zero		1


	//----- nvinfo : EIATTR_EXIT_INSTR_OFFSETS
	.align		4
        /*0028*/ 	.byte	0x04, 0x1c
        /*002a*/ 	.short	(.L_484 - .L_483)


	//   ....[0]....
.L_483:
        /*002c*/ 	.word	0x00000010


	//----- nvinfo : EIATTR_MAX_THREADS
	.align		4
.L_484:
        /*0030*/ 	.byte	0x04, 0x05
        /*0032*/ 	.short	(.L_486 - .L_485)
.L_485:
        /*0034*/ 	.word	0x00000180
        /*0038*/ 	.word	0x00000001
        /*003c*/ 	.word	0x00000001


	//----- nvinfo : EIATTR_CBANK_PARAM_SIZE
	.align		4
.L_486:
        /*0040*/ 	.byte	0x03, 0x19
        /*0042*/ 	.short	0x0b80


	//----- nvinfo : EIATTR_PARAM_CBANK
	.align		4
        /*0044*/ 	.byte	0x04, 0x0a
        /*0046*/ 	.short	(.L_488 - .L_487)
	.align		4
.L_487:
        /*0048*/ 	.word	index@(.nv.constant0._ZN7cutlass13device_kernelIN5flash11enable_sm90INS1_16FlashAttnFwdSm90INS1_25CollectiveMainloopFwdSm90ILi2EN4cute5tupleIJNS5_1CILi1EEES8_S8_EEENS6_IJNS7_ILi64EEESA_SA_EEELi512ENS_10bfloat16_tEfNS_4arch4Sm90ELb0ELb1ELb0ELb0ELb0ELb0ELb0ELb0ELb0ELb0ELb0ELb0EEENS1_21CollectiveEpilogueFwdINS6_IJSA_NS7_ILi512EEESA_EEES9_SC_SE_Li256ELb0ELb0ELb0ELb0EEENS1_30DynamicPersistentTileSchedulerILi256ELi32ELb0ELb0ELb1EEEEEEEEEvNT_6ParamsE)
        /*004c*/ 	.short	0x0380
        /*004e*/ 	.short	0x0b80


	//----- nvinfo : EIATTR_SW_WAR
	.align		4
.L_488:
        /*0050*/ 	.byte	0x04, 0x36
        /*0052*/ 	.short	(.L_490 - .L_489)
.L_489:
        /*0054*/ 	.word	0x00000008
.L_490:


//--------------------- .nv.info._ZN7cutlass13device_kernelIN5flash11enable_sm90INS1_16FlashAttnFwdSm90INS1_25CollectiveMainloopFwdSm90ILi2EN4cute5tupleIJNS5_1CILi1EEES8_S8_EEENS6_IJNS7_ILi64EEESA_SA_EEELi512ENS_10bfloat16_tEfNS_4arch4Sm90ELb0ELb1ELb0ELb0ELb0ELb0ELb1ELb0ELb0ELb0ELb0ELb0EEENS1_21CollectiveEpilogueFwdINS6_IJSA_NS7_ILi512EEESA_EEES9_SC_SE_Li256ELb0ELb0ELb0ELb0EEENS1_30DynamicPersistentTileSchedulerILi256ELi32ELb0ELb0ELb1EEEEEEEEEvNT_6ParamsE --------------------------
	.section	.nv.info._ZN7cutlass13device_kernelIN5flash11enable_sm90INS1_16FlashAttnFwdSm90INS1_25CollectiveMainloopFwdSm90ILi2EN4cute5tupleIJNS5_1CILi1EEES8_S8_EEENS6_IJNS7_ILi64EEESA_SA_EEELi512ENS_10bfloat16_tEfNS_4arch4Sm90ELb0ELb1ELb0ELb0ELb0ELb0ELb1ELb0ELb0ELb0ELb0ELb0EEENS1_21CollectiveEpilogueFwdINS6_IJSA_NS7_ILi512EEESA_EEES9_SC_SE_Li256ELb0ELb0ELb0ELb0EEENS1_30DynamicPersistentTileSchedulerILi256ELi32ELb0ELb0ELb1EEEEEEEEEvNT_6ParamsE,"",@"SHT_CUDA_INFO"
	.sectionflags	@""
	.align	4


	//----- nvinfo : EIATTR_CUDA_API_VERSION
	.align		4
        /*0000*/ 	.byte	0x04, 0x37
        /*0002*/ 	.short	(.L_492 - .L_491)
.L_491:
        /*0004*/ 	.word	0x00000082


	//----- nvinfo : EIATTR_KPARAM_INFO
	.align		4
.L_492:
        /*0008*/ 	.byte	0x04, 0x17
        /*000a*/ 	.short	(.L_494 - .L_493)
.L_493:
        /*000c*/ 	.word	0x00000000
        /*0010*/ 	.short	0x0000
        /*0012*/ 	.short	0x0000
        /*0014*/ 	.byte	0x00, 0xf0, 0x01, 0x32


	//----- nvinfo : EIATTR_SPARSE_MMA_MASK
	.align		4
.L_494:
        /*0018*/ 	.byte	0x03, 0x50
        /*001a*/ 	.short	0x0000


	//----- nvinfo : EIATTR_MAXREG_COUNT
	.align		4
        /*001c*/ 	.byte	0x03, 0x1b
        /*001e*/ 	.short	0x00a8


	//----- nvinfo : EIATTR_MERCURY_ISA_VERSION
	.align		4
        /*0020*/ 	.byte	0x03, 0x5f
        /*0022*/ 	.short	0x0101


	//----- nvinfo : EIATTR_VRC_CTA_INIT_COUNT
	.align		4
        /*0024*/ 	.byte	0x02, 0x4a
	.zero		1
	.zero		1


	//----- nvinfo : EIATTR_EXIT_INSTR_OFFSETS
	.align		4
        /*0028*/ 	.byte	0x04, 0x1c
        /*002a*/ 	.short	(.L_496 - .L_495)


	//   ....[0]....
.L_495:
        /*002c*/ 	.word	0x00000010


	//----- nvinfo : EIATTR_MAX_THREADS
	.align		4
.L_496:
        /*0030*/ 	.byte	0x04, 0x05
        /*0032*/ 	.short	(.L_498 - .L_497)
.L_497:
        /*0034*/ 	.word	0x00000180
        /*0038*/ 	.word	0x00000001
        /*003c*/ 	.word	0x00000001


	//----- nvinfo : EIATTR_CBANK_PARAM_SIZE
	.align		4
.L_498:
        /*0040*/ 	.byte	0x03, 0x19
        /*0042*/ 	.short	0x0c80


	//----- nvinfo : EIATTR_PARAM_CBANK
	.align		4
        /*0044*/ 	.byte	0x04, 0x0a
        /*0046*/ 	.short	(.L_500 - .L_499)
	.align		4
.L_499:
        /*0048*/ 	.word	index@(.nv.constant0._ZN7cutlass13device_kernelIN5flash11enable_sm90INS1_16FlashAttnFwdSm90INS1_25CollectiveMainloopFwdSm90ILi2EN4cute5tupleIJNS5_1CILi1EEES8_S8_EEENS6_IJNS7_ILi64EEESA_SA_EEELi512ENS_10bfloat16_tEfNS_4arch4Sm90ELb0ELb1ELb0ELb0ELb0ELb0ELb1ELb0ELb0ELb0ELb0ELb0EEENS1_21CollectiveEpilogueFwdINS6_IJSA_NS7_ILi512EEESA_EEES9_SC_SE_Li256ELb0ELb0ELb0ELb0EEENS1_30DynamicPersistentTileSchedulerILi256ELi32ELb0ELb0ELb1EEEEEEEEEvNT_6ParamsE)
        /*004c*/ 	.short	0x0380
        /*004e*/ 	.short	0x0c80


	//----- nvinfo : EIATTR_SW_WAR
	.align		4
.L_500:
        /*0050*/ 	.byte	0x04, 0x36
        /*0052*/ 	.short	(.L_502 - .L_501)
.L_501:
        /*0054*/ 	.word	0x00000008
.L_502:


//--------------------- .nv.info._ZN7cutlass13device_kernelIN5flash11enable_sm90INS1_16FlashAttnFwdSm90INS1_25CollectiveMainloopFwdSm90ILi2EN4cute5tupleIJNS5_1CILi1EEES8_S8_EEENS6_IJNS7_ILi64EEESA_SA_EEELi512ENS_10bfloat16_tEfNS_4arch4Sm90ELb0ELb1ELb0ELb1ELb0ELb0ELb0ELb0ELb0ELb0ELb0ELb0EEENS1_21CollectiveEpilogueFwdINS6_IJSA_NS7_ILi512EEESA_EEES9_SC_SE_Li256ELb1ELb0ELb0ELb0EEENS1_36VarlenDynamicPersistentTileSchedulerILi64ELi64ELi256ELi32ELb0ELb0ELb1ELb1ELb0ELb1EEEEEEEEEvNT_6ParamsE --------------------------
	.section	.nv.info._ZN7cutlass13device_kernelIN5flash11enable_sm90INS1_16FlashAttnFwdSm90INS1_25CollectiveMainloopFwdSm90ILi2EN4cute5tupleIJNS5_1CILi1EEES8_S8_EEENS6_IJNS7_ILi64EEESA_SA_EEELi512ENS_10bfloat16_tEfNS_4arch4Sm90ELb0ELb1ELb0ELb1ELb0ELb0ELb0ELb0ELb0ELb0ELb0ELb0EEENS1_21CollectiveEpilogueFwdINS6_IJSA_NS7_ILi512EEESA_EEES9_SC_SE_Li256ELb1ELb0ELb0ELb0EEENS1_36VarlenDynamicPersistentTileSchedulerILi64ELi64ELi256ELi32ELb0ELb0ELb1ELb1ELb0ELb1EEEEEEEEEvNT_6ParamsE,"",@"SHT_CUDA_INFO"
	.sectionflags	@""
	.align	4


	//----- nvinfo : EIATTR_CUDA_API_VERSION
	.align		4
        /*0000*/ 	.byte	0x04, 0x37
        /*0002*/ 	.short	(.L_504 - .L_503)
.L_503:
        /*0004*/ 	.word	0x00000082


	//----- nvinfo : EIATTR_KPARAM_INFO
	.align		4
.L_504:
        /*0008*/ 	.byte	0x04, 0x17
        /*000a*/ 	.short	(.L_506 - .L_505)
.L_505:
        /*000c*/ 	.word	0x00000000
        /*0010*/ 	.short	0x0000
        /*0012*/ 	.short	0x0000
        /*0014*/ 	.byte	0x00, 0xf0, 0x01, 0x28


	//----- nvinfo : EIATTR_SPARSE_MMA_MASK
	.align		4
.L_506:
        /*0018*/ 	.byte	0x03, 0x50
        /*001a*/ 	.short	0x0000


	//----- nvinfo : EIATTR_MAXREG_COUNT
	.align		4
        /*001c*/ 	.byte	0x03, 0x1b
        /*001e*/ 	.short	0x00a8


	//----- nvinfo : EIATTR_MERCURY_ISA_VERSION
	.align		4
        /*0020*/ 	.byte	0x03, 0x5f
        /*0022*/ 	.short	0x0101


	//----- nvinfo : EIATTR_VRC_CTA_INIT_COUNT
	.align		4
        /*0024*/ 	.byte	0x02, 0x4a
	.zero		1
	.zero		1


	//----- nvinfo : EIATTR_EXIT_INSTR_OFFSETS
	.align		4
        /*0028*/ 	.byte	0x04, 0x1c
        /*002a*/ 	.short	(.L_508 - .L_507)


	//   ....[0]....
.L_507:
        /*002c*/ 	.word	0x00000010


	//----- nvinfo : EIATTR_MAX_THREADS
	.align		4
.L_508:
        /*0030*/ 	.byte	0x04, 0x05
        /*0032*/ 	.short	(.L_510 - .L_509)
.L_509:
        /*0034*/ 	.word	0x00000180
        /*0038*/ 	.word	0x00000001
        /*003c*/ 	.word	0x00000001


	//----- nvinfo : EIATTR_CBANK_PARAM_SIZE
	.align		4
.L_510:
        /*0040*/ 	.byte	0x03, 0x19
        /*0042*/ 	.short	0x0a00


	//----- nvinfo : EIATTR_PARAM_CBANK
	.align		4
        /*0044*/ 	.byte	0x04, 0x0a
        /*0046*/ 	.short	(.L_512 - .L_511)
	.align		4
.L_511:
        /*0048*/ 	.word	index@(.nv.constant0._ZN7cutlass13device_kernelIN5flash11enable_sm90INS1_16FlashAttnFwdSm90INS1_25CollectiveMainloopFwdSm90ILi2EN4cute5tupleIJNS5_1CILi1EEES8_S8_EEENS6_IJNS7_ILi64EEESA_SA_EEELi512ENS_10bfloat16_tEfNS_4arch4Sm90ELb0ELb1ELb0ELb1ELb0ELb0ELb0ELb0ELb0ELb0ELb0ELb0EEENS1_21CollectiveEpilogueFwdINS6_IJSA_NS7_ILi512EEESA_EEES9_SC_SE_Li256ELb1ELb0ELb0ELb0EEENS1_36VarlenDynamicPersistentTileSchedulerILi64ELi64ELi256ELi32ELb0ELb0ELb1ELb1ELb0ELb1EEEEEEEEEvNT_6ParamsE)
        /*004c*/ 	.short	0x0380
        /*004e*/ 	.short	0x0a00


	//----- nvinfo : EIATTR_SW_WAR
	.align		4
.L_512:
        /*0050*/ 	.byte	0x04, 0x36
        /*0052*/ 	.short	(.L_514 - .L_513)
.L_513:
        /*0054*/ 	.word	0x00000008
.L_514:


//--------------------- .nv.info._ZN7cutlass13device_kernelIN5flash11enable_sm90INS1_16FlashAttnFwdSm90INS1_25CollectiveMainloopFwdSm90ILi2EN4cute5tupleIJNS5_1CILi1EEES8_S8_EEENS6_IJNS7_ILi64EEESA_SA_EEELi512ENS_10bfloat16_tEfNS_4arch4Sm90ELb0ELb1ELb0ELb1ELb0ELb1ELb0ELb0ELb0ELb0ELb0ELb0EEENS1_21CollectiveEpilogueFwdINS6_IJSA_NS7_ILi512EEESA_EEES9_SC_SE_Li256ELb1ELb0ELb0ELb0EEENS1_36VarlenDynamicPersistentTileSchedulerILi64ELi64ELi256ELi32ELb0ELb0ELb1ELb1ELb0ELb1EEEEEEEEEvNT_6ParamsE --------------------------
	.section	.nv.info._ZN7cutlass13device_kernelIN5flash11enable_sm90INS1_16FlashAttnFwdSm90INS1_25CollectiveMainloopFwdSm90ILi2EN4cute5tupleIJNS5_1CILi1EEES8_S8_EEENS6_IJNS7_ILi64EEESA_SA_EEELi512ENS_10bfloat16_tEfNS_4arch4Sm90ELb0ELb1ELb0ELb1ELb0ELb1ELb0ELb0ELb0ELb0ELb0ELb0EEENS1_21CollectiveEpilogueFwdINS6_IJSA_NS7_ILi512EEESA_EEES9_SC_SE_Li256ELb1ELb0ELb0ELb0EEENS1_36VarlenDynamicPersistentTileSchedulerILi64ELi64ELi256ELi32ELb0ELb0ELb1ELb1ELb0ELb1EEEEEEEEEvNT_6ParamsE,"",@"SHT_CUDA_INFO"
	.sectionflags	@""
	.align	4


	//----- nvinfo : EIATTR_CUDA_API_VERSION
	.align		4
        /*0000*/ 	.byte	0x04, 0x37
        /*0002*/ 	.short	(.L_516 - .L_515)
.L_515:
        /*0004*/ 	.word	0x00000082


	//----- nvinfo : EIATTR_KPARAM_INFO
	.align		4
.L_516:
        /*0008*/ 	.byte	0x04, 0x17
        /*000a*/ 	.short	(.L_518 - .L_517)
.L_517:
        /*000c*/ 	.word	0x00000000
        /*0010*/ 	.short	0x0000
        /*0012*/ 	.short	0x0000
        /*0014*/ 	.byte	0x00, 0xf0, 0x01, 0x28


	//----- nvinfo : EIATTR_SPARSE_MMA_MASK
	.align		4
.L_518:
        /*0018*/ 	.byte	0x03, 0x50
        /*001a*/ 	.short	0x0000


	//----- nvinfo : EIATTR_MAXREG_COUNT
	.align		4
        /*001c*/ 	.byte	0x03, 0x1b
        /*001e*/ 	.short	0x00a8


	//----- nvinfo : EIATTR_MERCURY_ISA_VERSION
	.align		4
        /*0020*/ 	.byte	0x03, 0x5f
        /*0022*/ 	.short	0x0101


	//----- nvinfo : EIATTR_VRC_CTA_INIT_COUNT
	.align		4
        /*0024*/ 	.byte	0x02, 0x4a
	.zero		1
	.zero		1


	//----- nvinfo : EIATTR_EXIT_INSTR_OFFSETS
	.align		4
        /*0028*/ 	.byte	0x04, 0x1c
        /*002a*/ 	.short	(.L_520 - .L_519)


	//   ....[0]....
.L_519:
        /*002c*/ 	.word	0x00000010


	//----- nvinfo : EIATTR_MAX_THREADS
	.align		4
.L_520:
        /*0030*/ 	.byte	0x04, 0x05
        /*0032*/ 	.short	(.L_522 - .L_521)
.L_521:
        /*0034*/ 	.word	0x00000180
        /*0038*/ 	.word	0x00000001
        /*003c*/ 	.word	0x00000001


	//----- nvinfo : EIATTR_CBANK_PARAM_SIZE
	.align		4
.L_522:
        /*0040*/ 	.byte	0x03, 0x19
        /*0042*/ 	.short	0x0a00


	//----- nvinfo : EIATTR_PARAM_CBANK
	.align		4
        /*0044*/ 	.byte	0x04, 0x0a
        /*0046*/ 	.short	(.L_524 - .L_523)
	.align		4
.L_523:
        /*0048*/ 	.word	index@(.nv.constant0._ZN7cutlass13device_kernelIN5flash11enable_sm90INS1_16FlashAttnFwdSm90INS1_25CollectiveMainloopFwdSm90ILi2EN4cute5tupleIJNS5_1CILi1EEES8_S8_EEENS6_IJNS7_ILi64EEESA_SA_EEELi512ENS_10bfloat16_tEfNS_4arch4Sm90ELb0ELb1ELb0ELb1ELb0ELb1ELb0ELb0ELb0ELb0ELb0ELb0EEENS1_21CollectiveEpilogueFwdINS6_IJSA_NS7_ILi512EEESA_EEES9_SC_SE_Li256ELb1ELb0ELb0ELb0EEENS1_36VarlenDynamicPersistentTileSchedulerILi64ELi64ELi256ELi32ELb0ELb0ELb1ELb1ELb0ELb1EEEEEEEEEvNT_6ParamsE)
        /*004c*/ 	.short	0x0380
        /*004e*/ 	.short	0x0a00


	//----- nvinfo : EIATTR_SW_WAR
	.align		4
.L_524:
        /*0050*/ 	.byte	0x04, 0x36
        /*0052*/ 	.short	(.L_526 - .L_525)
.L_525:
        /*0054*/ 	.word	0x00000008
.L_526:


//--------------------- .nv.info._ZN7cutlass13device_kernelIN5flash11enable_sm90INS1_16FlashAttnFwdSm90INS1_25CollectiveMainloopFwdSm90ILi2EN4cute5tupleIJNS5_1CILi1EEES8_S8_EEENS6_IJNS7_ILi64EEESA_SA_EEELi512ENS_10bfloat16_tEfNS_4arch4Sm90ELb0ELb1ELb0ELb1ELb0ELb0ELb1ELb0ELb0ELb0ELb0ELb0EEENS1_21CollectiveEpilogueFwdINS6_IJSA_NS7_ILi512EEESA_EEES9_SC_SE_Li256ELb1ELb0ELb0ELb0EEENS1_36VarlenDynamicPersistentTileSchedulerILi64ELi64ELi256ELi32ELb0ELb0ELb1ELb1ELb0ELb1EEEEEEEEEvNT_6ParamsE --------------------------
	.section	.nv.info._ZN7cutlass13device_kernelIN5flash11enable_sm90INS1_16FlashAttnFwdSm90INS1_25CollectiveMainloopFwdSm90ILi2EN4cute5tupleIJNS5_1CILi1EEES8_S8_EEENS6_IJNS7_ILi64EEESA_SA_EEELi512ENS_10bfloat16_tEfNS_4arch4Sm90ELb0ELb1ELb0ELb1ELb0ELb0ELb1ELb0ELb0ELb0ELb0ELb0EEENS1_21CollectiveEpilogueFwdINS6_IJSA_NS7_ILi512EEESA_EEES9_SC_SE_Li256ELb1ELb0ELb0ELb0EEENS1_36VarlenDynamicPersistentTileSchedulerILi64ELi64ELi256ELi32ELb0ELb0ELb1ELb1ELb0ELb1EEEEEEEEEvNT_6ParamsE,"",@"SHT_CUDA_INFO"
	.sectionflags	@""
	.align	4


	//----- nvinfo : EIATTR_CUDA_API_VERSION
	.align		4
        /*0000*/ 	.byte	0x04, 0x37
        /*0002*/ 	.short	(.L_528 - .L_527)
.L_527:
        /*0004*/ 	.word	0x00000082


	//----- nvinfo : EIATTR_KPARAM_INFO
	.align		4
.L_528:
        /*0008*/ 	.byte	0x04, 0x17
        /*000a*/ 	.short	(.L_530 - .L_529)
.L_529:
        /*000c*/ 	.word	0x00000000
        /*0010*/ 	.short	0x0000
        /*0012*/ 	.short	0x0000
        /*0014*/ 	.byte	0x00, 0xf0, 0x01, 0x2c


	//----- nvinfo : EIATTR_SPARSE_MMA_MASK
	.align		4
.L_530:
        /*0018*/ 	.byte	0x03, 0x50
        /*001a*/ 	.short	0x0000


	//----- nvinfo : EIATTR_MAXREG_COUNT
	.align		4
        /*001c*/ 	.byte	0x03, 0x1b
        /*001e*/ 	.short	0x00a8


	//----- nvinfo : EIATTR_MERCURY_ISA_VERSION
	.align		4
        /*0020*/ 	.byte	0x03, 0x5f
        /*0022*/ 	.short	0x0101


	//----- nvinfo : EIATTR_VRC_CTA_INIT_COUNT
	.align		4
        /*0024*/ 	.byte	0x02, 0x4a
	.zero		1
	.zero		1


	//----- nvinfo : EIATTR_EXIT_INSTR_OFFSETS
	.align		4
        /*0028*/ 	.byte	0x04, 0x1c
        /*002a*/ 	.short	(.L_532 - .L_531)


	//   ....[0]....
.L_531:
        /*002c*/ 	.word	0x00000010


	//----- nvinfo : EIATTR_MAX_THREADS
	.align		4
.L_532:
        /*0030*/ 	.byte	0x04, 0x05
        /*0032*/ 	.short	(.L_534 - .L_533)
.L_533:
        /*0034*/ 	.word	0x00000180
        /*0038*/ 	.word	0x00000001
        /*003c*/ 	.word	0x00000001


	//----- nvinfo : EIATTR_CBANK_PARAM_SIZE
	.align		4
.L_534:
        /*0040*/ 	.byte	0x03, 0x19
        /*0042*/ 	.short	0x0b00


	//----- nvinfo : EIATTR_PARAM_CBANK
	.align		4
        /*0044*/ 	.byte	0x04, 0x0a
        /*0046*/ 	.short	(.L_536 - .L_535)
	.align		4
.L_535:
        /*0048*/ 	.word	index@(.nv.constant0._ZN7cutlass13device_kernelIN5flash11enable_sm90INS1_16FlashAttnFwdSm90INS1_25CollectiveMainloopFwdSm90ILi2EN4cute5tupleIJNS5_1CILi1EEES8_S8_EEENS6_IJNS7_ILi64EEESA_SA_EEELi512ENS_10bfloat16_tEfNS_4arch4Sm90ELb0ELb1ELb0ELb1ELb0ELb0ELb1ELb0ELb0ELb0ELb0ELb0EEENS1_21CollectiveEpilogueFwdINS6_IJSA_NS7_ILi512EEESA_EEES9_SC_SE_Li256ELb1ELb0ELb0ELb0EEENS1_36VarlenDynamicPersistentTileSchedulerILi64ELi64ELi256ELi32ELb0ELb0ELb1ELb1ELb0ELb1EEEEEEEEEvNT_6ParamsE)
        /*004c*/ 	.short	0x0380
        /*004e*/ 	.short	0x0b00


	//----- nvinfo : EIATTR_SW_WAR
	.align		4
.L_536:
        /*0050*/ 	.byte	0x04, 0x36
        /*0052*/ 	.short	(.L_538 - .L_537)
.L_537:
        /*0054*/ 	.word	0x00000008
.L_538:


//--------------------- .nv.info._ZN7cutlass13device_kernelIN5flash11enable_sm90INS1_16FlashAttnFwdSm90INS1_25CollectiveMainloopFwdSm90ILi2EN4cute5tupleIJNS5_1CILi1EEES8_S8_EEENS6_IJNS7_ILi64EEESA_SA_EEELi512ENS_10bfloat16_tEfNS_4arch4Sm90ELb0ELb1ELb0ELb1ELb0ELb1ELb1ELb0ELb0ELb0ELb0ELb0EEENS1_21CollectiveEpilogueFwdINS6_IJSA_NS7_ILi512EEESA_EEES9_SC_SE_Li256ELb1ELb0ELb0ELb0EEENS1_36VarlenDynamicPersistentTileSchedulerILi64ELi64ELi256ELi32ELb0ELb0ELb1ELb1ELb0ELb1EEEEEEEEEvNT_6ParamsE --------------------------
	.section	.nv.info._ZN7cutlass13device_kernelIN5flash11enable_sm90INS1_16FlashAttnFwdSm90INS1_25CollectiveMainloopFwdSm90ILi2EN4cute5tupleIJNS5_1CILi1EEES8_S8_EEENS6_IJNS7_ILi64EEESA_SA_EEELi512ENS_10bfloat16_tEfNS_4arch4Sm90ELb0ELb1ELb0ELb1ELb0ELb1ELb1ELb0ELb0ELb0ELb0ELb0EEENS1_21CollectiveEpilogueFwdINS6_IJSA_NS7_ILi512EEESA_EEES9_SC_SE_Li256ELb1ELb0ELb0ELb0EEENS1_36VarlenDynamicPersistentTileSchedulerILi64ELi64ELi256ELi32ELb0ELb0ELb1ELb1ELb0ELb1EEEEEEEEEvNT_6ParamsE,"",@"SHT_CUDA_INFO"
	.sectionflags	@""
	.align	4


	//----- nvinfo : EIATTR_CUDA_API_VERSION
	.align		4
        /*0000*/ 	.byte	0x04, 0x37
        /*0002*/ 	.short	(.L_540 - .L_539)
.L_539:
        /*0004*/ 	.word	0x00000082


	//----- nvinfo : EIATTR_KPARAM_INFO
	.align		4
.L_540:
        /*0008*/ 	.byte	0x04, 0x17
        /*000a*/ 	.short	(.L_542 - .L_541)
.L_541:
        /*000c*/ 	.word	0x00000000
        /*0010*/ 	.short	0x0000
        /*0012*/ 	.short	0x0000
        /*0014*/ 	.byte	0x00, 0xf0, 0x01, 0x2c


	//----- nvinfo : EIATTR_SPARSE_MMA_MASK
	.align		4
.L_542:
        /*0018*/ 	.byte	0x03, 0x50
        /*001a*/ 	.short	0x0000


	//----- nvinfo : EIATTR_MAXREG_COUNT
	.align		4
        /*001c*/ 	.byte	0x03, 0x1b
        /*001e*/ 	.short	0x00a8


	//----- nvinfo : EIATTR_MERCURY_ISA_VERSION
	.align		4
        /*0020*/ 	.byte	0x03, 0x5f
        /*0022*/ 	.short	0x0101


	//----- nvinfo : EIATTR_VRC_CTA_INIT_COUNT
	.align		4
        /*0024*/ 	.byte	0x02, 0x4a
	.zero		1
	.zero		1


	//----- nvinfo : EIATTR_EXIT_INSTR_OFFSETS
	.align		4
        /*0028*/ 	.byte	0x04, 0x1c
        /*002a*/ 	.short	(.L_544 - .L_543)


	//   ....[0]....
.L_543:
        /*002c*/ 	.word	0x00000010


	//----- nvinfo : EIATTR_MAX_THREADS
	.align		4
.L_544:
        /*0030*/ 	.byte	0x04, 0x05
        /*0032*/ 	.short	(.L_546 - .L_545)
.L_545:
        /*0034*/ 	.word	0x00000180
        /*0038*/ 	.word	0x00000001
        /*003c*/ 	.word	0x00000001


	//----- nvinfo : EIATTR_CBANK_PARAM_SIZE
	.align		4
.L_546:
        /*0040*/ 	.byte	0x03, 0x19
        /*0042*/ 	.short	0x0b00


	//----- nvinfo : EIATTR_PARAM_CBANK
	.align		4
        /*0044*/ 	.byte	0x04, 0x0a
        /*0046*/ 	.short	(.L_548 - .L_547)
	.align		4
.L_547:
        /*0048*/ 	.word	index@(.nv.constant0._ZN7cutlass13device_kernelIN5flash11enable_sm90INS1_16FlashAttnFwdSm90INS1_25CollectiveMainloopFwdSm90ILi2EN4cute5tupleIJNS5_1CILi1EEES8_S8_EEENS6_IJNS7_ILi64EEESA_SA_EEELi512ENS_10bfloat16_tEfNS_4arch4Sm90ELb0ELb1ELb0ELb1ELb0ELb1ELb1ELb0ELb0ELb0ELb0ELb0EEENS1_21CollectiveEpilogueFwdINS6_IJSA_NS7_ILi512EEESA_EEES9_SC_SE_Li256ELb1ELb0ELb0ELb0EEENS1_36VarlenDynamicPersistentTileSchedulerILi64ELi64ELi256ELi32ELb0ELb0ELb1ELb1ELb0ELb1EEEEEEEEEvNT_6ParamsE)
        /*004c*/ 	.short	0x0380
        /*004e*/ 	.short	0x0b00


	//----- nvinfo : EIATTR_SW_WAR
	.align		4
.L_548:
        /*0050*/ 	.byte	0x04, 0x36
        /*0052*/ 	.short	(.L_550 - .L_549)
.L_549:
        /*0054*/ 	.word	0x00000008
.L_550:


//--------------------- .nv.info._ZN7cutlass13device_kernelIN5flash11enable_sm90INS1_16FlashAttnFwdSm90INS1_25CollectiveMainloopFwdSm90ILi2EN4cute5tupleIJNS5_1CILi1EEES8_S8_EEENS6_IJNS7_ILi64EEESA_SA_EEELi512ENS_10bfloat16_tEfNS_4arch4Sm90ELb1ELb0ELb0ELb0ELb0ELb0ELb0ELb0ELb0ELb0ELb0ELb0EEENS1_21CollectiveEpilogueFwdINS6_IJSA_NS7_ILi512EEESA_EEES9_SC_SE_Li256ELb0ELb0ELb0ELb0EEENS1_30DynamicPersistentTileSchedulerILi256ELi32ELb0ELb0ELb1EEEEEEEEEvNT_6ParamsE --------------------------
	.section	.nv.info._ZN7cutlass13device_kernelIN5flash11enable_sm90INS1_16FlashAttnFwdSm90INS1_25CollectiveMainloopFwdSm90ILi2EN4cute5tupleIJNS5_1CILi1EEES8_S8_EEENS6_IJNS7_ILi64EEESA_SA_EEELi512ENS_10bfloat16_tEfNS_4arch4Sm90ELb1ELb0ELb0ELb0ELb0ELb0ELb0ELb0ELb0ELb0ELb0ELb0EEENS1_21CollectiveEpilogueFwdINS6_IJSA_NS7_ILi512EEESA_EEES9_SC_SE_Li256ELb0ELb0ELb0ELb0EEENS1_30DynamicPersistentTileSchedulerILi256ELi32ELb0ELb0ELb1EEEEEEEEEvNT_6ParamsE,"",@"SHT_CUDA_INFO"
	.sectionflags	@""
	.align	4


	//----- nvinfo : EIATTR_CUDA_API_VERSION
	.align		4
        /*0000*/ 	.byte	0x04, 0x37
        /*0002*/ 	.short	(.L_552 - .L_551)
.L_551:
        /*0004*/ 	.word	0x00000082


	//----- nvinfo : EIATTR_KPARAM_INFO
	.align		4
.L_552:
        /*0008*/ 	.byte	0x04, 0x17
        /*000a*/ 	.short	(.L_554 - .L_553)
.L_553:
        /*000c*/ 	.word	0x00000000
        /*0010*/ 	.short	0x0000
        /*0012*/ 	.short	0x0000
        /*0014*/ 	.byte	0x00, 0xf0, 0x01, 0x2e


	//----- nvinfo : EIATTR_SPARSE_MMA_MASK
	.align		4
.L_554:
        /*0018*/ 	.byte	0x03, 0x50
        /*001a*/ 	.short	0x0000


	//----- nvinfo : EIATTR_MAXREG_COUNT
	.align		4
        /*001c*/ 	.byte	0x03, 0x1b
        /*001e*/ 	.short	0x00a8


	//----- nvinfo : EIATTR_MERCURY_ISA_VERSION
	.align		4
        /*0020*/ 	.byte	0x03, 0x5f
        /*0022*/ 	.short	0x0101


	//----- nvinfo : EIATTR_VRC_CTA_INIT_COUNT
	.align		4
        /*0024*/ 	.byte	0x02, 0x4a
	.zero		1
	.zero		1


	//----- nvinfo : EIATTR_EXIT_INSTR_OFFSETS
	.align		4
        /*0028*/ 	.byte	0x04, 0x1c
        /*002a*/ 	.short	(.L_556 - .L_555)


	//   ....[0]....
.L_555:
        /*002c*/ 	.word	0x00000010


	//----- nvinfo : EIATTR_MAX_THREADS
	.align		4
.L_556:
        /*0030*/ 	.byte	0x04, 0x05
        /*0032*/ 	.short	(.L_558 - .L_557)
.L_557:
        /*0034*/ 	.word	0x00000180
        /*0038*/ 	.word	0x00000001
        /*003c*/ 	.word	0x00000001


	//----- nvinfo : EIATTR_CBANK_PARAM_SIZE
	.align		4
.L_558:
        /*0040*/ 	.byte	0x03, 0x19
        /*0042*/ 	.short	0x0b80


	//----- nvinfo : EIATTR_PARAM_CBANK
	.align		4
        /*0044*/ 	.byte	0x04, 0x0a
        /*0046*/ 	.short	(.L_560 - .L_559)
	.align		4
.L_559:
        /*0048*/ 	.word	index@(.nv.constant0._ZN7cutlass13device_kernelIN5flash11enable_sm90INS1_16FlashAttnFwdSm90INS1_25CollectiveMainloopFwdSm90ILi2EN4cute5tupleIJNS5_1CILi1EEES8_S8_EEENS6_IJNS7_ILi64EEESA_SA_EEELi512ENS_10bfloat16_tEfNS_4arch4Sm90ELb1ELb0ELb0ELb0ELb0ELb0ELb0ELb0ELb0ELb0ELb0ELb0EEENS1_21CollectiveEpilogueFwdINS6_IJSA_NS7_ILi512EEESA_EEES9_SC_SE_Li256ELb0ELb0ELb0ELb0EEENS1_30DynamicPersistentTileSchedulerILi256ELi32ELb0ELb0ELb1EEEEEEEEEvNT_6ParamsE)
        /*004c*/ 	.short	0x0380
        /*004e*/ 	.short	0x0b80


	//----- nvinfo : EIATTR_SW_WAR
	.align		4
.L_560:
        /*0050*/ 	.byte	0x04, 0x36
        /*0052*/ 	.short	(.L_562 - .L_561)
.L_561:
        /*0054*/ 	.word	0x00000008
.L_562:


//--------------------- .nv.info._ZN7cutlass13device_kernelIN5flash11enable_sm90INS1_16FlashAttnFwdSm90INS1_25CollectiveMainloopFwdSm90ILi2EN4cute5tupleIJNS5_1CILi1EEES8_S8_EEENS6_IJNS7_ILi64EEESA_SA_EEELi512ENS_10bfloat16_tEfNS_4arch4Sm90ELb1ELb0ELb0ELb0ELb0ELb0ELb1ELb0ELb0ELb0ELb0ELb0EEENS1_21CollectiveEpilogueFwdINS6_IJSA_NS7_ILi512EEESA_EEES9_SC_SE_Li256ELb0ELb0ELb0ELb0EEENS1_30DynamicPersistentTileSchedulerILi256ELi32ELb0ELb0ELb1EEEEEEEEEvNT_6ParamsE --------------------------
	.section	.nv.info._ZN7cutlass13device_kernelIN5flash11enable_sm90INS1_16FlashAttnFwdSm90INS1_25CollectiveMainloopFwdSm90ILi2EN4cute5tupleIJNS5_1CILi1EEES8_S8_EEENS6_IJNS7_ILi64EEESA_SA_EEELi512ENS_10bfloat16_tEfNS_4arch4Sm90ELb1ELb0ELb0ELb0ELb0ELb0ELb1ELb0ELb0ELb0ELb0ELb0EEENS1_21CollectiveEpilogueFwdINS6_IJSA_NS7_ILi512EEESA_EEES9_SC_SE_Li256ELb0ELb0ELb0ELb0EEENS1_30DynamicPersistentTileSchedulerILi256ELi32ELb0ELb0ELb1EEEEEEEEEvNT_6ParamsE,"",@"SHT_CUDA_INFO"
	.sectionflags	@""
	.align	4


	//----- nvinfo : EIATTR_CUDA_API_VERSION
	.align		4
        /*0000*/ 	.byte	0x04, 0x37
        /*0002*/ 	.short	(.L_564 - .L_563)
.L_563:
        /*0004*/ 	.word	0x00000082


	//----- nvinfo : EIATTR_KPARAM_INFO
	.align		4
.L_564:
        /*0008*/ 	.byte	0x04, 0x17
        /*000a*/ 	.short	(.L_566 - .L_565)
.L_565:
        /*000c*/ 	.word	0x00000000
        /*0010*/ 	.short	0x0000
        /*0012*/ 	.short	0x0000
        /*0014*/ 	.byte	0x00, 0xf0, 0x01, 0x32


	//----- nvinfo : EIATTR_SPARSE_MMA_MASK
	.align		4
.L_566:
        /*0018*/ 	.byte	0x03, 0x50
        /*001a*/ 	.short	0x0000


	//----- nvinfo : EIATTR_MAXREG_COUNT
	.align		4
        /*001c*/ 	.byte	0x03, 0x1b
        /*001e*/ 	.short	0x00a8


	//----- nvinfo : EIATTR_MERCURY_ISA_VERSION
	.align		4
        /*0020*/ 	.byte	0x03, 0x5f
        /*0022*/ 	.short	0x0101


	//----- nvinfo : EIATTR_VRC_CTA_INIT_COUNT
	.align		4
        /*0024*/ 	.byte	0x02, 0x4a
	.zero		1
	.zero		1


	//----- nvinfo : EIATTR_EXIT_INSTR_OFFSETS
	.align		4
        /*0028*/ 	.byte	0x04, 0x1c
        /*002a*/ 	.short	(.L_568 - .L_567)


	//   ....[0]....
.L_567:
        /*002c*/ 	.word	0x00000010


	//----- nvinfo : EIATTR_MAX_THREADS
	.align		4
.L_568:
        /*0030*/ 	.byte	0x04, 0x05
        /*0032*/ 	.short	(.L_570 - .L_569)
.L_569:
        /*0034*/ 	.word	0x00000180
        /*0038*/ 	.word	0x00000001
        /*003c*/ 	.word	0x00000001


	//----- nvinfo : EIATTR_CBANK_PARAM_SIZE
	.align		4
.L_570:
        /*0040*/ 	.byte	0x03, 0x19
        /*0042*/ 	.short	0x0c80


	//----- nvinfo : EIATTR_PARAM_CBANK
	.align		4
        /*0044*/ 	.byte	0x04, 0x0a
        /*0046*/ 	.short	(.L_572 - .L_571)
	.align		4
.L_571:
        /*0048*/ 	.word	index@(.nv.constant0._ZN7cutlass13device_kernelIN5flash11enable_sm90INS1_16FlashAttnFwdSm90INS1_25CollectiveMainloopFwdSm90ILi2EN4cute5tupleIJNS5_1CILi1EEES8_S8_EEENS6_IJNS7_ILi64EEESA_SA_EEELi512ENS_10bfloat16_tEfNS_4arch4Sm90ELb1ELb0ELb0ELb0ELb0ELb0ELb1ELb0ELb0ELb0ELb0ELb0EEENS1_21CollectiveEpilogueFwdINS6_IJSA_NS7_ILi512EEESA_EEES9_SC_SE_Li256ELb0ELb0ELb0ELb0EEENS1_30DynamicPersistentTileSchedulerILi256ELi32ELb0ELb0ELb1EEEEEEEEEvNT_6ParamsE)
        /*004c*/ 	.short	0x0380
        /*004e*/ 	.short	0x0c80


	//----- nvinfo : EIATTR_SW_WAR
	.align		4
.L_572:
        /*0050*/ 	.byte	0x04, 0x36
        /*0052*/ 	.short	(.L_574 - .L_573)
.L_573:
        /*0054*/ 	.word	0x00000008
.L_574:


//--------------------- .nv.info._ZN7cutlass13device_kernelIN5flash11enable_sm90INS1_16FlashAttnFwdSm90INS1_25CollectiveMainloopFwdSm90ILi2EN4cute5tupleIJNS5_1CILi1EEES8_S8_EEENS6_IJNS7_ILi64EEESA_SA_EEELi512ENS_10bfloat16_tEfNS_4arch4Sm90ELb1ELb0ELb0ELb1ELb0ELb0ELb0ELb0ELb0ELb0ELb0ELb0EEENS1_21CollectiveEpilogueFwdINS6_IJSA_NS7_ILi512EEESA_EEES9_SC_SE_Li256ELb1ELb0ELb0ELb0EEENS1_36VarlenDynamicPersistentTileSchedulerILi64ELi64ELi256ELi32ELb0ELb0ELb1ELb1ELb1ELb1EEEEEEEEEvNT_6ParamsE --------------------------
	.section	.nv.info._ZN7cutlass13device_kernelIN5flash11enable_sm90INS1_16FlashAttnFwdSm90INS1_25CollectiveMainloopFwdSm90ILi2EN4cute5tupleIJNS5_1CILi1EEES8_S8_EEENS6_IJNS7_ILi64EEESA_SA_EEELi512ENS_10bfloat16_tEfNS_4arch4Sm90ELb1ELb0ELb0ELb1ELb0ELb0ELb0ELb0ELb0ELb0ELb0ELb0EEENS1_21CollectiveEpilogueFwdINS6_IJSA_NS7_ILi512EEESA_EEES9_SC_SE_Li256ELb1ELb0ELb0ELb0EEENS1_36VarlenDynamicPersistentTileSchedulerILi64ELi64ELi256ELi32ELb0ELb0ELb1ELb1ELb1ELb1EEEEEEEEEvNT_6ParamsE,"",@"SHT_CUDA_INFO"
	.sectionflags	@""
	.align	4


	//----- nvinfo : EIATTR_CUDA_API_VERSION
	.align		4
        /*0000*/ 	.byte	0x04, 0x37
        /*0002*/ 	.short	(.L_576 - .L_575)
.L_575:
        /*0004*/ 	.word	0x00000082


	//----- nvinfo : EIATTR_KPARAM_INFO
	.align		4
.L_576:
        /*0008*/ 	.byte	0x04, 0x17
        /*000a*/ 	.short	(.L_578 - .L_577)
.L_577:
        /*000c*/ 	.word	0x00000000
        /*0010*/ 	.short	0x0000
        /*0012*/ 	.short	0x0000
        /*0014*/ 	.byte	0x00, 0xf0, 0x01, 0x28


	//----- nvinfo : EIATTR_SPARSE_MMA_MASK
	.align		4
.L_578:
        /*0018*/ 	.byte	0x03, 0x50
        /*001a*/ 	.short	0x0000


	//----- nvinfo : EIATTR_MAXREG_COUNT
	.align		4
        /*001c*/ 	.byte	0x03, 0x1b
        /*001e*/ 	.short	0x00a8


	//----- nvinfo : EIATTR_MERCURY_ISA_VERSION
	.align		4
        /*0020*/ 	.byte	0x03, 0x5f
        /*0022*/ 	.short	0x0101


	//----- nvinfo : EIATTR_VRC_CTA_INIT_COUNT
	.align		4
        /*0024*/ 	.byte	0x02, 0x4a
	.zero		1
	.zero		1


	//----- nvinfo : EIATTR_EXIT_INSTR_OFFSETS
	.align		4
        /*0028*/ 	.byte	0x04, 0x1c
        /*002a*/ 	.short	(.L_580 - .L_579)


	//   ....[0]....
.L_579:
        /*002c*/ 	.word	0x00000010


	//----- nvinfo : EIATTR_MAX_THREADS
	.align		4
.L_580:
        /*0030*/ 	.byte	0x04, 0x05
        /*0032*/ 	.short	(.L_582 - .L_581)
.L_581:
        /*0034*/ 	.word	0x00000180
        /*0038*/ 	.word	0x00000001
        /*003c*/ 	.word	0x00000001


	//----- nvinfo : EIATTR_CBANK_PARAM_SIZE
	.align		4
.L_582:
        /*0040*/ 	.byte	0x03, 0x19
        /*0042*/ 	.short	0x0a00


	//----- nvinfo : EIATTR_PARAM_CBANK
	.align		4
        /*0044*/ 	.byte	0x04, 0x0a
        /*0046*/ 	.short	(.L_584 - .L_583)
	.align		4
.L_583:
        /*0048*/ 	.word	index@(.nv.constant0._ZN7cutlass13device_kernelIN5flash11enable_sm90INS1_16FlashAttnFwdSm90INS1_25CollectiveMainloopFwdSm90ILi2EN4cute5tupleIJNS5_1CILi1EEES8_S8_EEENS6_IJNS7_ILi64EEESA_SA_EEELi512ENS_10bfloat16_tEfNS_4arch4Sm90ELb1ELb0ELb0ELb1ELb0ELb0ELb0ELb0ELb0ELb0ELb0ELb0EEENS1_21CollectiveEpilogueFwdINS6_IJSA_NS7_ILi512EEESA_EEES9_SC_SE_Li256ELb1ELb0ELb0ELb0EEENS1_36VarlenDynamicPersistentTileSchedulerILi64ELi64ELi256ELi32ELb0ELb0ELb1ELb1ELb1ELb1EEEEEEEEEvNT_6ParamsE)
        /*004c*/ 	.short	0x0380
        /*004e*/ 	.short	0x0a00


	//----- nvinfo : EIATTR_SW_WAR
	.align		4
.L_584:
        /*0050*/ 	.byte	0x04, 0x36
        /*0052*/ 	.short	(.L_586 - .L_585)
.L_585:
        /*0054*/ 	.word	0x00000008
.L_586:


//--------------------- .nv.info._ZN7cutlass13device_kernelIN5flash11enable_sm90INS1_16FlashAttnFwdSm90INS1_25CollectiveMainloopFwdSm90ILi2EN4cute5tupleIJNS5_1CILi1EEES8_S8_EEENS6_IJNS7_ILi64EEESA_SA_EEELi512ENS_10bfloat16_tEfNS_4arch4Sm90ELb1ELb0ELb0ELb1ELb0ELb1ELb0ELb0ELb0ELb0ELb0ELb0EEENS1_21CollectiveEpilogueFwdINS6_IJSA_NS7_ILi512EEESA_EEES9_SC_SE_Li256ELb1ELb0ELb0ELb0EEENS1_36VarlenDynamicPersistentTileSchedulerILi64ELi64ELi256ELi32ELb0ELb0ELb1ELb1ELb1ELb1EEEEEEEEEvNT_6ParamsE --------------------------
	.section	.nv.info._ZN7cutlass13device_kernelIN5flash11enable_sm90INS1_16FlashAttnFwdSm90INS1_25CollectiveMainloopFwdSm90ILi2EN4cute5tupleIJNS5_1CILi1EEES8_S8_EEENS6_IJNS7_ILi64EEESA_SA_EEELi512ENS_10bfloat16_tEfNS_4arch4Sm90ELb1ELb0ELb0ELb1ELb0ELb1ELb0ELb0ELb0ELb0ELb0ELb0EEENS1_21CollectiveEpilogueFwdINS6_IJSA_NS7_ILi512EEESA_EEES9_SC_SE_Li256ELb1ELb0ELb0ELb0EEENS1_36VarlenDynamicPersistentTileSchedulerILi64ELi64ELi256ELi32ELb0ELb0ELb1ELb1ELb1ELb1EEEEEEEEEvNT_6ParamsE,"",@"SHT_CUDA_INFO"
	.sectionflags	@""
	.align	4


	//----- nvinfo : EIATTR_CUDA_API_VERSION
	.align		4
        /*0000*/ 	.byte	0x04, 0x37
        /*0002*/ 	.short	(.L_588 - .L_587)
.L_587:
        /*0004*/ 	.word	0x00000082


	//----- nvinfo : EIATTR_KPARAM_INFO
	.align		4
.L_588:
        /*0008*/ 	.byte	0x04, 0x17
        /*000a*/ 	.short	(.L_590 - .L_589)
.L_589:
        /*000c*/ 	.word	0x00000000
        /*0010*/ 	.short	0x0000
        /*0012*/ 	.short	0x0000
        /*0014*/ 	.byte	0x00, 0xf0, 0x01, 0x28


	//----- nvinfo : EIATTR_SPARSE_MMA_MASK
	.align		4
.L_590:
        /*0018*/ 	.byte	0x03, 0x50
        /*001a*/ 	.short	0x0000


	//----- nvinfo : EIATTR_MAXREG_COUNT
	.align		4
        /*001c*/ 	.byte	0x03, 0x1b
        /*001e*/ 	.short	0x00a8


	//----- nvinfo : EIATTR_MERCURY_ISA_VERSION
	.align		4
        /*0020*/ 	.byte	0x03, 0x5f
        /*0022*/ 	.short	0x0101


	//----- nvinfo : EIATTR_VRC_CTA_INIT_COUNT
	.align		4
        /*0024*/ 	.byte	0x02, 0x4a
	.zero		1
	.zero		1


	//----- nvinfo : EIATTR_EXIT_INSTR_OFFSETS
	.align		4
        /*0028*/ 	.byte	0x04, 0x1c
        /*002a*/ 	.short	(.L_592 - .L_591)


	//   ....[0]....
.L_591:
        /*002c*/ 	.word	0x00000010


	//----- nvinfo : EIATTR_MAX_THREADS
	.align		4
.L_592:
        /*0030*/ 	.byte	0x04, 0x05
        /*0032*/ 	.short	(.L_594 - .L_593)
.L_593:
        /*0034*/ 	.word	0x00000180
        /*0038*/ 	.word	0x00000001
        /*003c*/ 	.word	0x00000001


	//----- nvinfo : EIATTR_CBANK_PARAM_SIZE
	.align		4
.L_594:
        /*0040*/ 	.byte	0x03, 0x19
        /*0042*/ 	.short	0x0a00


	//----- nvinfo : EIATTR_PARAM_CBANK
	.align		4
        /*0044*/ 	.byte	0x04, 0x0a
        /*0046*/ 	.short	(.L_596 - .L_595)
	.align		4
.L_595:
        /*0048*/ 	.word	index@(.nv.constant0._ZN7cutlass13device_kernelIN5flash11enable_sm90INS1_16FlashAttnFwdSm90INS1_25CollectiveMainloopFwdSm90ILi2EN4cute5tupleIJNS5_1CILi1EEES8_S8_EEENS6_IJNS7_ILi64EEESA_SA_EEELi512ENS_10bfloat16_tEfNS_4arch4Sm90ELb1ELb0ELb0ELb1ELb0ELb1ELb0ELb0ELb0ELb0ELb0ELb0EEENS1_21CollectiveEpilogueFwdINS6_IJSA_NS7_ILi512EEESA_EEES9_SC_SE_Li256ELb1ELb0ELb0ELb0EEENS1_36VarlenDynamicPersistentTileSchedulerILi64ELi64ELi256ELi32ELb0ELb0ELb1ELb1ELb1ELb1EEEEEEEEEvNT_6ParamsE)
        /*004c*/ 	.short	0x0380
        /*004e*/ 	.short	0x0a00


	//----- nvinfo : EIATTR_SW_WAR
	.align		4
.L_596:
        /*0050*/ 	.byte	0x04, 0x36
        /*0052*/ 	.short	(.L_598 - .L_597)
.L_597:
        /*0054*/ 	.word	0x00000008
.L_598:


//--------------------- .nv.info._ZN7cutlass13device_kernelIN5flash11enable_sm90INS1_16FlashAttnFwdSm90INS1_25CollectiveMainloopFwdSm90ILi2EN4cute5tupleIJNS5_1CILi1EEES8_S8_EEENS6_IJNS7_ILi64EEESA_SA_EEELi512ENS_10bfloat16_tEfNS_4arch4Sm90ELb1ELb0ELb0ELb1ELb0ELb0ELb1ELb0ELb0ELb0ELb0ELb0EEENS1_21CollectiveEpilogueFwdINS6_IJSA_NS7_ILi512EEESA_EEES9_SC_SE_Li256ELb1ELb0ELb0ELb0EEENS1_36VarlenDynamicPersistentTileSchedulerILi64ELi64ELi256ELi32ELb0ELb0ELb1ELb1ELb1ELb1EEEEEEEEEvNT_6ParamsE --------------------------
	.section	.nv.info._ZN7cutlass13device_kernelIN5flash11enable_sm90INS1_16FlashAttnFwdSm90INS1_25CollectiveMainloopFwdSm90ILi2EN4cute5tupleIJNS5_1CILi1EEES8_S8_EEENS6_IJNS7_ILi64EEESA_SA_EEELi512ENS_10bfloat16_tEfNS_4arch4Sm90ELb1ELb0ELb0ELb1ELb0ELb0ELb1ELb0ELb0ELb0ELb0ELb0EEENS1_21CollectiveEpilogueFwdINS6_IJSA_NS7_ILi512EEESA_EEES9_SC_SE_Li256ELb1ELb0ELb0ELb0EEENS1_36VarlenDynamicPersistentTileSchedulerILi64ELi64ELi256ELi32ELb0ELb0ELb1ELb1ELb1ELb1EEEEEEEEEvNT_6ParamsE,"",@"SHT_CUDA_INFO"
	.sectionflags	@""
	.align	4


	//----- nvinfo : EIATTR_CUDA_API_VERSION
	.align		4
        /*0000*/ 	.byte	0x04, 0x37
        /*0002*/ 	.short	(.L_600 - .L_599)
.L_599:
        /*0004*/ 	.word	0x00000082


	//----- nvinfo : EIATTR_KPARAM_INFO
	.align		4
.L_600:
        /*0008*/ 	.byte	0x04, 0x17
        /*000a*/ 	.short	(.L_602 - .L_601)
.L_601:
        /*000c*/ 	.word	0x00000000
        /*0010*/ 	.short	0x0000
        /*0012*/ 	.short	0x0000
        /*0014*/ 	.byte	0x00, 0xf0, 0x01, 0x2c


	//----- nvinfo : EIATTR_SPARSE_MMA_MASK
	.align		4
.L_602:
        /*0018*/ 	.byte	0x03, 0x50
        /*001a*/ 	.short	0x0000


	//----- nvinfo : EIATTR_MAXREG_COUNT
	.align		4
        /*001c*/ 	.byte	0x03, 0x1b
        /*001e*/ 	.short	0x00a8


	//----- nvinfo : EIATTR_MERCURY_ISA_VERSION
	.align		4
        /*0020*/ 	.byte	0x03, 0x5f
        /*0022*/ 	.short	0x0101


	//----- nvinfo : EIATTR_VRC_CTA_INIT_COUNT
	.align		4
        /*0024*/ 	.byte	0x02, 0x4a
	.zero		1
	.zero		1


	//----- nvinfo : EIATTR_EXIT_INSTR_OFFSETS
	.align		4
        /*0028*/ 	.byte	0x04, 0x1c
        /*002a*/ 	.short	(.L_604 - .L_603)


	//   ....[0]....
.L_603:
        /*002c*/ 	.word	0x00000010


	//----- nvinfo : EIATTR_MAX_THREADS
	.align		4
.L_604:
        /*0030*/ 	.byte	0x04, 0x05
        /*0032*/ 	.short	(.L_606 - .L_605)
.L_605:
        /*0034*/ 	.word	0x00000180
        /*0038*/ 	.word	0x00000001
        /*003c*/ 	.word	0x00000001


	//----- nvinfo : EIATTR_CBANK_PARAM_SIZE
	.align		4
.L_606:
        /*0040*/ 	.byte	0x03, 0x19
        /*0042*/ 	.short	0x0b00


	//----- nvinfo : EIATTR_PARAM_CBANK
	.align		4
        /*0044*/ 	.byte	0x04, 0x0a
        /*0046*/ 	.short	(.L_608 - .L_607)
	.align		4
.L_607:
        /*0048*/ 	.word	index@(.nv.constant0._ZN7cutlass13device_kernelIN5flash11enable_sm90INS1_16FlashAttnFwdSm90INS1_25CollectiveMainloopFwdSm90ILi2EN4cute5tupleIJNS5_1CILi1EEES8_S8_EEENS6_IJNS7_ILi64EEESA_SA_EEELi512ENS_10bfloat16_tEfNS_4arch4Sm90ELb1ELb0ELb0ELb1ELb0ELb0ELb1ELb0ELb0ELb0ELb0ELb0EEENS1_21CollectiveEpilogueFwdINS6_IJSA_NS7_ILi512EEESA_EEES9_SC_SE_Li256ELb1ELb0ELb0ELb0EEENS1_36VarlenDynamicPersistentTileSchedulerILi64ELi64ELi256ELi32ELb0ELb0ELb1ELb1ELb1ELb1EEEEEEEEEvNT_6ParamsE)
        /*004c*/ 	.short	0x0380
        /*004e*/ 	.short	0x0b00


	//----- nvinfo : EIATTR_SW_WAR
	.align		4
.L_608:
        /*0050*/ 	.byte	0x04, 0x36
        /*0052*/ 	.short	(.L_610 - .L_609)
.L_609:
        /*0054*/ 	.word	0x00000008
.L_610:


//--------------------- .nv.info._ZN7cutlass13device_kernelIN5flash11enable_sm90INS1_16FlashAttnFwdSm90INS1_25CollectiveMainloopFwdSm90ILi2EN4cute5tupleIJNS5_1CILi1EEES8_S8_EEENS6_IJNS7_ILi64EEESA_SA_EEELi512ENS_10bfloat16_tEfNS_4arch4Sm90ELb1ELb0ELb0ELb1ELb0ELb1ELb1ELb0ELb0ELb0ELb0ELb0EEENS1_21CollectiveEpilogueFwdINS6_IJSA_NS7_ILi512EEESA_EEES9_SC_SE_Li256ELb1ELb0ELb0ELb0EEENS1_36VarlenDynamicPersistentTileSchedulerILi64ELi64ELi256ELi32ELb0ELb0ELb1ELb1ELb1ELb1EEEEEEEEEvNT_6ParamsE --------------------------
	.section	.nv.info._ZN7cutlass13device_kernelIN5flash11enable_sm90INS1_16FlashAttnFwdSm90INS1_25CollectiveMainloopFwdSm90ILi2EN4cute5tupleIJNS5_1CILi1EEES8_S8_EEENS6_IJNS7_ILi64EEESA_SA_EEELi512ENS_10bfloat16_tEfNS_4arch4Sm90ELb1ELb0ELb0ELb1ELb0ELb1ELb1ELb0ELb0ELb0ELb0ELb0EEENS1_21CollectiveEpilogueFwdINS6_IJSA_NS7_ILi512EEESA_EEES9_SC_SE_Li256ELb1ELb0ELb0ELb0EEENS1_36VarlenDynamicPersistentTileSchedulerILi64ELi64ELi256ELi32ELb0ELb0ELb1ELb1ELb1ELb1EEEEEEEEEvNT_6ParamsE,"",@"SHT_CUDA_INFO"
	.sectionflags	@""
	.align	4


	//----- nvinfo : EIATTR_CUDA_API_VERSION
	.align		4
        /*0000*/ 	.byte	0x04, 0x37
        /*0002*/ 	.short	(.L_612 - .L_611)
.L_611:
        /*0004*/ 	.word	0x00000082


	//----- nvinfo : EIATTR_KPARAM_INFO
	.align		4
.L_612:
        /*0008*/ 	.byte	0x04, 0x17
        /*000a*/ 	.short	(.L_614 - .L_613)
.L_613:
        /*000c*/ 	.word	0x00000000
        /*0010*/ 	.short	0x0000
        /*0012*/ 	.short	0x0000
        /*0014*/ 	.byte	0x00, 0xf0, 0x01, 0x2c


	//----- nvinfo : EIATTR_SPARSE_MMA_MASK
	.align		4
.L_614:
        /*0018*/ 	.byte	0x03, 0x50
        /*001a*/ 	.short	0x0000


	//----- nvinfo : EIATTR_MAXREG_COUNT
	.align		4
        /*001c*/ 	.byte	0x03, 0x1b
        /*001e*/ 	.short	0x00a8


	//----- nvinfo : EIATTR_MERCURY_ISA_VERSION
	.align		4
        /*0020*/ 	.byte	0x03, 0x5f
        /*0022*/ 	.short	0x0101


	//----- nvinfo : EIATTR_VRC_CTA_INIT_COUNT
	.align		4
        /*0024*/ 	.byte	0x02, 0x4a
	.zero		1
	.zero		1


	//----- nvinfo : EIATTR_EXIT_INSTR_OFFSETS
	.align		4
        /*0028*/ 	.byte	0x04, 0x1c
        /*002a*/ 	.short	(.L_616 - .L_615)


	//   ....[0]....
.L_615:
        /*002c*/ 	.word	0x00000010


	//----- nvinfo : EIATTR_MAX_THREADS
	.align		4
.L_616:
        /*0030*/ 	.byte	0x04, 0x05
        /*0032*/ 	.short	(.L_618 - .L_617)
.L_617:
        /*0034*/ 	.word	0x00000180
        /*0038*/ 	.word	0x00000001
        /*003c*/ 	.word	0x00000001


	//----- nvinfo : EIATTR_CBANK_PARAM_SIZE
	.align		4
.L_618:
        /*0040*/ 	.byte	0x03, 0x19
        /*0042*/ 	.short	0x0b00


	//----- nvinfo : EIATTR_PARAM_CBANK
	.align		4
        /*0044*/ 	.byte	0x04, 0x0a
        /*0046*/ 	.short	(.L_620 - .L_619)
	.align		4
.L_619:
        /*0048*/ 	.word	index@(.nv.constant0._ZN7cutlass13device_kernelIN5flash11enable_sm90INS1_16FlashAttnFwdSm90INS1_25CollectiveMainloopFwdSm90ILi2EN4cute5tupleIJNS5_1CILi1EEES8_S8_EEENS6_IJNS7_ILi64EEESA_SA_EEELi512ENS_10bfloat16_tEfNS_4arch4Sm90ELb1ELb0ELb0ELb1ELb0ELb1ELb1ELb0ELb0ELb0ELb0ELb0EEENS1_21CollectiveEpilogueFwdINS6_IJSA_NS7_ILi512EEESA_EEES9_SC_SE_Li256ELb1ELb0ELb0ELb0EEENS1_36VarlenDynamicPersistentTileSchedulerILi64ELi64ELi256ELi32ELb0ELb0ELb1ELb1ELb1ELb1EEEEEEEEEvNT_6ParamsE)
        /*004c*/ 	.short	0x0380
        /*004e*/ 	.short	0x0b00


	//----- nvinfo : EIATTR_SW_WAR
	.align		4
.L_620:
        /*0050*/ 	.byte	0x04, 0x36
        /*0052*/ 	.short	(.L_622 - .L_621)
.L_621:
        /*0054*/ 	.word	0x00000008
.L_622:


//--------------------- .nv.info._ZN7cutlass13device_kernelIN5flash11enable_sm90INS1_16FlashAttnFwdSm90INS1_25CollectiveMainloopFwdSm90ILi2EN4cute5tupleIJNS5_1CILi1EEES8_S8_EEENS6_IJNS7_ILi128EEENS7_ILi96EEENS7_ILi64EEEEEELi256ENS_10bfloat16_tEfNS_4arch4Sm90ELb0ELb0ELb0ELb0ELb0ELb0ELb0ELb1ELb0ELb0ELb0ELb0EEENS1_21CollectiveEpilogueFwdINS6_IJSA_NS7_ILi256EEESB_EEES9_SE_SG_Li256ELb0ELb0ELb0ELb0EEENS1_29StaticPersistentTileSchedulerILb0EEEEEEEEEvNT_6ParamsE --------------------------
	.section	.nv.info._ZN7cutlass13device_kernelIN5flash11enable_sm90INS1_16FlashAttnFwdSm90INS1_25CollectiveMainloopFwdSm90ILi2EN4cute5tupleIJNS5_1CILi1EEES8_S8_EEENS6_IJNS7_ILi128EEENS7_ILi96EEENS7_ILi64EEEEEELi256ENS_10bfloat16_tEfNS_4arch4Sm90ELb0ELb0ELb0ELb0ELb0ELb0ELb0ELb1ELb0ELb0ELb0ELb0EEENS1_21CollectiveEpilogueFwdINS6_IJSA_NS7_ILi256EEESB_EEES9_SE_SG_Li256ELb0ELb0ELb0ELb0EEENS1_29StaticPersistentTileSchedulerILb0EEEEEEEEEvNT_6ParamsE,"",@"SHT_CUDA_INFO"
	.sectionflags	@""
	.align	4


	//----- nvinfo : EIATTR_CUDA_API_VERSION
	.align		4
        /*0000*/ 	.byte	0x04, 0x37
        /*0002*/ 	.short	(.L_624 - .L_623)
.L_623:
        /*0004*/ 	.word	0x00000082


	//----- nvinfo : EIATTR_KPARAM_INFO
	.align		4
.L_624:
        /*0008*/ 	.byte	0x04, 0x17
        /*000a*/ 	.short	(.L_626 - .L_625)
.L_625:
        /*000c*/ 	.word	0x00000000
        /*0010*/ 	.short	0x0000
        /*0012*/ 	.short	0x0000
        /*0014*/ 	.byte	0x00, 0xf0, 0x01, 0x2e


	//----- nvinfo : EIATTR_SPARSE_MMA_MASK
	.align		4
.L_626:
        /*0018*/ 	.byte	0x03, 0x50
        /*001a*/ 	.short	0x0000


	//----- nvinfo : EIATTR_MAXREG_COUNT
	.align		4
        /*001c*/ 	.byte	0x03, 0x1b
        /*001e*/ 	.short	0x00a8


	//----- nvinfo : EIATTR_MERCURY_ISA_VERSION
	.align		4
        /*0020*/ 	.byte	0x03, 0x5f
        /*0022*/ 	.short	0x0101


	//----- nvinfo : EIATTR_VRC_CTA_INIT_COUNT
	.align		4
        /*0024*/ 	.byte	0x02, 0x4a
	.zero		1
	.zero		1


	//----- nvinfo : EIATTR_EXIT_INSTR_OFFSETS
	.align		4
        /*0028*/ 	.byte	0x04, 0x1c
        /*002a*/ 	.short	(.L_628 - .L_627)


	//   ....[0]....
.L_627:
        /*002c*/ 	.word	0x00000010


	//----- nvinfo : EIATTR_MAX_THREADS
	.align		4
.L_628:
        /*0030*/ 	.byte	0x04, 0x05
        /*0032*/ 	.short	(.L_630 - .L_629)
.L_629:
        /*0034*/ 	.word	0x00000180
        /*0038*/ 	.word	0x00000001
        /*003c*/ 	.word	0x00000001


	//----- nvinfo : EIATTR_CBANK_PARAM_SIZE
	.align		4
.L_630:
        /*0040*/ 	.byte	0x03, 0x19
        /*0042*/ 	.short	0x0b80


	//----- nvinfo : EIATTR_PARAM_CBANK
	.align		4
        /*0044*/ 	.byte	0x04, 0x0a
        /*0046*/ 	.short	(.L_632 - .L_631)
	.align		4
.L_631:
        /*0048*/ 	.word	index@(.nv.constant0._ZN7cutlass13device_kernelIN5flash11enable_sm90INS1_16FlashAttnFwdSm90INS1_25CollectiveMainloopFwdSm90ILi2EN4cute5tupleIJNS5_1CILi1EEES8_S8_EEENS6_IJNS7_ILi128EEENS7_ILi96EEENS7_ILi64EEEEEELi256ENS_10bfloat16_tEfNS_4arch4Sm90ELb0ELb0ELb0ELb0ELb0ELb0ELb0ELb1ELb0ELb0ELb0ELb0EEENS1_21CollectiveEpilogueFwdINS6_IJSA_NS7_ILi256EEESB_EEES9_SE_SG_Li256ELb0ELb0ELb0ELb0EEENS1_29StaticPersistentTileSchedulerILb0EEEEEEEEEvNT_6ParamsE)
        /*004c*/ 	.short	0x0380
        /*004e*/ 	.short	0x0b80


	//----- nvinfo : EIATTR_SW_WAR
	.align		4
.L_632:
        /*0050*/ 	.byte	0x04, 0x36
        /*0052*/ 	.short	(.L_634 - .L_633)
.L_633:
        /*0054*/ 	.word	0x00000008
.L_634:


//--------------------- .nv.info._ZN7cutlass13device_kernelIN5flash11enable_sm90INS1_16FlashAttnFwdSm90INS1_25CollectiveMainloopFwdSm90ILi2EN4cute5tupleIJNS5_1CILi1EEES8_S8_EEENS6_IJNS7_ILi128EEENS7_ILi96EEENS7_ILi64EEEEEELi256ENS_10bfloat16_tEfNS_4arch4Sm90ELb0ELb0ELb0ELb0ELb0ELb0ELb1ELb1ELb0ELb0ELb0ELb0EEENS1_21CollectiveEpilogueFwdINS6_IJSA_NS7_ILi256EEESB_EEES9_SE_SG_Li256ELb0ELb0ELb0ELb0EEENS1_29StaticPersistentTileSchedulerILb0EEEEEEEEEvNT_6ParamsE --------------------------
	.section	.nv.info._ZN7cutlass13device_kernelIN5flash11enable_sm90INS1_16FlashAttnFwdSm90INS1_25CollectiveMainloopFwdSm90ILi2EN4cute5tupleIJNS5_1CILi1EEES8_S8_EEENS6_IJNS7_ILi128EEENS7_ILi96EEENS7_ILi64EEEEEELi256ENS_10bfloat16_tEfNS_4arch4Sm90ELb0ELb0ELb0ELb0ELb0ELb0ELb1ELb1ELb0ELb0ELb0ELb0EEENS1_21CollectiveEpilogueFwdINS6_IJSA_NS7_ILi256EEESB_EEES9_SE_SG_Li256ELb0ELb0ELb0ELb0EEENS1_29StaticPersistentTileSchedulerILb0EEEEEEEEEvNT_6ParamsE,"",@"SHT_CUDA_INFO"
	.sectionflags	@""
	.align	4


	//----- nvinfo : EIATTR_CUDA_API_VERSION
	.align		4
        /*0000*/ 	.byte	0x04, 0x37
        /*0002*/ 	.short	(.L_636 - .L_635)
.L_635:
        /*0004*/ 	.word	0x00000082


	//----- nvinfo : EIATTR_KPARAM_INFO
	.align		4
.L_636:
        /*0008*/ 	.byte	0x04, 0x17
        /*000a*/ 	.short	(.L_638 - .L_637)
.L_637:
        /*000c*/ 	.word	0x00000000
        /*0010*/ 	.short	0x0000
        /*0012*/ 	.short	0x0000
        /*0014*/ 	.byte	0x00, 0xf0, 0x01, 0x32


	//----- nvinfo : EIATTR_SPARSE_MMA_MASK
	.align		4
.L_638:
        /*0018*/ 	.byte	0x03, 0x50
        /*001a*/ 	.short	0x0000


	//----- nvinfo : EIATTR_MAXREG_COUNT
	.align		4
        /*001c*/ 	.byte	0x03, 0x1b
        /*001e*/ 	.short	0x00a8


	//----- nvinfo : EIATTR_MERCURY_ISA_VERSION
	.align		4
        /*0020*/ 	.byte	0x03, 0x5f
        /*0022*/ 	.short	0x0101


	//----- nvinfo : EIATTR_VRC_CTA_INIT_COUNT
	.align		4
        /*0024*/ 	.byte	0x02, 0x4a
	.zero		1
	.zero		1


	//----- nvinfo : EIATTR_EXIT_INSTR_OFFSETS
	.align		4
        /*0028*/ 	.byte	0x04, 0x1c
        /*002a*/ 	.short	(.L_640 - .L_639)


	//   ....[0]....
.L_639:
        /*002c*/ 	.word	0x00000010


	//----- nvinfo : EIATTR_MAX_THREADS
	.align		4
.L_640:
        /*0030*/ 	.byte	0x04, 0x05
        /*0032*/ 	.short	(.L_642 - .L_641)
.L_641:
        /*0034*/ 	.word	0x00000180
        /*0038*/ 	.word	0x00000001
        /*003c*/ 	.word	0x00000001


	//----- nvinfo : EIATTR_CBANK_PARAM_SIZE
	.align		4
.L_642:
        /*0040*/ 	.byte	0x03, 0x19
        /*0042*/ 	.short	0x0c80


	//----- nvinfo : EIATTR_PARAM_CBANK
	.align		4
        /*0044*/ 	.byte	0x04, 0x0a
        /*0046*/ 	.short	(.L_644 - .L_643)
	.align		4
.L_643:
        /*0048*/ 	.word	index@(.nv.constant0._ZN7cutlass13device_kernelIN5flash11enable_sm90INS1_16FlashAttnFwdSm90INS1_25CollectiveMainloopFwdSm90ILi2EN4cute5tupleIJNS5_1CILi1EEES8_S8_EEENS6_IJNS7_ILi128EEENS7_ILi96EEENS7_ILi64EEEEEELi256ENS_10bfloat16_tEfNS_4arch4Sm90ELb0ELb0ELb0ELb0ELb0ELb0ELb1ELb1ELb0ELb0ELb0ELb0EEENS1_21CollectiveEpilogueFwdINS6_IJSA_NS7_ILi256EEESB_EEES9_SE_SG_Li256ELb0ELb0ELb0ELb0EEENS1_29StaticPersistentTileSchedulerILb0EEEEEEEEEvNT_6ParamsE)
        /*004c*/ 	.short	0x0380
        /*004e*/ 	.short	0x0c80


	//----- nvinfo : EIATTR_SW_WAR
	.align		4
.L_644:
        /*0050*/ 	.byte	0x04, 0x36
        /*0052*/ 	.short	(.L_646 - .L_645)
.L_645:
        /*0054*/ 	.word	0x00000008
.L_646:


//--------------------- .nv.info._ZN7cutlass13device_kernelIN5flash11enable_sm90INS1_16FlashAttnFwdSm90INS1_25CollectiveMainloopFwdSm90ILi2EN4cute5tupleIJNS5_1CILi1EEES8_S8_EEENS6_IJNS7_ILi128EEENS7_ILi96EEENS7_ILi64EEEEEELi256ENS_10bfloat16_tEfNS_4arch4Sm90ELb0ELb0ELb0ELb1ELb0ELb0ELb0ELb1ELb0ELb0ELb0ELb0EEENS1_21CollectiveEpilogueFwdINS6_IJSA_NS7_ILi256EEESB_EEES9_SE_SG_Li256ELb1ELb0ELb0ELb0EEENS1_36VarlenDynamicPersistentTileSchedulerILi128ELi96ELi256ELi32ELb0ELb0ELb1ELb0ELb1ELb1EEEEEEEEEvNT_6ParamsE --------------------------
	.section	.nv.info._ZN7cutlass13device_kernelIN5flash11enable_sm90INS1_16FlashAttnFwdSm90INS1_25CollectiveMainloopFwdSm90ILi2EN4cute5tupleIJNS5_1CILi1EEES8_S8_EEENS6_IJNS7_ILi128EEENS7_ILi96EEENS7_ILi64EEEEEELi256ENS_10bfloat16_tEfNS_4arch4Sm90ELb0ELb0ELb0ELb1ELb0ELb0ELb0ELb1ELb0ELb0ELb0ELb0EEENS1_21CollectiveEpilogueFwdINS6_IJSA_NS7_ILi256EEESB_EEES9_SE_SG_Li256ELb1ELb0ELb0ELb0EEENS1_36VarlenDynamicPersistentTileSchedulerILi128ELi96ELi256ELi32ELb0ELb0ELb1ELb0ELb1ELb1EEEEEEEEEvNT_6ParamsE,"",@"SHT_CUDA_INFO"
	.sectionflags	@""
	.align	4


	//----- nvinfo : EIATTR_CUDA_API_VERSION
	.align		4
        /*0000*/ 	.byte	0x04, 0x37
        /*0002*/ 	.short	(.L_648 - .L_647)
.L_647:
        /*0004*/ 	.word	0x00000082


	//----- nvinfo : EIATTR_KPARAM_INFO
	.align		4
.L_648:
        /*0008*/ 	.byte	0x04, 0x17
        /*000a*/ 	.short	(.L_650 - .L_649)
.L_649:
        /*000c*/ 	.word	0x00000000
        /*0010*/ 	.short	0x0000
        /*0012*/ 	.short	0x0000
        /*0014*/ 	.byte	0x00, 0xf0, 0x01, 0x28


	//----- nvinfo : EIATTR_SPARSE_MMA_MASK
	.align		4
.L_650:
        /*0018*/ 	.byte	0x03, 0x50
        /*001a*/ 	.short	0x0000


	//----- nvinfo : EIATTR_MAXREG_COUNT
	.align		4
        /*001c*/ 	.byte	0x03, 0x1b
        /*001e*/ 	.short	0x00a8


	//----- nvinfo : EIATTR_MERCURY_ISA_VERSION
	.align		4
        /*0020*/ 	.byte	0x03, 0x5f
        /*0022*/ 	.short	0x0101


	//----- nvinfo : EIATTR_VRC_CTA_INIT_COUNT
	.align		4
        /*0024*/ 	.byte	0x02, 0x4a
	.zero		1
	.zero		1


	//----- nvinfo : EIATTR_EXIT_INSTR_OFFSETS
	.align		4
        /*0028*/ 	.byte	0x04, 0x1c
        /*002a*/ 	.short	(.L_652 - .L_651)


	//   ....[0]....
.L_651:
        /*002c*/ 	.word	0x00000010


	//----- nvinfo : EIATTR_MAX_THREADS
	.align		4
.L_652:
        /*0030*/ 	.byte	0x04, 0x05
        /*0032*/ 	.short	(.L_654 - .L_653)
.L_653:
        /*0034*/ 	.word	0x00000180
        /*0038*/ 	.word	0x00000001
        /*003c*/ 	.word	0x00000001


	//----- nvinfo : EIATTR_CBANK_PARAM_SIZE
	.align		4
.L_654:
        /*0040*/ 	.byte	0x03, 0x19
        /*0042*/ 	.short	0x0a00


	//----- nvinfo : EIATTR_PARAM_CBANK
	.align		4
        /*0044*/ 	.byte	0x04, 0x0a
        /*0046*/ 	.short	(.L_656 - .L_655)
	.align		4
.L_655:
        /*0048*/ 	.word	index@(.nv.constant0._ZN7cutlass13device_kernelIN5flash11enable_sm90INS1_16FlashAttnFwdSm90INS1_25CollectiveMainloopFwdSm90ILi2EN4cute5tupleIJNS5_1CILi1EEES8_S8_EEENS6_IJNS7_ILi128EEENS7_ILi96EEENS7_ILi64EEEEEELi256ENS_10bfloat16_tEfNS_4arch4Sm90ELb0ELb0ELb0ELb1ELb0ELb0ELb0ELb1ELb0ELb0ELb0ELb0EEENS1_21CollectiveEpilogueFwdINS6_IJSA_NS7_ILi256EEESB_EEES9_SE_SG_Li256ELb1ELb0ELb0ELb0EEENS1_36VarlenDynamicPersistentTileSchedulerILi128ELi96ELi256ELi32ELb0ELb0ELb1ELb0ELb1ELb1EEEEEEEEEvNT_6ParamsE)
        /*004c*/ 	.short	0x0380
        /*004e*/ 	.short	0x0a00


	//----- nvinfo : EIATTR_SW_WAR
	.align		4
.L_656:
        /*0050*/ 	.byte	0x04, 0x36
        /*0052*/ 	.short	(.L_658 - .L_657)
.L_657:
        /*0054*/ 	.word	0x00000008
.L_658:


//--------------------- .nv.info._ZN7cutlass13device_kernelIN5flash11enable_sm90INS1_16FlashAttnFwdSm90INS1_25CollectiveMainloopFwdSm90ILi2EN4cute5tupleIJNS5_1CILi1EEES8_S8_EEENS6_IJNS7_ILi128EEENS7_ILi96EEENS7_ILi64EEEEEELi256ENS_10bfloat16_tEfNS_4arch4Sm90ELb0ELb0ELb0ELb1ELb0ELb1ELb0ELb1ELb0ELb0ELb0ELb0EEENS1_21CollectiveEpilogueFwdINS6_IJSA_NS7_ILi256EEESB_EEES9_SE_SG_Li256ELb1ELb0ELb0ELb0EEENS1_36VarlenDynamicPersistentTileSchedulerILi128ELi96ELi256ELi32ELb0ELb0ELb1ELb0ELb1ELb1EEEEEEEEEvNT_6ParamsE --------------------------
	.section	.nv.info._ZN7cutlass13device_kernelIN5flash11enable_sm90INS1_16FlashAttnFwdSm90INS1_25CollectiveMainloopFwdSm90ILi2EN4cute5tupleIJNS5_1CILi1EEES8_S8_EEENS6_IJNS7_ILi128EEENS7_ILi96EEENS7_ILi64EEEEEELi256ENS_10bfloat16_tEfNS_4arch4Sm90ELb0ELb0ELb0ELb1ELb0ELb1ELb0ELb1ELb0ELb0ELb0ELb0EEENS1_21CollectiveEpilogueFwdINS6_IJSA_NS7_ILi256EEESB_EEES9_SE_SG_Li256ELb1ELb0ELb0ELb0EEENS1_36VarlenDynamicPersistentTileSchedulerILi128ELi96ELi256ELi32ELb0ELb0ELb1ELb0ELb1ELb1EEEEEEEEEvNT_6ParamsE,"",@"SHT_CUDA_INFO"
	.sectionflags	@""
	.align	4


	//----- nvinfo : EIATTR_CUDA_API_VERSION
	.align		4
        /*0000*/ 	.byte	0x04, 0x37
        /*0002*/ 	.short	(.L_660 - .L_659)
.L_659:
        /*0004*/ 	.word	0x00000082


	//----- nvinfo : EIATTR_KPARAM_INFO
	.align		4
.L_660:
        /*0008*/ 	.byte	0x04, 0x17
        /*000a*/ 	.short	(.L_662 - .L_661)
.L_661:
        /*000c*/ 	.word	0x00000000
        /*0010*/ 	.short	0x0000
        /*0012*/ 	.short	0x0000
        /*0014*/ 	.byte	0x00, 0xf0, 0x01, 0x28


	//----- nvinfo : EIATTR_SPARSE_MMA_MASK
	.align		4
.L_662:
        /*0018*/ 	.byte	0x03, 0x50
        /*001a*/ 	.short	0x0000


	//----- nvinfo : EIATTR_MAXREG_COUNT
	.align		4
        /*001c*/ 	.byte	0x03, 0x1b
        /*001e*/ 	.short	0x00a8


	//----- nvinfo : EIATTR_MERCURY_ISA_VERSION
	.align		4
        /*0020*/ 	.byte	0x03, 0x5f
        /*0022*/ 	.short	0x0101


	//----- nvinfo : EIATTR_VRC_CTA_INIT_COUNT
	.align		4
        /*0024*/ 	.byte	0x02, 0x4a
	.zero		1
	.zero		1


	//----- nvinfo : EIATTR_EXIT_INSTR_OFFSETS
	.align		4
        /*0028*/ 	.byte	0x04, 0x1c
        /*002a*/ 	.short	(.L_664 - .L_663)


	//   ....[0]....
.L_663:
        /*002c*/ 	.word	0x00000010


	//----- nvinfo : EIATTR_MAX_THREADS
	.align		4
.L_664:
        /*0030*/ 	.byte	0x04, 0x05
        /*0032*/ 	.short	(.L_666 - .L_665)
.L_665:
        /*0034*/ 	.word	0x00000180
        /*0038*/ 	.word	0x00000001
        /*003c*/ 	.word	0x00000001


	//----- nvinfo : EIATTR_CBANK_PARAM_SIZE
	.align		4
.L_666:
        /*0040*/ 	.byte	0x03, 0x19
        /*0042*/ 	.short	0x0a00


	//----- nvinfo : EIATTR_PARAM_CBANK
	.align		4
        /*0044*/ 	.byte	0x04, 0x0a
        /*0046*/ 	.short	(.L_668 - .L_667)
	.align		4
.L_667:
        /*0048*/ 	.word	index@(.nv.constant0._ZN7cutlass13device_kernelIN5flash11enable_sm90INS1_16FlashAttnFwdSm90INS1_25CollectiveMainloopFwdSm90ILi2EN4cute5tupleIJNS5_1CILi1EEES8_S8_EEENS6_IJNS7_ILi128EEENS7_ILi96EEENS7_ILi64EEEEEELi256ENS_10bfloat16_tEfNS_4arch4Sm90ELb0ELb0ELb0ELb1ELb0ELb1ELb0ELb1ELb0ELb0ELb0ELb0EEENS1_21CollectiveEpilogueFwdINS6_IJSA_NS7_ILi256EEESB_EEES9_SE_SG_Li256ELb1ELb0ELb0ELb0EEENS1_36VarlenDynamicPersistentTileSchedulerILi128ELi96ELi256ELi32ELb0ELb0ELb1ELb0ELb1ELb1EEEEEEEEEvNT_6ParamsE)
        /*004c*/ 	.short	0x0380
        /*004e*/ 	.short	0x0a00


	//----- nvinfo : EIATTR_SW_WAR
	.align		4
.L_668:
        /*0050*/ 	.byte	0x04, 0x36
        /*0052*/ 	.short	(.L_670 - .L_669)
.L_669:
        /*0054*/ 	.word	0x00000008
.L_670:


//--------------------- .nv.info._ZN7cutlass13device_kernelIN5flash11enable_sm90INS1_16FlashAttnFwdSm90INS1_25CollectiveMainloopFwdSm90ILi2EN4cute5tupleIJNS5_1CILi1EEES8_S8_EEENS6_IJNS7_ILi128EEENS7_ILi96EEENS7_ILi64EEEEEELi256ENS_10bfloat16_tEfNS_4arch4Sm90ELb0ELb0ELb0ELb1ELb0ELb0ELb1ELb1ELb0ELb0ELb0ELb0EEENS1_21CollectiveEpilogueFwdINS6_IJSA_NS7_ILi256EEESB_EEES9_SE_SG_Li256ELb1ELb0ELb0ELb0EEENS1_36VarlenDynamicPersistentTileSchedulerILi128ELi96ELi256ELi32ELb0ELb0ELb1ELb0ELb1ELb1EEEEEEEEEvNT_6ParamsE --------------------------
	.section	.nv.info._ZN7cutlass13device_kernelIN5flash11enable_sm90INS1_16FlashAttnFwdSm90INS1_25CollectiveMainloopFwdSm90ILi2EN4cute5tupleIJNS5_1CILi1EEES8_S8_EEENS6_IJNS7_ILi128EEENS7_ILi96EEENS7_ILi64EEEEEELi256ENS_10bfloat16_tEfNS_4arch4Sm90ELb0ELb0ELb0ELb1ELb0ELb0ELb1ELb1ELb0ELb0ELb0ELb0EEENS1_21CollectiveEpilogueFwdINS6_IJSA_NS7_ILi256EEESB_EEES9_SE_SG_Li256ELb1ELb0ELb0ELb0EEENS1_36VarlenDynamicPersistentTileSchedulerILi128ELi96ELi256ELi32ELb0ELb0ELb1ELb0ELb1ELb1EEEEEEEEEvNT_6ParamsE,"",@"SHT_CUDA_INFO"
	.sectionflags	@""
	.align	4


	//----- nvinfo : EIATTR_CUDA_API_VERSION
	.align		4
        /*0000*/ 	.byte	0x04, 0x37
        /*0002*/ 	.short	(.L_672 - .L_671)
.L_671:
        /*0004*/ 	.word	0x00000082


	//----- nvinfo : EIATTR_KPARAM_INFO
	.align		4
.L_672:
        /*0008*/ 	.byte	0x04, 0x17
        /*000a*/ 	.short	(.L_674 - .L_673)
.L_673:
        /*000c*/ 	.word	0x00000000
        /*0010*/ 	.short	0x0000
        /*0012*/ 	.short	0x0000
        /*0014*/ 	.byte	0x00, 0xf0, 0x01, 0x2c


	//----- nvinfo : EIATTR_SPARSE_MMA_MASK
	.align		4
.L_674:
        /*0018*/ 	.byte	0x03, 0x50
        /*001a*/ 	.short	0x0000


	//----- nvinfo : EIATTR_MAXREG_COUNT
	.align		4
        /*001c*/ 	.byte	0x03, 0x1b
        /*001e*/ 	.short	0x00a8


	//----- nvinfo : EIATTR_MERCURY_ISA_VERSION
	.align		4
        /*0020*/ 	.byte	0x03, 0x5f
        /*0022*/ 	.short	0x0101


	//----- nvinfo : EIATTR_VRC_CTA_INIT_COUNT
	.align		4
        /*0024*/ 	.byte	0x02, 0x4a
	.zero		1
	.zero		1


	//----- nvinfo : EIATTR_EXIT_INSTR_OFFSETS
	.align		4
        /*0028*/ 	.byte	0x04, 0x1c
        /*002a*/ 	.short	(.L_676 - .L_675)


	//   ....[0]....
.L_675:
        /*002c*/ 	.word	0x00000010


	//----- nvinfo : EIATTR_MAX_THREADS
	.align		4
.L_676:
        /*0030*/ 	.byte	0x04, 0x05
        /*0032*/ 	.short	(.L_678 - .L_677)
.L_677:
        /*0034*/ 	.word	0x00000180
        /*0038*/ 	.word	0x00000001
        /*003c*/ 	.word	0x00000001


	//----- nvinfo : EIATTR_CBANK_PARAM_SIZE
	.align		4
.L_678:
        /*0040*/ 	.byte	0x03, 0x19
        /*0042*/ 	.short	0x0b00


	//----- nvinfo : EIATTR_PARAM_CBANK
	.align		4
        /*0044*/ 	.byte	0x04, 0x0a
        /*0046*/ 	.short	(.L_680 - .L_679)
	.align		4
.L_679:
        /*0048*/ 	.word	index@(.nv.constant0._ZN7cutlass13device_kernelIN5flash11enable_sm90INS1_16FlashAttnFwdSm90INS1_25CollectiveMainloopFwdSm90ILi2EN4cute5tupleIJNS5_1CILi1EEES8_S8_EEENS6_IJNS7_ILi128EEENS7_ILi96EEENS7_ILi64EEEEEELi256ENS_10bfloat16_tEfNS_4arch4Sm90ELb0ELb0ELb0ELb1ELb0ELb0ELb1ELb1ELb0ELb0ELb0ELb0EEENS1_21CollectiveEpilogueFwdINS6_IJSA_NS7_ILi256EEESB_EEES9_SE_SG_Li256ELb1ELb0ELb0ELb0EEENS1_36VarlenDynamicPersistentTileSchedulerILi128ELi96ELi256ELi32ELb0ELb0ELb1ELb0ELb1ELb1EEEEEEEEEvNT_6ParamsE)
        /*004c*/ 	.short	0x0380
        /*004e*/ 	.short	0x0b00


	//----- nvinfo : EIATTR_SW_WAR
	.align		4
.L_680:
        /*0050*/ 	.byte	0x04, 0x36
        /*0052*/ 	.short	(.L_682 - .L_681)
.L_681:
        /*0054*/ 	.word	0x00000008
.L_682:


//--------------------- .nv.info._ZN7cutlass13device_kernelIN5flash11enable_sm90INS1_16FlashAttnFwdSm90INS1_25CollectiveMainloopFwdSm90ILi2EN4cute5tupleIJNS5_1CILi1EEES8_S8_EEENS6_IJNS7_ILi128EEENS7_ILi96EEENS7_ILi64EEEEEELi256ENS_10bfloat16_tEfNS_4arch4Sm90ELb0ELb0ELb0ELb1ELb0ELb1ELb1ELb1ELb0ELb0ELb0ELb0EEENS1_21CollectiveEpilogueFwdINS6_IJSA_NS7_ILi256EEESB_EEES9_SE_SG_Li256ELb1ELb0ELb0ELb0EEENS1_36VarlenDynamicPersistentTileSchedulerILi128ELi96ELi256ELi32ELb0ELb0ELb1ELb0ELb1ELb1EEEEEEEEEvNT_6ParamsE --------------------------
	.section	.nv.info._ZN7cutlass13device_kernelIN5flash11enable_sm90INS1_16FlashAttnFwdSm90INS1_25CollectiveMainloopFwdSm90ILi2EN4cute5tupleIJNS5_1CILi1EEES8_S8_EEENS6_IJNS7_ILi128EEENS7_ILi96EEENS7_ILi64EEEEEELi256ENS_10bfloat16_tEfNS_4arch4Sm90ELb0ELb0ELb0ELb1ELb0ELb1ELb1ELb1ELb0ELb0ELb0ELb0EEENS1_21CollectiveEpilogueFwdINS6_IJSA_NS7_ILi256EEESB_EEES9_SE_SG_Li256ELb1ELb0ELb0ELb0EEENS1_36VarlenDynamicPersistentTileSchedulerILi128ELi96ELi256ELi32ELb0ELb0ELb1ELb0ELb1ELb1EEEEEEEEEvNT_6ParamsE,"",@"SHT_CUDA_INFO"
	.sectionflags	@""
	.align	4


	//----- nvinfo : EIATTR_CUDA_API_VERSION
	.align		4
        /*0000*/ 	.byte	0x04, 0x37
        /*0002*/ 	.short	(.L_684 - .L_683)
.L_683:
        /*0004*/ 	.word	0x00000082


	//----- nvinfo : EIATTR_KPARAM_INFO
	.align		4
.L_684:
        /*0008*/ 	.byte	0x04, 0x17
        /*000a*/ 	.short	(.L_686 - .L_685)
.L_685:
        /*000c*/ 	.word	0x00000000
        /*0010*/ 	.short	0x0000
        /*0012*/ 	.short	0x0000
        /*0014*/ 	.byte	0x00, 0xf0, 0x01, 0x2c


	//----- nvinfo : EIATTR_SPARSE_MMA_MASK
	.align		4
.L_686:
        /*0018*/ 	.byte	0x03, 0x50
        /*001a*/ 	.short	0x0000


	//----- nvinfo : EIATTR_MAXREG_COUNT
	.align		4
        /*001c*/ 	.byte	0x03, 0x1b
        /*001e*/ 	.short	0x00a8


	//----- nvinfo : EIATTR_MERCURY_ISA_VERSION
	.align		4
        /*0020*/ 	.byte	0x03, 0x5f
        /*0022*/ 	.short	0x0101


	//----- nvinfo : EIATTR_VRC_CTA_INIT_COUNT
	.align		4
        /*0024*/ 	.byte	0x02, 0x4a
	.zero		1
	.zero		1


	//----- nvinfo : EIATTR_EXIT_INSTR_OFFSETS
	.align		4
        /*0028*/ 	.byte	0x04, 0x1c
        /*002a*/ 	.short	(.L_688 - .L_687)


	//   ....[0]....
.L_687:
        /*002c*/ 	.word	0x00000010


	//----- nvinfo : EIATTR_MAX_THREADS
	.align		4
.L_688:
        /*0030*/ 	.byte	0x04, 0x05
        /*0032*/ 	.short	(.L_690 - .L_689)
.L_689:
        /*0034*/ 	.word	0x00000180
        /*0038*/ 	.word	0x00000001
        /*003c*/ 	.word	0x00000001


	//----- nvinfo : EIATTR_CBANK_PARAM_SIZE
	.align		4
.L_690:
        /*0040*/ 	.byte	0x03, 0x19
        /*0042*/ 	.short	0x0b00


	//----- nvinfo : EIATTR_PARAM_CBANK
	.align		4
        /*0044*/ 	.byte	0x04, 0x0a
        /*0046*/ 	.short	(.L_692 - .L_691)
	.align		4
.L_691:
        /*0048*/ 	.word	index@(.nv.constant0._ZN7cutlass13device_kernelIN5flash11enable_sm90INS1_16FlashAttnFwdSm90INS1_25CollectiveMainloopFwdSm90ILi2EN4cute5tupleIJNS5_1CILi1EEES8_S8_EEENS6_IJNS7_ILi128EEENS7_ILi96EEENS7_ILi64EEEEEELi256ENS_10bfloat16_tEfNS_4arch4Sm90ELb0ELb0ELb0ELb1ELb0ELb1ELb1ELb1ELb0ELb0ELb0ELb0EEENS1_21CollectiveEpilogueFwdINS6_IJSA_NS7_ILi256EEESB_EEES9_SE_SG_Li256ELb1ELb0ELb0ELb0EEENS1_36VarlenDynamicPersistentTileSchedulerILi128ELi96ELi256ELi32ELb0ELb0ELb1ELb0ELb1ELb1EEEEEEEEEvNT_6ParamsE)
        /*004c*/ 	.short	0x0380
        /*004e*/ 	.short	0x0b00


	//----- nvinfo : EIATTR_SW_WAR
	.align		4
.L_692:
        /*0050*/ 	.byte	0x04, 0x36
        /*0052*/ 	.short	(.L_694 - .L_693)
.L_693:
        /*0054*/ 	.word	0x00000008
.L_694:


//--------------------- .nv.info._ZN7cutlass13device_kernelIN5flash11enable_sm90INS1_16FlashAttnFwdSm90INS1_25CollectiveMainloopFwdSm90ILi2EN4cute5tupleIJNS5_1CILi1EEES8_S8_EEENS6_IJNS7_ILi128EEENS7_ILi96EEENS7_ILi64EEEEEELi256ENS_10bfloat16_tEfNS_4arch4Sm90ELb0ELb1ELb0ELb0ELb0ELb0ELb0ELb1ELb0ELb0ELb0ELb0EEENS1_21CollectiveEpilogueFwdINS6_IJSA_NS7_ILi256EEESB_EEES9_SE_SG_Li256ELb0ELb0ELb0ELb0EEENS1_30DynamicPersistentTileSchedulerILi256ELi32ELb0ELb0ELb1EEEEEEEEEvNT_6ParamsE --------------------------
	.section	.nv.info._ZN7cutlass13device_kernelIN5flash11enable_sm90INS1_16FlashAttnFwdSm90INS1_25CollectiveMainloopFwdSm90ILi2EN4cute5tupleIJNS5_1CILi1EEES8_S8_EEENS6_IJNS7_ILi128EEENS7_ILi96EEENS7_ILi64EEEEEELi256ENS_10bfloat16_tEfNS_4arch4Sm90ELb0ELb1ELb0ELb0ELb0ELb0ELb0ELb1ELb0ELb0ELb0ELb0EEENS1_21CollectiveEpilogueFwdINS6_IJSA_NS7_ILi256EEESB_EEES9_SE_SG_Li256ELb0ELb0ELb0ELb0EEENS1_30DynamicPersistentTileSchedulerILi256ELi32ELb0ELb0ELb1EEEEEEEEEvNT_6ParamsE,"",@"SHT_CUDA_INFO"
	.sectionflags	@""
	.align	4


	//----- nvinfo : EIATTR_CUDA_API_VERSION
	.align		4
        /*0000*/ 	.byte	0x04, 0x37
        /*0002*/ 	.short	(.L_696 - .L_695)
.L_695:
        /*0004*/ 	.word	0x00000082


	//----- nvinfo : EIATTR_KPARAM_INFO
	.align		4
.L_696:
        /*0008*/ 	.byte	0x04, 0x17
        /*000a*/ 	.short	(.L_698 - .L_697)
.L_697:
        /*000c*/ 	.word	0x00000000
        /*0010*/ 	.short	0x0000
        /*0012*/ 	.short	0x0000
        /*0014*/ 	.byte	0x00, 0xf0, 0x01, 0x2e


	//----- nvinfo : EIATTR_SPARSE_MMA_MASK
	.align		4
.L_698:
        /*0018*/ 	.byte	0x03, 0x50
        /*001a*/ 	.short	0x0000


	//----- nvinfo : EIATTR_MAXREG_COUNT
	.align		4
        /*001c*/ 	.byte	0x03, 0x1b
        /*001e*/ 	.short	0x00a8


	//----- nvinfo : EIATTR_MERCURY_ISA_VERSION
	.align		4
        /*0020*/ 	.byte	0x03, 0x5f
        /*0022*/ 	.short	0x0101


	//----- nvinfo : EIATTR_VRC_CTA_INIT_COUNT
	.align		4
        /*0024*/ 	.byte	0x02, 0x4a
	.zero		1
	.zero		1


	//----- nvinfo : EIATTR_EXIT_INSTR_OFFSETS
	.align		4
        /*0028*/ 	.byte	0x04, 0x1c
        /*002a*/ 	.short	(.L_700 - .L_699)


	//   ....[0]....
.L_699:
        /*002c*/ 	.word	0x00000010


	//----- nvinfo : EIATTR_MAX_THREADS
	.align		4
.L_700:
        /*0030*/ 	.byte	0x04, 0x05
        /*0032*/ 	.short	(.L_702 - .L_701)
.L_701:
        /*0034*/ 	.word	0x00000180
        /*0038*/ 	.word	0x00000001
        /*003c*/ 	.word	0x00000001


	//----- nvinfo : EIATTR_CBANK_PARAM_SIZE
	.align		4
.L_702:
        /*0040*/ 	.byte	0x03, 0x19
        /*0042*/ 	.short	0x0b80


	//----- nvinfo : EIATTR_PARAM_CBANK
	.align		4
        /*0044*/ 	.byte	0x04, 0x0a
        /*0046*/ 	.short	(.L_704 - .L_703)
	.align		4
.L_703:
        /*0048*/ 	.word	index@(.nv.constant0._ZN7cutlass13device_kernelIN5flash11enable_sm90INS1_16FlashAttnFwdSm90INS1_25CollectiveMainloopFwdSm90ILi2EN4cute5tupleIJNS5_1CILi1EEES8_S8_EEENS6_IJNS7_ILi128EEENS7_ILi96EEENS7_ILi64EEEEEELi256ENS_10bfloat16_tEfNS_4arch4Sm90ELb0ELb1ELb0ELb0ELb0ELb0ELb0ELb1ELb0ELb0ELb0ELb0EEENS1_21CollectiveEpilogueFwdINS6_IJSA_NS7_ILi256EEESB_EEES9_SE_SG_Li256ELb0ELb0ELb0ELb0EEENS1_30DynamicPersistentTileSchedulerILi256ELi32ELb0ELb0ELb1EEEEEEEEEvNT_6ParamsE)
        /*004c*/ 	.short	0x0380
        /*004e*/ 	.short	0x0b80


	//----- nvinfo : EIATTR_SW_WAR
	.align		4
.L_704:
        /*0050*/ 	.byte	0x04, 0x36
        /*0052*/ 	.short	(.L_706 - .L_705)
.L_705:
        /*0054*/ 	.word	0x00000008
.L_706:


//--------------------- .nv.info._ZN7cutlass13device_kernelIN5flash11enable_sm90INS1_16FlashAttnFwdSm90INS1_25CollectiveMainloopFwdSm90ILi2EN4cute5tupleIJNS5_1CILi1EEES8_S8_EEENS6_IJNS7_ILi128EEENS7_ILi96EEENS7_ILi64EEEEEELi256ENS_10bfloat16_tEfNS_4arch4Sm90ELb0ELb1ELb0ELb0ELb0ELb0ELb1ELb1ELb0ELb0ELb0ELb0EEENS1_21CollectiveEpilogueFwdINS6_IJSA_NS7_ILi256EEESB_EEES9_SE_SG_Li256ELb0ELb0ELb0ELb0EEENS1_30DynamicPersistentTileSchedulerILi256ELi32ELb0ELb0ELb1EEEEEEEEEvNT_6ParamsE --------------------------
	.section	.nv.info._ZN7cutlass13device_kernelIN5flash11enable_sm90INS1_16FlashAttnFwdSm90INS1_25CollectiveMainloopFwdSm90ILi2EN4cute5tupleIJNS5_1CILi1EEES8_S8_EEENS6_IJNS7_ILi128EEENS7_ILi96EEENS7_ILi64EEEEEELi256ENS_10bfloat16_tEfNS_4arch4Sm90ELb0ELb1ELb0ELb0ELb0ELb0ELb1ELb1ELb0ELb0ELb0ELb0EEENS1_21CollectiveEpilogueFwdINS6_IJSA_NS7_ILi256EEESB_EEES9_SE_SG_Li256ELb0ELb0ELb0ELb0EEENS1_30DynamicPersistentTileSchedulerILi256ELi32ELb0ELb0ELb1EEEEEEEEEvNT_6ParamsE,"",@"SHT_CUDA_INFO"
	.sectionflags	@""
	.align	4


	//----- nvinfo : EIATTR_CUDA_API_VERSION
	.align		4
        /*0000*/ 	.byte	0x04, 0x37
        /*0002*/ 	.short	(.L_708 - .L_707)
.L_707:
        /*0004*/ 	.word	0x00000082


	//----- nvinfo : EIATTR_KPARAM_INFO
	.align		4
.L_708:
        /*0008*/ 	.byte	0x04, 0x17
        /*000a*/ 	.short	(.L_710 - .L_709)
.L_709:
        /*000c*/ 	.word	0x00000000
        /*0010*/ 	.short	0x0000
        /*0012*/ 	.short	0x0000
        /*0014*/ 	.byte	0x00, 0xf0, 0x01, 0x32


	//----- nvinfo : EIATTR_SPARSE_MMA_MASK
	.align		4
.L_710:
        /*0018*/ 	.byte	0x03, 0x50
        /*001a*/ 	.short	0x0000


	//----- nvinfo : EIATTR_MAXREG_COUNT
	.align		4
        /*001c*/ 	.byte	0x03, 0x1b
        /*001e*/ 	.short	0x00a8


	//----- nvinfo : EIATTR_MERCURY_ISA_VERSION
	.align		4
        /*0020*/ 	.byte	0x03, 0x5f
        /*0022*/ 	.short	0x0101


	//----- nvinfo : EIATTR_VRC_CTA_INIT_COUNT
	.align		4
        /*0024*/ 	.byte	0x02, 0x4a
	.zero		1
	.zero		1


	//----- nvinfo : EIATTR_EXIT_INSTR_OFFSETS
	.align		4
        /*0028*/ 	.byte	0x04, 0x1c
        /*002a*/ 	.short	(.L_712 - .L_711)


	//   ....[0]....
.L_711:
        /*002c*/ 	.word	0x00000010


	//----- nvinfo : EIATTR_MAX_THREADS
	.align		4
.L_712:
        /*0030*/ 	.byte	0x04, 0x05
        /*0032*/ 	.short	(.L_714 - .L_713)
.L_713:
        /*0034*/ 	.word	0x00000180
        /*0038*/ 	.word	0x00000001
        /*003c*/ 	.word	0x00000001


	//----- nvinfo : EIATTR_CBANK_PARAM_SIZE
	.align		4
.L_714:
        /*0040*/ 	.byte	0x03, 0x19
        /*0042*/ 	.short	0x0c80


	//----- nvinfo : EIATTR_PARAM_CBANK
	.align		4
        /*0044*/ 	.byte	0x04, 0x0a
        /*0046*/ 	.short	(.L_716 - .L_715)
	.align		4
.L_715:
        /*0048*/ 	.word	index@(.nv.constant0._ZN7cutlass13device_kernelIN5flash11enable_sm90INS1_16FlashAttnFwdSm90INS1_25CollectiveMainloopFwdSm90ILi2EN4cute5tupleIJNS5_1CILi1EEES8_S8_EEENS6_IJNS7_ILi128EEENS7_ILi96EEENS7_ILi64EEEEEELi256ENS_10bfloat16_tEfNS_4arch4Sm90ELb0ELb1ELb0ELb0ELb0ELb0ELb1ELb1ELb0ELb0ELb0ELb0EEENS1_21CollectiveEpilogueFwdINS6_IJSA_NS7_ILi256EEESB_EEES9_SE_SG_Li256ELb0ELb0ELb0ELb0EEENS1_30DynamicPersistentTileSchedulerILi256ELi32ELb0ELb0ELb1EEEEEEEEEvNT_6ParamsE)
        /*004c*/ 	.short	0x0380
        /*004e*/ 	.short	0x0c80


	//----- nvinfo : EIATTR_SW_WAR
	.align		4
.L_716:
        /*0050*/ 	.byte	0x04, 0x36
        /*0052*/ 	.short	(.L_718 - .L_717)
.L_717:
        /*0054*/ 	.word	0x00000008
.L_718:


//--------------------- .nv.info._ZN7cutlass13device_kernelIN5flash11enable_sm90INS1_16FlashAttnFwdSm90INS1_25CollectiveMainloopFwdSm90ILi2EN4cute5tupleIJNS5_1CILi1EEES8_S8_EEENS6_IJNS7_ILi128EEENS7_ILi96EEENS7_ILi64EEEEEELi256ENS_10bfloat16_tEfNS_4arch4Sm90ELb0ELb1ELb0ELb1ELb0ELb0ELb0ELb1ELb0ELb0ELb0ELb0EEENS1_21CollectiveEpilogueFwdINS6_IJSA_NS7_ILi256EEESB_EEES9_SE_SG_Li256ELb1ELb0ELb0ELb0EEENS1_36VarlenDynamicPersistentTileSchedulerILi128ELi96ELi256ELi32ELb0ELb0ELb1ELb1ELb0ELb1EEEEEEEEEvNT_6ParamsE --------------------------
	.section	.nv.info._ZN7cutlass13device_kernelIN5flash11enable_sm90INS1_16FlashAttnFwdSm90INS1_25CollectiveMainloopFwdSm90ILi2EN4cute5tupleIJNS5_1CILi1EEES8_S8_EEENS6_IJNS7_ILi128EEENS7_ILi96EEENS7_ILi64EEEEEELi256ENS_10bfloat16_tEfNS_4arch4Sm90ELb0ELb1ELb0ELb1ELb0ELb0ELb0ELb1ELb0ELb0ELb0ELb0EEENS1_21CollectiveEpilogueFwdINS6_IJSA_NS7_ILi256EEESB_EEES9_SE_SG_Li256ELb1ELb0ELb0ELb0EEENS1_36VarlenDynamicPersistentTileSchedulerILi128ELi96ELi256ELi32ELb0ELb0ELb1ELb1ELb0ELb1EEEEEEEEEvNT_6ParamsE,"",@"SHT_CUDA_INFO"
	.sectionflags	@""
	.align	4


	//----- nvinfo : EIATTR_CUDA_API_VERSION
	.align		4
        /*0000*/ 	.byte	0x04, 0x37
        /*0002*/ 	.short	(.L_720 - .L_719)
.L_719:
        /*0004*/ 	.word	0x00000082


	//----- nvinfo : EIATTR_KPARAM_INFO
	.align		4
.L_720:
        /*0008*/ 	.byte	0x04, 0x17
        /*000a*/ 	.short	(.L_722 - .L_721)
.L_721:
        /*000c*/ 	.word	0x00000000
        /*0010*/ 	.short	0x0000
        /*0012*/ 	.short	0x0000
        /*0014*/ 	.byte	0x00, 0xf0, 0x01, 0x28


	//----- nvinfo : EIATTR_SPARSE_MMA_MASK
	.align		4
.L_722:
        /*0018*/ 	.byte	0x03, 0x50
        /*001a*/ 	.short	0x0000


	//----- nvinfo : EIATTR_MAXREG_COUNT
	.align		4
        /*001c*/ 	.byte	0x03, 0x1b
        /*001e*/ 	.short	0x00a8


	//----- nvinfo : EIATTR_MERCURY_ISA_VERSION
	.align		4
        /*0020*/ 	.byte	0x03, 0x5f
        /*0022*/ 	.short	0x0101


	//----- nvinfo : EIATTR_VRC_CTA_INIT_COUNT
	.align		4
        /*0024*/ 	.byte	0x02, 0x4a
	.zero		1
	.zero		1


	//----- nvinfo : EIATTR_EXIT_INSTR_OFFSETS
	.align		4
        /*0028*/ 	.byte	0x04, 0x1c
        /*002a*/ 	.short	(.L_724 - .L_723)


	//   ....[0]....
.L_723:
        /*002c*/ 	.word	0x00000010


	//----- nvinfo : EIATTR_MAX_THREADS
	.align		4
.L_724:
        /*0030*/ 	.byte	0x04, 0x05
        /*0032*/ 	.short	(.L_726 - .L_725)
.L_725:
        /*0034*/ 	.word	0x00000180
        /*0038*/ 	.word	0x00000001
        /*003c*/ 	.word	0x00000001


	//----- nvinfo : EIATTR_CBANK_PARAM_SIZE
	.align		4
.L_726:
        /*0040*/ 	.byte	0x03, 0x19
        /*0042*/ 	.short	0x0a00


	//----- nvinfo : EIATTR_PARAM_CBANK
	.align		4
        /*0044*/ 	.byte	0x04, 0x0a
        /*0046*/ 	.short	(.L_728 - .L_727)
	.align		4
.L_727:
        /*0048*/ 	.word	index@(.nv.constant0._ZN7cutlass13device_kernelIN5flash11enable_sm90INS1_16FlashAttnFwdSm90INS1_25CollectiveMainloopFwdSm90ILi2EN4cute5tupleIJNS5_1CILi1EEES8_S8_EEENS6_IJNS7_ILi128EEENS7_ILi96EEENS7_ILi64EEEEEELi256ENS_10bfloat16_tEfNS_4arch4Sm90ELb0ELb1ELb0ELb1ELb0ELb0ELb0ELb1ELb0ELb0ELb0ELb0EEENS1_21CollectiveEpilogueFwdINS6_IJSA_NS7_ILi256EEESB_EEES9_SE_SG_Li256ELb1ELb0ELb0ELb0EEENS1_36VarlenDynamicPersistentTileSchedulerILi128ELi96ELi256ELi32ELb0ELb0ELb1ELb1ELb0ELb1EEEEEEEEEvNT_6ParamsE)
        /*004c*/ 	.short	0x0380
        /*004e*/ 	.short	0x0a00


	//----- nvinfo : EIATTR_SW_WAR
	.align		4
.L_728:
        /*0050*/ 	.byte	0x04, 0x36
        /*0052*/ 	.short	(.L_730 - .L_729)
.L_729:
        /*0054*/ 	.word	0x00000008
.L_730:


//--------------------- .nv.info._ZN7cutlass13device_kernelIN5flash11enable_sm90INS1_16FlashAttnFwdSm90INS1_25CollectiveMainloopFwdSm90ILi2EN4cute5tupleIJNS5_1CILi1EEES8_S8_EEENS6_IJNS7_ILi128EEENS7_ILi96EEENS7_ILi64EEEEEELi256ENS_10bfloat16_tEfNS_4arch4Sm90ELb0ELb1ELb0ELb1ELb0ELb1ELb0ELb1ELb0ELb0ELb0ELb0EEENS1_21CollectiveEpilogueFwdINS6_IJSA_NS7_ILi256EEESB_EEES9_SE_SG_Li256ELb1ELb0ELb0ELb0EEENS1_36VarlenDynamicPersistentTileSchedulerILi128ELi96ELi256ELi32ELb0ELb0ELb1ELb1ELb0ELb1EEEEEEEEEvNT_6ParamsE --------------------------
	.section	.nv.info._ZN7cutlass13device_kernelIN5flash11enable_sm90INS1_16FlashAttnFwdSm90INS1_25CollectiveMainloopFwdSm90ILi2EN4cute5tupleIJNS5_1CILi1EEES8_S8_EEENS6_IJNS7_ILi128EEENS7_ILi96EEENS7_ILi64EEEEEELi256ENS_10bfloat16_tEfNS_4arch4Sm90ELb0ELb1ELb0ELb1ELb0ELb1ELb0ELb1ELb0ELb0ELb0ELb0EEENS1_21CollectiveEpilogueFwdINS6_IJSA_NS7_ILi256EEESB_EEES9_SE_SG_Li256ELb1ELb0ELb0ELb0EEENS1_36VarlenDynamicPersistentTileSchedulerILi128ELi96ELi256ELi32ELb0ELb0ELb1ELb1ELb0ELb1EEEEEEEEEvNT_6ParamsE,"",@"SHT_CUDA_INFO"
	.sectionflags	@""
	.align	4


	//----- nvinfo : EIATTR_CUDA_API_VERSION
	.align		4
        /*0000*/ 	.byte	0x04, 0x37
        /*0002*/ 	.short	(.L_732 - .L_731)
.L_731:
        /*0004*/ 	.word	0x00000082


	//----- nvinfo : EIATTR_KPARAM_INFO
	.align		4
.L_732:
        /*0008*/ 	.byte	0x04, 0x17
        /*000a*/ 	.short	(.L_734 - .L_733)
.L_733:
        /*000c*/ 	.word	0x00000000
        /*0010*/ 	.short	0x0000
        /*0012*/ 	.short	0x0000
        /*0014*/ 	.byte	0x00, 0xf0, 0x01, 0x28


	//----- nvinfo : EIATTR_SPARSE_MMA_MASK
	.align		4
.L_734:
        /*0018*/ 	.byte	0x03, 0x50
        /*001a*/ 	.short	0x0000


	//----- nvinfo : EIATTR_MAXREG_COUNT
	.align		4
        /*001c*/ 	.byte	0x03, 0x1b
        /*001e*/ 	.short	0x00a8


	//----- nvinfo : EIATTR_MERCURY_ISA_VERSION
	.align		4
        /*0020*/ 	.byte	0x03, 0x5f
        /*0022*/ 	.short	0x0101


	//----- nvinfo : EIATTR_VRC_CTA_INIT_COUNT
	.align		4
        /*0024*/ 	.byte	0x02, 0x4a
	.zero		1
	.zero		1


	//----- nvinfo : EIATTR_EXIT_INSTR_OFFSETS
	.align		4
        /*0028*/ 	.byte	0x04, 0x1c
        /*002a*/ 	.short	(.L_736 - .L_735)


	//   ....[0]....
.L_735:
        /*002c*/ 	.word	0x00000010


	//----- nvinfo : EIATTR_MAX_THREADS
	.align		4
.L_736:
        /*0030*/ 	.byte	0x04, 0x05
        /*0032*/ 	.short	(.L_738 - .L_737)
.L_737:
        /*0034*/ 	.word	0x00000180
        /*0038*/ 	.word	0x00000001
        /*003c*/ 	.word	0x00000001


	//----- nvinfo : EIATTR_CBANK_PARAM_SIZE
	.align		4
.L_738:
        /*0040*/ 	.byte	0x03, 0x19
        /*0042*/ 	.short	0x0a00


	//----- nvinfo : EIATTR_PARAM_CBANK
	.align		4
        /*0044*/ 	.byte	0x04, 0x0a
        /*0046*/ 	.short	(.L_740 - .L_739)
	.align		4
.L_739:
        /*0048*/ 	.word	index@(.nv.constant0._ZN7cutlass13device_kernelIN5flash11enable_sm90INS1_16FlashAttnFwdSm90INS1_25CollectiveMainloopFwdSm90ILi2EN4cute5tupleIJNS5_1CILi1EEES8_S8_EEENS6_IJNS7_ILi128EEENS7_ILi96EEENS7_ILi64EEEEEELi256ENS_10bfloat16_tEfNS_4arch4Sm90ELb0ELb1ELb0ELb1ELb0ELb1ELb0ELb1ELb0ELb0ELb0ELb0EEENS1_21CollectiveEpilogueFwdINS6_IJSA_NS7_ILi256EEESB_EEES9_SE_SG_Li256ELb1ELb0ELb0ELb0EEENS1_36VarlenDynamicPersistentTileSchedulerILi128ELi96ELi256ELi32ELb0ELb0ELb1ELb1ELb0ELb1EEEEEEEEEvNT_6ParamsE)
        /*004c*/ 	.short	0x0380
        /*004e*/ 	.short	0x0a00


	//----- nvinfo : EIATTR_SW_WAR
	.align		4
.L_740:
        /*0050*/ 	.byte	0x04, 0x36
        /*0052*/ 	.short	(.L_742 - .L_741)
.L_741:
        /*0054*/ 	.word	0x00000008
.L_742:


//--------------------- .nv.info._ZN7cutlass13device_kernelIN5flash11enable_sm90INS1_16FlashAttnFwdSm90INS1_25CollectiveMainloopFwdSm90ILi2EN4cute5tupleIJNS5_1CILi1EEES8_S8_EEENS6_IJNS7_ILi128EEENS7_ILi96EEENS7_ILi64EEEEEELi256ENS_10bfloat16_tEfNS_4arch4Sm90ELb0ELb1ELb0ELb1ELb0ELb0ELb1ELb1ELb0ELb0ELb0ELb0EEENS1_21CollectiveEpilogueFwdINS6_IJSA_NS7_ILi256EEESB_EEES9_SE_SG_Li256ELb1ELb0ELb0ELb0EEENS1_36VarlenDynamicPersistentTileSchedulerILi128ELi96ELi256ELi32ELb0ELb0ELb1ELb1ELb0ELb1EEEEEEEEEvNT_6ParamsE --------------------------
	.section	.nv.info._ZN7cutlass13device_kernelIN5flash11enable_sm90INS1_16FlashAttnFwdSm90INS1_25CollectiveMainloopFwdSm90ILi2EN4cute5tupleIJNS5_1CILi1EEES8_S8_EEENS6_IJNS7_ILi128EEENS7_ILi96EEENS7_ILi64EEEEEELi256ENS_10bfloat16_tEfNS_4arch4Sm90ELb0ELb1ELb0ELb1ELb0ELb0ELb1ELb1ELb0ELb0ELb0ELb0EEENS1_21CollectiveEpilogueFwdINS6_IJSA_NS7_ILi256EEESB_EEES9_SE_SG_Li256ELb1ELb0ELb0ELb0EEENS1_36VarlenDynamicPersistentTileSchedulerILi128ELi96ELi256ELi32ELb0ELb0ELb1ELb1ELb0ELb1EEEEEEEEEvNT_6ParamsE,"",@"SHT_CUDA_INFO"
	.sectionflags	@""
	.align	4


	//----- nvinfo : EIATTR_CUDA_API_VERSION
	.align		4
        /*0000*/ 	.byte	0x04, 0x37
        /*0002*/ 	.short	(.L_744 - .L_743)
.L_743:
        /*0004*/ 	.word	0x00000082


	//----- nvinfo : EIATTR_KPARAM_INFO
	.align		4
.L_744:
        /*0008*/ 	.byte	0x04, 0x17
        /*000a*/ 	.short	(.L_746 - .L_745)
.L_745:
        /*000c*/ 	.word	0x00000000
        /*0010*/ 	.short	0x0000
        /*0012*/ 	.short	0x0000
        /*0014*/ 	.byte	0x00, 0xf0, 0x01, 0x2c


	//----- nvinfo : EIATTR_SPARSE_MMA_MASK
	.align		4
.L_746:
        /*0018*/ 	.byte	0x03, 0x50
        /*001a*/ 	.short	0x0000


	//----- nvinfo : EIATTR_MAXREG_COUNT
	.align		4
        /*001c*/ 	.byte	0x03, 0x1b
        /*001e*/ 	.short	0x00a8


	//----- nvinfo : EIATTR_MERCURY_ISA_VERSION
	.align		4
        /*0020*/ 	.byte	0x03, 0x5f
        /*0022*/ 	.short	0x0101


	//----- nvinfo : EIATTR_VRC_CTA_INIT_COUNT
	.align		4
        /*0024*/ 	.byte	0x02, 0x4a
	.zero		1
	.zero		1


	//----- nvinfo : EIATTR_EXIT_INSTR_OFFSETS
	.align		4
        /*0028*/ 	.byte	0x04, 0x1c
        /*002a*/ 	.short	(.L_748 - .L_747)


	//   ....[0]....
.L_747:
        /*002c*/ 	.word	0x00000010


	//----- nvinfo : EIATTR_MAX_THREADS
	.align		4
.L_748:
        /*0030*/ 	.byte	0x04, 0x05
        /*0032*/ 	.short	(.L_750 - .L_749)
.L_749:
        /*0034*/ 	.word	0x00000180
        /*0038*/ 	.word	0x00000001
        /*003c*/ 	.word	0x00000001


	//----- nvinfo : EIATTR_CBANK_PARAM_SIZE
	.align		4
.L_750:
        /*0040*/ 	.byte	0x03, 0x19
        /*0042*/ 	.short	0x0b00


	//----- nvinfo : EIATTR_PARAM_CBANK
	.align		4
        /*0044*/ 	.byte	0x04, 0x0a
        /*0046*/ 	.short	(.L_752 - .L_751)
	.align		4
.L_751:
        /*0048*/ 	.word	index@(.nv.constant0._ZN7cutlass13device_kernelIN5flash11enable_sm90INS1_16FlashAttnFwdSm90INS1_25CollectiveMainloopFwdSm90ILi2EN4cute5tupleIJNS5_1CILi1EEES8_S8_EEENS6_IJNS7_ILi128EEENS7_ILi96EEENS7_ILi64EEEEEELi256ENS_10bfloat16_tEfNS_4arch4Sm90ELb0ELb1ELb0ELb1ELb0ELb0ELb1ELb1ELb0ELb0ELb0ELb0EEENS1_21CollectiveEpilogueFwdINS6_IJSA_NS7_ILi256EEESB_EEES9_SE_SG_Li256ELb1ELb0ELb0ELb0EEENS1_36VarlenDynamicPersistentTileSchedulerILi128ELi96ELi256ELi32ELb0ELb0ELb1ELb1ELb0ELb1EEEEEEEEEvNT_6ParamsE)
        /*004c*/ 	.short	0x0380
        /*004e*/ 	.short	0x0b00


	//----- nvinfo : EIATTR_SW_WAR
	.align		4
.L_752:
        /*0050*/ 	.byte	0x04, 0x36
        /*0052*/ 	.short	(.L_754 - .L_753)
.L_753:
        /*0054*/ 	.word	0x00000008
.L_754:


//--------------------- .nv.info._ZN7cutlass13device_kernelIN5flash11enable_sm90INS1_16FlashAttnFwdSm90INS1_25CollectiveMainloopFwdSm90ILi2EN4cute5tupleIJNS5_1CILi1EEES8_S8_EEENS6_IJNS7_ILi128EEENS7_ILi96EEENS7_ILi64EEEEEELi256ENS_10bfloat16_tEfNS_4arch4Sm90ELb0ELb1ELb0ELb1ELb0ELb1ELb1ELb1ELb0ELb0ELb0ELb0EEENS1_21CollectiveEpilogueFwdINS6_IJSA_NS7_ILi256EEESB_EEES9_SE_SG_Li256ELb1ELb0ELb0ELb0EEENS1_36VarlenDynamicPersistentTileSchedulerILi128ELi96ELi256ELi32ELb0ELb0ELb1ELb1ELb0ELb1EEEEEEEEEvNT_6ParamsE --------------------------
	.section	.nv.info._ZN7cutlass13device_kernelIN5flash11enable_sm90INS1_16FlashAttnFwdSm90INS1_25CollectiveMainloopFwdSm90ILi2EN4cute5tupleIJNS5_1CILi1EEES8_S8_EEENS6_IJNS7_ILi128EEENS7_ILi96EEENS7_ILi64EEEEEELi256ENS_10bfloat16_tEfNS_4arch4Sm90ELb0ELb1ELb0ELb1ELb0ELb1ELb1ELb1ELb0ELb0ELb0ELb0EEENS1_21CollectiveEpilogueFwdINS6_IJSA_NS7_ILi256EEESB_EEES9_SE_SG_Li256ELb1ELb0ELb0ELb0EEENS1_36VarlenDynamicPersistentTileSchedulerILi128ELi96ELi256ELi32ELb0ELb0ELb1ELb1ELb0ELb1EEEEEEEEEvNT_6ParamsE,"",@"SHT_CUDA_INFO"
	.sectionflags	@""
	.align	4


	//----- nvinfo : EIATTR_CUDA_API_VERSION
	.align		4
        /*0000*/ 	.byte	0x04, 0x37
        /*0002*/ 	.short	(.L_756 - .L_755)
.L_755:
        /*0004*/ 	.word	0x00000082


	//----- nvinfo : EIATTR_KPARAM_INFO
	.align		4
.L_756:
        /*0008*/ 	.byte	0x04, 0x17
        /*000a*/ 	.short	(.L_758 - .L_757)
.L_757:
        /*000c*/ 	.word	0x00000000
        /*0010*/ 	.short	0x0000
        /*0012*/ 	.short	0x0000
        /*0014*/ 	.byte	0x00, 0xf0, 0x01, 0x2c


	//----- nvinfo : EIATTR_SPARSE_MMA_MASK
	.align		4
.L_758:
        /*0018*/ 	.byte	0x03, 0x50
        /*001a*/ 	.short	0x0000


	//----- nvinfo : EIATTR_MAXREG_COUNT
	.align		4
        /*001c*/ 	.byte	0x03, 0x1b
        /*001e*/ 	.short	0x00a8


	//----- nvinfo : EIATTR_MERCURY_ISA_VERSION
	.align		4
        /*0020*/ 	.byte	0x03, 0x5f
        /*0022*/ 	.short	0x0101


	//----- nvinfo : EIATTR_VRC_CTA_INIT_COUNT
	.align		4
        /*0024*/ 	.byte	0x02, 0x4a
	.zero		1
	.zero		1


	//----- nvinfo : EIATTR_EXIT_INSTR_OFFSETS
	.align		4
        /*0028*/ 	.byte	0x04, 0x1c
        /*002a*/ 	.short	(.L_760 - .L_759)


	//   ....[0]....
.L_759:
        /*002c*/ 	.word	0x00000010


	//----- nvinfo : EIATTR_MAX_THREADS
	.align		4
.L_760:
        /*0030*/ 	.byte	0x04, 0x05
        /*0032*/ 	.short	(.L_762 - .L_761)
.L_761:
        /*0034*/ 	.word	0x00000180
        /*0038*/ 	.word	0x00000001
        /*003c*/ 	.word	0x00000001


	//----- nvinfo : EIATTR_CBANK_PARAM_SIZE
	.align		4
.L_762:
        /*0040*/ 	.byte	0x03, 0x19
        /*0042*/ 	.short	0x0b00


	//----- nvinfo : EIATTR_PARAM_CBANK
	.align		4
        /*0044*/ 	.byte	0x04, 0x0a
        /*0046*/ 	.short	(.L_764 - .L_763)
	.align		4
.L_763:
        /*0048*/ 	.word	index@(.nv.constant0._ZN7cutlass13device_kernelIN5flash11enable_sm90INS1_16FlashAttnFwdSm90INS1_25CollectiveMainloopFwdSm90ILi2EN4cute5tupleIJNS5_1CILi1EEES8_S8_EEENS6_IJNS7_ILi128EEENS7_ILi96EEENS7_ILi64EEEEEELi256ENS_10bfloat16_tEfNS_4arch4Sm90ELb0ELb1ELb0ELb1ELb0ELb1ELb1ELb1ELb0ELb0ELb0ELb0EEENS1_21CollectiveEpilogueFwdINS6_IJSA_NS7_ILi256EEESB_EEES9_SE_SG_Li256ELb1ELb0ELb0ELb0EEENS1_36VarlenDynamicPersistentTileSchedulerILi128ELi96ELi256ELi32ELb0ELb0ELb1ELb1ELb0ELb1EEEEEEEEEvNT_6ParamsE)
        /*004c*/ 	.short	0x0380
        /*004e*/ 	.short	0x0b00


	//----- nvinfo : EIATTR_SW_WAR
	.align		4
.L_764:
        /*0050*/ 	.byte	0x04, 0x36
        /*0052*/ 	.short	(.L_766 - .L_765)
.L_765:
        /*0054*/ 	.word	0x00000008
.L_766:


//--------------------- .nv.info._ZN7cutlass13device_kernelIN5flash11enable_sm90INS1_16FlashAttnFwdSm90INS1_25CollectiveMainloopFwdSm90ILi2EN4cute5tupleIJNS5_1CILi1EEES8_S8_EEENS6_IJNS7_ILi128EEENS7_ILi96EEENS7_ILi64EEEEEELi256ENS_10bfloat16_tEfNS_4arch4Sm90ELb1ELb0ELb0ELb0ELb0ELb0ELb0ELb1ELb0ELb0ELb0ELb0EEENS1_21CollectiveEpilogueFwdINS6_IJSA_NS7_ILi256EEESB_EEES9_SE_SG_Li256ELb0ELb0ELb0ELb0EEENS1_30DynamicPersistentTileSchedulerILi256ELi32ELb0ELb0ELb1EEEEEEEEEvNT_6ParamsE --------------------------
	.section	.nv.info._ZN7cutlass13device_kernelIN5flash11enable_sm90INS1_16FlashAttnFwdSm90INS1_25CollectiveMainloopFwdSm90ILi2EN4cute5tupleIJNS5_1CILi1EEES8_S8_EEENS6_IJNS7_ILi128EEENS7_ILi96EEENS7_ILi64EEEEEELi256ENS_10bfloat16_tEfNS_4arch4Sm90ELb1ELb0ELb0ELb0ELb0ELb0ELb0ELb1ELb0ELb0ELb0ELb0EEENS1_21CollectiveEpilogueFwdINS6_IJSA_NS7_ILi256EEESB_EEES9_SE_SG_Li256ELb0ELb0ELb0ELb0EEENS1_30DynamicPersistentTileSchedulerILi256ELi32ELb0ELb0ELb1EEEEEEEEEvNT_6ParamsE,"",@"SHT_CUDA_INFO"
	.sectionflags	@""
	.align	4


	//----- nvinfo : EIATTR_CUDA_API_VERSION
	.align		4
        /*0000*/ 	.byte	0x04, 0x37
        /*0002*/ 	.short	(.L_768 - .L_767)
.L_767:
        /*0004*/ 	.word	0x00000082


	//----- nvinfo : EIATTR_KPARAM_INFO
	.align		4
.L_768:
        /*0008*/ 	.byte	0x04, 0x17
        /*000a*/ 	.short	(.L_770 - .L_769)
.L_769:
        /*000c*/ 	.word	0x00000000
        /*0010*/ 	.short	0x0000
        /*0012*/ 	.short	0x0000
        /*0014*/ 	.byte	0x00, 0xf0, 0x01, 0x2e


	//----- nvinfo : EIATTR_SPARSE_MMA_MASK
	.align		4
.L_770:
        /*0018*/ 	.byte	0x03, 0x50
        /*001a*/ 	.short	0x0000


	//----- nvinfo : EIATTR_MAXREG_COUNT
	.align		4
        /*001c*/ 	.byte	0x03, 0x1b
        /*001e*/ 	.short	0x00a8


	//----- nvinfo : EIATTR_MERCURY_ISA_VERSION
	.align		4
        /*0020*/ 	.byte	0x03, 0x5f
        /*0022*/ 	.short	0x0101


	//----- nvinfo : EIATTR_VRC_CTA_INIT_COUNT
	.align		4
        /*0024*/ 	.byte	0x02, 0x4a
	.zero		1
	.zero		1


	//----- nvinfo : EIATTR_EXIT_INSTR_OFFSETS
	.align		4
        /*0028*/ 	.byte	0x04, 0x1c
        /*002a*/ 	.short	(.L_772 - .L_771)


	//   ....[0]....
.L_771:
        /*002c*/ 	.word	0x00000010


	//----- nvinfo : EIATTR_MAX_THREADS
	.align		4
.L_772:
        /*0030*/ 	.byte	0x04, 0x05
        /*0032*/ 	.short	(.L_774 - .L_773)
.L_773:
        /*0034*/ 	.word	0x00000180
        /*0038*/ 	.word	0x00000001
        /*003c*/ 	.word	0x00000001


	//----- nvinfo : EIATTR_CBANK_PARAM_SIZE
	.align		4
.L_774:
        /*0040*/ 	.byte	0x03, 0x19
        /*0042*/ 	.short	0x0b80


	//----- nvinfo : EIATTR_PARAM_CBANK
	.align		4
        /*0044*/ 	.byte	0x04, 0x0a
        /*0046*/ 	.short	(.L_776 - .L_775)
	.align		4
.L_775:
        /*0048*/ 	.word	index@(.nv.constant0._ZN7cutlass13device_kernelIN5flash11enable_sm90INS1_16FlashAttnFwdSm90INS1_25CollectiveMainloopFwdSm90ILi2EN4cute5tupleIJNS5_1CILi1EEES8_S8_EEENS6_IJNS7_ILi128EEENS7_ILi96EEENS7_ILi64EEEEEELi256ENS_10bfloat16_tEfNS_4arch4Sm90ELb1ELb0ELb0ELb0ELb0ELb0ELb0ELb1ELb0ELb0ELb0ELb0EEENS1_21CollectiveEpilogueFwdINS6_IJSA_NS7_ILi256EEESB_EEES9_SE_SG_Li256ELb0ELb0ELb0ELb0EEENS1_30DynamicPersistentTileSchedulerILi256ELi32ELb0ELb0ELb1EEEEEEEEEvNT_6ParamsE)
        /*004c*/ 	.short	0x0380
        /*004e*/ 	.short	0x0b80


	//----- nvinfo : EIATTR_SW_WAR
	.align		4
.L_776:
        /*0050*/ 	.byte	0x04, 0x36
        /*0052*/ 	.short	(.L_778 - .L_777)
.L_777:
        /*0054*/ 	.word	0x00000008
.L_778:


//--------------------- .nv.info._ZN7cutlass13device_kernelIN5flash11enable_sm90INS1_16FlashAttnFwdSm90INS1_25CollectiveMainloopFwdSm90ILi2EN4cute5tupleIJNS5_1CILi1EEES8_S8_EEENS6_IJNS7_ILi128EEENS7_ILi96EEENS7_ILi64EEEEEELi256ENS_10bfloat16_tEfNS_4arch4Sm90ELb1ELb0ELb0ELb0ELb0ELb0ELb1ELb1ELb0ELb0ELb0ELb0EEENS1_21CollectiveEpilogueFwdINS6_IJSA_NS7_ILi256EEESB_EEES9_SE_SG_Li256ELb0ELb0ELb0ELb0EEENS1_30DynamicPersistentTileSchedulerILi256ELi32ELb0ELb0ELb1EEEEEEEEEvNT_6ParamsE --------------------------
	.section	.nv.info._ZN7cutlass13device_kernelIN5flash11enable_sm90INS1_16FlashAttnFwdSm90INS1_25CollectiveMainloopFwdSm90ILi2EN4cute5tupleIJNS5_1CILi1EEES8_S8_EEENS6_IJNS7_ILi128EEENS7_ILi96EEENS7_ILi64EEEEEELi256ENS_10bfloat16_tEfNS_4arch4Sm90ELb1ELb0ELb0ELb0ELb0ELb0ELb1ELb1ELb0ELb0ELb0ELb0EEENS1_21CollectiveEpilogueFwdINS6_IJSA_NS7_ILi256EEESB_EEES9_SE_SG_Li256ELb0ELb0ELb0ELb0EEENS1_30DynamicPersistentTileSchedulerILi256ELi32ELb0ELb0ELb1EEEEEEEEEvNT_6ParamsE,"",@"SHT_CUDA_INFO"
	.sectionflags	@""
	.align	4


	//----- nvinfo : EIATTR_CUDA_API_VERSION
	.align		4
        /*0000*/ 	.byte	0x04, 0x37
        /*0002*/ 	.short	(.L_780 - .L_779)
.L_779:
        /*0004*/ 	.word	0x00000082


	//----- nvinfo : EIATTR_KPARAM_INFO
	.align		4
.L_780:
        /*0008*/ 	.byte	0x04, 0x17
        /*000a*/ 	.short	(.L_782 - .L_781)
.L_781:
        /*000c*/ 	.word	0x00000000
        /*0010*/ 	.short	0x0000
        /*0012*/ 	.short	0x0000
        /*0014*/ 	.byte	0x00, 0xf0, 0x01, 0x32


	//----- nvinfo : EIATTR_SPARSE_MMA_MASK
	.align		4
.L_782:
        /*0018*/ 	.byte	0x03, 0x50
        /*001a*/ 	.short	0x0000


	//----- nvinfo : EIATTR_MAXREG_COUNT
	.align		4
        /*001c*/ 	.byte	0x03, 0x1b
        /*001e*/ 	.short	0x00a8


	//----- nvinfo : EIATTR_MERCURY_ISA_VERSION
	.align		4
        /*0020*/ 	.byte	0x03, 0x5f
        /*0022*/ 	.short	0x0101


	//----- nvinfo : EIATTR_VRC_CTA_INIT_COUNT
	.align		4
        /*0024*/ 	.byte	0x02, 0x4a
	.zero		1
	.zero		1


	//----- nvinfo : EIATTR_EXIT_INSTR_OFFSETS
	.align		4
        /*0028*/ 	.byte	0x04, 0x1c
        /*002a*/ 	.short	(.L_784 - .L_783)


	//   ....[0]....
.L_783:
        /*002c*/ 	.word	0x00000010


	//----- nvinfo : EIATTR_MAX_THREADS
	.align		4
.L_784:
        /*0030*/ 	.byte	0x04, 0x05
        /*0032*/ 	.short	(.L_786 - .L_785)
.L_785:
        /*0034*/ 	.word	0x00000180
        /*0038*/ 	.word	0x00000001
        /*003c*/ 	.word	0x00000001


	//----- nvinfo : EIATTR_CBANK_PARAM_SIZE
	.align		4
.L_786:
        /*0040*/ 	.byte	0x03, 0x19
        /*0042*/ 	.short	0x0c80


	//----- nvinfo : EIATTR_PARAM_CBANK
	.align		4
        /*0044*/ 	.byte	0x04, 0x0a
        /*0046*/ 	.short	(.L_788 - .L_787)
	.align		4
.L_787:
        /*0048*/ 	.word	index@(.nv.constant0._ZN7cutlass13device_kernelIN5flash11enable_sm90INS1_16FlashAttnFwdSm90INS1_25CollectiveMainloopFwdSm90ILi2EN4cute5tupleIJNS5_1CILi1EEES8_S8_EEENS6_IJNS7_ILi128EEENS7_ILi96EEENS7_ILi64EEEEEELi256ENS_10bfloat16_tEfNS_4arch4Sm90ELb1ELb0ELb0ELb0ELb0ELb0ELb1ELb1ELb0ELb0ELb0ELb0EEENS1_21CollectiveEpilogueFwdINS6_IJSA_NS7_ILi256EEESB_EEES9_SE_SG_Li256ELb0ELb0ELb0ELb0EEENS1_30DynamicPersistentTileSchedulerILi256ELi32ELb0ELb0ELb1EEEEEEEEEvNT_6ParamsE)
        /*004c*/ 	.short	0x0380
        /*004e*/ 	.short	0x0c80


	//----- nvinfo : EIATTR_SW_WAR
	.align		4
.L_788:
        /*0050*/ 	.byte	0x04, 0x36
        /*0052*/ 	.short	(.L_790 - .L_789)
.L_789:
        /*0054*/ 	.word	0x00000008
.L_790:


//--------------------- .nv.info._ZN7cutlass13device_kernelIN5flash11enable_sm90INS1_16FlashAttnFwdSm90INS1_25CollectiveMainloopFwdSm90ILi2EN4cute5tupleIJNS5_1CILi1EEES8_S8_EEENS6_IJNS7_ILi128EEENS7_ILi96EEENS7_ILi64EEEEEELi256ENS_10bfloat16_tEfNS_4arch4Sm90ELb1ELb0ELb0ELb1ELb0ELb0ELb0ELb1ELb0ELb0ELb0ELb0EEENS1_21CollectiveEpilogueFwdINS6_IJSA_NS7_ILi256EEESB_EEES9_SE_SG_Li256ELb1ELb0ELb0ELb0EEENS1_36VarlenDynamicPersistentTileSchedulerILi128ELi96ELi256ELi32ELb0ELb0ELb1ELb1ELb1ELb1EEEEEEEEEvNT_6ParamsE --------------------------
	.section	.nv.info._ZN7cutlass13device_kernelIN5flash11enable_sm90INS1_16FlashAttnFwdSm90INS1_25CollectiveMainloopFwdSm90ILi2EN4cute5tupleIJNS5_1CILi1EEES8_S8_EEENS6_IJNS7_ILi128EEENS7_ILi96EEENS7_ILi64EEEEEELi256ENS_10bfloat16_tEfNS_4arch4Sm90ELb1ELb0ELb0ELb1ELb0ELb0ELb0ELb1ELb0ELb0ELb0ELb0EEENS1_21CollectiveEpilogueFwdINS6_IJSA_NS7_ILi256EEESB_EEES9_SE_SG_Li256ELb1ELb0ELb0ELb0EEENS1_36VarlenDynamicPersistentTileSchedulerILi128ELi96ELi256ELi32ELb0ELb0ELb1ELb1ELb1ELb1EEEEEEEEEvNT_6ParamsE,"",@"SHT_CUDA_INFO"
	.sectionflags	@""
	.align	4


	//----- nvinfo : EIATTR_CUDA_API_VERSION
	.align		4
        /*0000*/ 	.byte	0x04, 0x37
        /*0002*/ 	.short	(.L_792 - .L_791)
.L_791:
        /*0004*/ 	.word	0x00000082


	//----- nvinfo : EIATTR_KPARAM_INFO
	.align		4
.L_792:
        /*0008*/ 	.byte	0x04, 0x17
        /*000a*/ 	.short	(.L_794 - .L_793)
.L_793:
        /*000c*/ 	.word	0x00000000
        /*0010*/ 	.short	0x0000
        /*0012*/ 	.short	0x0000
        /*0014*/ 	.byte	0x00, 0xf0, 0x01, 0x28


	//----- nvinfo : EIATTR_SPARSE_MMA_MASK
	.align		4
.L_794:
        /*0018*/ 	.byte	0x03, 0x50
        /*001a*/ 	.short	0x0000


	//----- nvinfo : EIATTR_MAXREG_COUNT
	.align		4
        /*001c*/ 	.byte	0x03, 0x1b
        /*001e*/ 	.short	0x00a8


	//----- nvinfo : EIATTR_MERCURY_ISA_VERSION
	.align		4
        /*0020*/ 	.byte	0x03, 0x5f
        /*0022*/ 	.short	0x0101


	//----- nvinfo : EIATTR_VRC_CTA_INIT_COUNT
	.align		4
        /*0024*/ 	.byte	0x02, 0x4a
	.zero		1
	.zero		1


	//----- nvinfo : EIATTR_EXIT_INSTR_OFFSETS
	.align		4
        /*0028*/ 	.byte	0x04, 0x1c
        /*002a*/ 	.short	(.L_796 - .L_795)


	//   ....[0]....
.L_795:
        /*002c*/ 	.word	0x00000010


	//----- nvinfo : EIATTR_MAX_THREADS
	.align		4
.L_796:
        /*0030*/ 	.byte	0x04, 0x05
        /*0032*/ 	.short	(.L_798 - .L_797)
.L_797:
        /*0034*/ 	.word	0x00000180
        /*0038*/ 	.word	0x00000001
        /*003c*/ 	.word	0x00000001


	//----- nvinfo : EIATTR_CBANK_PARAM_SIZE
	.align		4
.L_798:
        /*0040*/ 	.byte	0x03, 0x19
        /*0042*/ 	.short	0x0a00


	//----- nvinfo : EIATTR_PARAM_CBANK
	.align		4
        /*0044*/ 	.byte	0x04, 0x0a
        /*0046*/ 	.short	(.L_800 - .L_799)
	.align		4
.L_799:
        /*0048*/ 	.word	index@(.nv.constant0._ZN7cutlass13device_kernelIN5flash11enable_sm90INS1_16FlashAttnFwdSm90INS1_25CollectiveMainloopFwdSm90ILi2EN4cute5tupleIJNS5_1CILi1EEES8_S8_EEENS6_IJNS7_ILi128EEENS7_ILi96EEENS7_ILi64EEEEEELi256ENS_10bfloat16_tEfNS_4arch4Sm90ELb1ELb0ELb0ELb1ELb0ELb0ELb0ELb1ELb0ELb0ELb0ELb0EEENS1_21CollectiveEpilogueFwdINS6_IJSA_NS7_ILi256EEESB_EEES9_SE_SG_Li256ELb1ELb0ELb0ELb0EEENS1_36VarlenDynamicPersistentTileSchedulerILi128ELi96ELi256ELi32ELb0ELb0ELb1ELb1ELb1ELb1EEEEEEEEEvNT_6ParamsE)
        /*004c*/ 	.short	0x0380
        /*004e*/ 	.short	0x0a00


	//----- nvinfo : EIATTR_SW_WAR
	.align		4
.L_800:
        /*0050*/ 	.byte	0x04, 0x36
        /*0052*/ 	.short	(.L_802 - .L_801)
.L_801:
        /*0054*/ 	.word	0x00000008
.L_802:


//--------------------- .nv.info._ZN7cutlass13device_kernelIN5flash11enable_sm90INS1_16FlashAttnFwdSm90INS1_25CollectiveMainloopFwdSm90ILi2EN4cute5tupleIJNS5_1CILi1EEES8_S8_EEENS6_IJNS7_ILi128EEENS7_ILi96EEENS7_ILi64EEEEEELi256ENS_10bfloat16_tEfNS_4arch4Sm90ELb1ELb0ELb0ELb1ELb0ELb1ELb0ELb1ELb0ELb0ELb0ELb0EEENS1_21CollectiveEpilogueFwdINS6_IJSA_NS7_ILi256EEESB_EEES9_SE_SG_Li256ELb1ELb0ELb0ELb0EEENS1_36VarlenDynamicPersistentTileSchedulerILi128ELi96ELi256ELi32ELb0ELb0ELb1ELb1ELb1ELb1EEEEEEEEEvNT_6ParamsE --------------------------
	.section	.nv.info._ZN7cutlass13device_kernelIN5flash11enable_sm90INS1_16FlashAttnFwdSm90INS1_25CollectiveMainloopFwdSm90ILi2EN4cute5tupleIJNS5_1CILi1EEES8_S8_EEENS6_IJNS7_ILi128EEENS7_ILi96EEENS7_ILi64EEEEEELi256ENS_10bfloat16_tEfNS_4arch4Sm90ELb1ELb0ELb0ELb1ELb0ELb1ELb0ELb1ELb0ELb0ELb0ELb0EEENS1_21CollectiveEpilogueFwdINS6_IJSA_NS7_ILi256EEESB_EEES9_SE_SG_Li256ELb1ELb0ELb0ELb0EEENS1_36VarlenDynamicPersistentTileSchedulerILi128ELi96ELi256ELi32ELb0ELb0ELb1ELb1ELb1ELb1EEEEEEEEEvNT_6ParamsE,"",@"SHT_CUDA_INFO"
	.sectionflags	@""
	.align	4


	//----- nvinfo : EIATTR_CUDA_API_VERSION
	.align		4
        /*0000*/ 	.byte	0x04, 0x37
        /*0002*/ 	.short	(.L_804 - .L_803)
.L_803:
        /*0004*/ 	.word	0x00000082


	//----- nvinfo : EIATTR_KPARAM_INFO
	.align		4
.L_804:
        /*0008*/ 	.byte	0x04, 0x17
        /*000a*/ 	.short	(.L_806 - .L_805)
.L_805:
        /*000c*/ 	.word	0x00000000
        /*0010*/ 	.short	0x0000
        /*0012*/ 	.short	0x0000
        /*0014*/ 	.byte	0x00, 0xf0, 0x01, 0x28


	//----- nvinfo : EIATTR_SPARSE_MMA_MASK
	.align		4
.L_806:
        /*0018*/ 	.byte	0x03, 0x50
        /*001a*/ 	.short	0x0000


	//----- nvinfo : EIATTR_MAXREG_COUNT
	.align		4
        /*001c*/ 	.byte	0x03, 0x1b
        /*001e*/ 	.short	0x00a8


	//----- nvinfo : EIATTR_MERCURY_ISA_VERSION
	.align		4
        /*0020*/ 	.byte	0x03, 0x5f
        /*0022*/ 	.short	0x0101


	//----- nvinfo : EIATTR_VRC_CTA_INIT_COUNT
	.align		4
        /*0024*/ 	.byte	0x02, 0x4a
	.zero		1
	.zero		1


	//----- nvinfo : EIATTR_EXIT_INSTR_OFFSETS
	.align		4
        /*0028*/ 	.byte	0x04, 0x1c
        /*002a*/ 	.short	(.L_808 - .L_807)


	//   ....[0]....
.L_807:
        /*002c*/ 	.word	0x00000010


	//----- nvinfo : EIATTR_MAX_THREADS
	.align		4
.L_808:
        /*0030*/ 	.byte	0x04, 0x05
        /*0032*/ 	.short	(.L_810 - .L_809)
.L_809:
        /*0034*/ 	.word	0x00000180
        /*0038*/ 	.word	0x00000001
        /*003c*/ 	.word	0x00000001


	//----- nvinfo : EIATTR_CBANK_PARAM_SIZE
	.align		4
.L_810:
        /*0040*/ 	.byte	0x03, 0x19
        /*0042*/ 	.short	0x0a00


	//----- nvinfo : EIATTR_PARAM_CBANK
	.align		4
        /*0044*/ 	.byte	0x04, 0x0a
        /*0046*/ 	.short	(.L_812 - .L_811)
	.align		4
.L_811:
        /*0048*/ 	.word	index@(.nv.constant0._ZN7cutlass13device_kernelIN5flash11enable_sm90INS1_16FlashAttnFwdSm90INS1_25CollectiveMainloopFwdSm90ILi2EN4cute5tupleIJNS5_1CILi1EEES8_S8_EEENS6_IJNS7_ILi128EEENS7_ILi96EEENS7_ILi64EEEEEELi256ENS_10bfloat16_tEfNS_4arch4Sm90ELb1ELb0ELb0ELb1ELb0ELb1ELb0ELb1ELb0ELb0ELb0ELb0EEENS1_21CollectiveEpilogueFwdINS6_IJSA_NS7_ILi256EEESB_EEES9_SE_SG_Li256ELb1ELb0ELb0ELb0EEENS1_36VarlenDynamicPersistentTileSchedulerILi128ELi96ELi256ELi32ELb0ELb0ELb1ELb1ELb1ELb1EEEEEEEEEvNT_6ParamsE)
        /*004c*/ 	.short	0x0380
        /*004e*/ 	.short	0x0a00


	//----- nvinfo : EIATTR_SW_WAR
	.align		4
.L_812:
        /*0050*/ 	.byte	0x04, 0x36
        /*0052*/ 	.short	(.L_814 - .L_813)
.L_813:
        /*0054*/ 	.word	0x00000008
.L_814:


//--------------------- .nv.info._ZN7cutlass13device_kernelIN5flash11enable_sm90INS1_16FlashAttnFwdSm90INS1_25CollectiveMainloopFwdSm90ILi2EN4cute5tupleIJNS5_1CILi1EEES8_S8_EEENS6_IJNS7_ILi128EEENS7_ILi96EEENS7_ILi64EEEEEELi256ENS_10bfloat16_tEfNS_4arch4Sm90ELb1ELb0ELb0ELb1ELb0ELb0ELb1ELb1ELb0ELb0ELb0ELb0EEENS1_21CollectiveEpilogueFwdINS6_IJSA_NS7_ILi256EEESB_EEES9_SE_SG_Li256ELb1ELb0ELb0ELb0EEENS1_36VarlenDynamicPersistentTileSchedulerILi128ELi96ELi256ELi32ELb0ELb0ELb1ELb1ELb1ELb1EEEEEEEEEvNT_6ParamsE --------------------------
	.section	.nv.info._ZN7cutlass13device_kernelIN5flash11enable_sm90INS1_16FlashAttnFwdSm90INS1_25CollectiveMainloopFwdSm90ILi2EN4cute5tupleIJNS5_1CILi1EEES8_S8_EEENS6_IJNS7_ILi128EEENS7_ILi96EEENS7_ILi64EEEEEELi256ENS_10bfloat16_tEfNS_4arch4Sm90ELb1ELb0ELb0ELb1ELb0ELb0ELb1ELb1ELb0ELb0ELb0ELb0EEENS1_21CollectiveEpilogueFwdINS6_IJSA_NS7_ILi256EEESB_EEES9_SE_SG_Li256ELb1ELb0ELb0ELb0EEENS1_36VarlenDynamicPersistentTileSchedulerILi128ELi96ELi256ELi32ELb0ELb0ELb1ELb1ELb1ELb1EEEEEEEEEvNT_6ParamsE,"",@"SHT_CUDA_INFO"
	.sectionflags	@""
	.align	4


	//----- nvinfo : EIATTR_CUDA_API_VERSION
	.align		4
        /*0000*/ 	.byte	0x04, 0x37
        /*0002*/ 	.short	(.L_816 - .L_815)
.L_815:
        /*0004*/ 	.word	0x00000082


	//----- nvinfo : EIATTR_KPARAM_INFO
	.align		4
.L_816:
        /*0008*/ 	.byte	0x04, 0x17
        /*000a*/ 	.short	(.L_818 - .L_817)
.L_817:
        /*000c*/ 	.word	0x00000000
        /*0010*/ 	.short	0x0000
        /*0012*/ 	.short	0x0000
        /*0014*/ 	.byte	0x00, 0xf0, 0x01, 0x2c


	//----- nvinfo : EIATTR_SPARSE_MMA_MASK
	.align		4
.L_818:
        /*0018*/ 	.byte	0x03, 0x50
        /*001a*/ 	.short	0x0000


	//----- nvinfo : EIATTR_MAXREG_COUNT
	.align		4
        /*001c*/ 	.byte	0x03, 0x1b
        /*001e*/ 	.short	0x00a8


	//----- nvinfo : EIATTR_MERCURY_ISA_VERSION
	.align		4
        /*0020*/ 	.byte	0x03, 0x5f
        /*0022*/ 	.short	0x0101


	//----- nvinfo : EIATTR_VRC_CTA_INIT_COUNT
	.align		4
        /*0024*/ 	.byte	0x02, 0x4a
	.zero		1
	.zero		1


	//----- nvinfo : EIATTR_EXIT_INSTR_OFFSETS
	.align		4
        /*0028*/ 	.byte	0x04, 0x1c
        /*002a*/ 	.short	(.L_820 - .L_819)


	//   ....[0]....
.L_819:
        /*002c*/ 	.word	0x00000010


	//----- nvinfo : EIATTR_MAX_THREADS
	.align		4
.L_820:
        /*0030*/ 	.byte	0x04, 0x05
        /*0032*/ 	.short	(.L_822 - .L_821)
.L_821:
        /*0034*/ 	.word	0x00000180
        /*0038*/ 	.word	0x00000001
        /*003c*/ 	.word	0x00000001


	//----- nvinfo : EIATTR_CBANK_PARAM_SIZE
	.align		4
.L_822:
        /*0040*/ 	.byte	0x03, 0x19
        /*0042*/ 	.short	0x0b00


	//----- nvinfo : EIATTR_PARAM_CBANK
	.align		4
        /*0044*/ 	.byte	0x04, 0x0a
        /*0046*/ 	.short	(.L_824 - .L_823)
	.align		4
.L_823:
        /*0048*/ 	.word	index@(.nv.constant0._ZN7cutlass13device_kernelIN5flash11enable_sm90INS1_16FlashAttnFwdSm90INS1_25CollectiveMainloopFwdSm90ILi2EN4cute5tupleIJNS5_1CILi1EEES8_S8_EEENS6_IJNS7_ILi128EEENS7_ILi96EEENS7_ILi64EEEEEELi256ENS_10bfloat16_tEfNS_4arch4Sm90ELb1ELb0ELb0ELb1ELb0ELb0ELb1ELb1ELb0ELb0ELb0ELb0EEENS1_21CollectiveEpilogueFwdINS6_IJSA_NS7_ILi256EEESB_EEES9_SE_SG_Li256ELb1ELb0ELb0ELb0EEENS1_36VarlenDynamicPersistentTileSchedulerILi128ELi96ELi256ELi32ELb0ELb0ELb1ELb1ELb1ELb1EEEEEEEEEvNT_6ParamsE)
        /*004c*/ 	.short	0x0380
        /*004e*/ 	.short	0x0b00


	//----- nvinfo : EIATTR_SW_WAR
	.align		4
.L_824:
        /*0050*/ 	.byte	0x04, 0x36
        /*0052*/ 	.short	(.L_826 - .L_825)
.L_825:
        /*0054*/ 	.word	0x00000008
.L_826:


//--------------------- .nv.info._ZN7cutlass13device_kernelIN5flash11enable_sm90INS1_16FlashAttnFwdSm90INS1_25CollectiveMainloopFwdSm90ILi2EN4cute5tupleIJNS5_1CILi1EEES8_S8_EEENS6_IJNS7_ILi128EEENS7_ILi96EEENS7_ILi64EEEEEELi256ENS_10bfloat16_tEfNS_4arch4Sm90ELb1ELb0ELb0ELb1ELb0ELb1ELb1ELb1ELb0ELb0ELb0ELb0EEENS1_21CollectiveEpilogueFwdINS6_IJSA_NS7_ILi256EEESB_EEES9_SE_SG_Li256ELb1ELb0ELb0ELb0EEENS1_36VarlenDynamicPersistentTileSchedulerILi128ELi96ELi256ELi32ELb0ELb0ELb1ELb1ELb1ELb1EEEEEEEEEvNT_6ParamsE --------------------------
	.section	.nv.info._ZN7cutlass13device_kernelIN5flash11enable_sm90INS1_16FlashAttnFwdSm90INS1_25CollectiveMainloopFwdSm90ILi2EN4cute5tupleIJNS5_1CILi1EEES8_S8_EEENS6_IJNS7_ILi128EEENS7_ILi96EEENS7_ILi64EEEEEELi256ENS_10bfloat16_tEfNS_4arch4Sm90ELb1ELb0ELb0ELb1ELb0ELb1ELb1ELb1ELb0ELb0ELb0ELb0EEENS1_21CollectiveEpilogueFwdINS6_IJSA_NS7_ILi256EEESB_EEES9_SE_SG_Li256ELb1ELb0ELb0ELb0EEENS1_36VarlenDynamicPersistentTileSchedulerILi128ELi96ELi256ELi32ELb0ELb0ELb1ELb1ELb1ELb1EEEEEEEEEvNT_6ParamsE,"",@"SHT_CUDA_INFO"
	.sectionflags	@""
	.align	4


	//----- nvinfo : EIATTR_CUDA_API_VERSION
	.align		4
        /*0000*/ 	.byte	0x04, 0x37
        /*0002*/ 	.short	(.L_828 - .L_827)
.L_827:
        /*0004*/ 	.word	0x00000082


	//----- nvinfo : EIATTR_KPARAM_INFO
	.align		4
.L_828:
        /*0008*/ 	.byte	0x04, 0x17
        /*000a*/ 	.short	(.L_830 - .L_829)
.L_829:
        /*000c*/ 	.word	0x00000000
        /*0010*/ 	.short	0x0000
        /*0012*/ 	.short	0x0000
        /*0014*/ 	.byte	0x00, 0xf0, 0x01, 0x2c


	//----- nvinfo : EIATTR_SPARSE_MMA_MASK
	.align		4
.L_830:
        /*0018*/ 	.byte	0x03, 0x50
        /*001a*/ 	.short	0x0000


	//----- nvinfo : EIATTR_MAXREG_COUNT
	.align		4
        /*001c*/ 	.byte	0x03, 0x1b
        /*001e*/ 	.short	0x00a8


	//----- nvinfo : EIATTR_MERCURY_ISA_VERSION
	.align		4
        /*0020*/ 	.byte	0x03, 0x5f
        /*0022*/ 	.short	0x0101


	//----- nvinfo : EIATTR_VRC_CTA_INIT_COUNT
	.align		4
        /*0024*/ 	.byte	0x02, 0x4a
	.zero		1
	.zero		1


	//----- nvinfo : EIATTR_EXIT_INSTR_OFFSETS
	.align		4
        /*0028*/ 	.byte	0x04, 0x1c
        /*002a*/ 	.short	(.L_832 - .L_831)


	//   ....[0]....
.L_831:
        /*002c*/ 	.word	0x00000010


	//----- nvinfo : EIATTR_MAX_THREADS
	.align		4
.L_832:
        /*0030*/ 	.byte	0x04, 0x05
        /*0032*/ 	.short	(.L_834 - .L_833)
.L_833:
        /*0034*/ 	.word	0x00000180
        /*0038*/ 	.word	0x00000001
        /*003c*/ 	.word	0x00000001


	//----- nvinfo : EIATTR_CBANK_PARAM_SIZE
	.align		4
.L_834:
        /*0040*/ 	.byte	0x03, 0x19
        /*0042*/ 	.short	0x0b00


	//----- nvinfo : EIATTR_PARAM_CBANK
	.align		4
        /*0044*/ 	.byte	0x04, 0x0a
        /*0046*/ 	.short	(.L_836 - .L_835)
	.align		4
.L_835:
        /*0048*/ 	.word	index@(.nv.constant0._ZN7cutlass13device_kernelIN5flash11enable_sm90INS1_16FlashAttnFwdSm90INS1_25CollectiveMainloopFwdSm90ILi2EN4cute5tupleIJNS5_1CILi1EEES8_S8_EEENS6_IJNS7_ILi128EEENS7_ILi96EEENS7_ILi64EEEEEELi256ENS_10bfloat16_tEfNS_4arch4Sm90ELb1ELb0ELb0ELb1ELb0ELb1ELb1ELb1ELb0ELb0ELb0ELb0EEENS1_21CollectiveEpilogueFwdINS6_IJSA_NS7_ILi256EEESB_EEES9_SE_SG_Li256ELb1ELb0ELb0ELb0EEENS1_36VarlenDynamicPersistentTileSchedulerILi128ELi96ELi256ELi32ELb0ELb0ELb1ELb1ELb1ELb1EEEEEEEEEvNT_6ParamsE)
        /*004c*/ 	.short	0x0380
        /*004e*/ 	.short	0x0b00


	//----- nvinfo : EIATTR_SW_WAR
	.align		4
.L_836:
        /*0050*/ 	.byte	0x04, 0x36
        /*0052*/ 	.short	(.L_838 - .L_837)
.L_837:
        /*0054*/ 	.word	0x00000008
.L_838:


//--------------------- .nv.callgraph             --------------------------
	.section	.nv.callgraph,"",@"SHT_CUDA_CALLGRAPH"
	.align	4
	.sectionentsize	8
	.align		4
        /*0000*/ 	.word	0x00000000
	.align		4
        /*0004*/ 	.word	0xffffffff
	.align		4
        /*0008*/ 	.word	0x00000000
	.align		4
        /*000c*/ 	.word	0xfffffffe
	.align		4
        /*0010*/ 	.word	0x00000000
	.align		4
        /*0014*/ 	.word	0xfffffffd
	.align		4
        /*0018*/ 	.word	0x00000000
	.align		4
        /*001c*/ 	.word	0xfffffffc


//--------------------- .nv.constant4             --------------------------
	.section	.nv.constant4,"a",@progbits
	.align	8
	.align		8
.nv.constant4:
        /*0000*/ 	.dword	_ZN67_INTERNAL_7f795192_31_flash_fwd_hdimdiff_bf16_sm90_cu_a6473388_34024cuda3std3__45__cpo5beginE
	.align		8
        /*0008*/ 	.dword	_ZN67_INTERNAL_7f795192_31_flash_fwd_hdimdiff_bf16_sm90_cu_a6473388_34024cuda3std3__45__cpo3endE
	.align		8
        /*0010*/ 	.dword	_ZN67_INTERNAL_7f795192_31_flash_fwd_hdimdiff_bf16_sm90_cu_a6473388_34024cuda3std3__45__cpo6cbeginE
	.align		8
        /*0018*/ 	.dword	_ZN67_INTERNAL_7f795192_31_flash_fwd_hdimdiff_bf16_sm90_cu_a6473388_34024cuda3std3__45__cpo4cendE
	.align		8
        /*0020*/ 	.dword	_ZN67_INTERNAL_7f795192_31_flash_fwd_hdimdiff_bf16_sm90_cu_a6473388_34024cuda3std3__469_GLOBAL__N__7f795192_31_flash_fwd_hdimdiff_bf16_sm90_cu_a6473388_34026ignoreE
	.align		8
        /*0028*/ 	.dword	_ZN67_INTERNAL_7f795192_31_flash_fwd_hdimdiff_bf16_sm90_cu_a6473388_34024cuda3std3__419piecewise_constructE
	.align		8
        /*0030*/ 	.dword	_ZN67_INTERNAL_7f795192_31_flash_fwd_hdimdiff_bf16_sm90_cu_a6473388_34024cuda3std3__48in_placeE
	.align		8
        /*0038*/ 	.dword	_ZN67_INTERNAL_7f795192_31_flash_fwd_hdimdiff_bf16_sm90_cu_a6473388_34024cuda3std6ranges3__45__cpo4swapE
	.align		8
        /*0040*/ 	.dword	_ZN67_INTERNAL_7f795192_31_flash_fwd_hdimdiff_bf16_sm90_cu_a6473388_34024cuda3std6ranges3__45__cpo9iter_moveE
	.align		8
        /*0048*/ 	.dword	_ZN67_INTERNAL_7f795192_31_flash_fwd_hdimdiff_bf16_sm90_cu_a6473388_34024cute7productE
	.align		8
        /*0050*/ 	.dword	_ZN67_INTERNAL_7f795192_31_flash_fwd_hdimdiff_bf16_sm90_cu_a6473388_34024cute1_E


//--------------------- .text._ZN7cutlass13device_kernelIN5flash11enable_sm90INS1_16FlashAttnFwdSm90INS1_25CollectiveMainloopFwdSm90ILi2EN4cute5tupleIJNS5_1CILi1EEES8_S8_EEENS6_IJNS7_ILi128EEESA_NS7_ILi192EEEEEELi128ENS_10bfloat16_tEfNS_4arch4Sm90ELb0ELb0ELb0ELb0ELb0ELb0ELb0ELb1ELb1ELb0ELb0ELb0EEENS1_21CollectiveEpilogueFwdINS6_IJSA_SA_SA_EEES9_SD_SF_Li256ELb0ELb0ELb0ELb0EEENS1_29StaticPersistentTileSchedulerILb0EEEEEEEEEvNT_6ParamsE --------------------------
	.section	.text._ZN7cutlass13device_kernelIN5flash11enable_sm90INS1_16FlashAttnFwdSm90INS1_25CollectiveMainloopFwdSm90ILi2EN4cute5tupleIJNS5_1CILi1EEES8_S8_EEENS6_IJNS7_ILi128EEESA_NS7_ILi192EEEEEELi128ENS_10bfloat16_tEfNS_4arch4Sm90ELb0ELb0ELb0ELb0ELb0ELb0ELb0ELb1ELb1ELb0ELb0ELb0EEENS1_21CollectiveEpilogueFwdINS6_IJSA_SA_SA_EEES9_SD_SF_Li256ELb0ELb0ELb0ELb0EEENS1_29StaticPersistentTileSchedulerILb0EEEEEEEEEvNT_6ParamsE,"ax",@progbits
	.align	128
.text._ZN7cutlass13device_kernelIN5flash11enable_sm90INS1_16FlashAttnFwdSm90INS1_25CollectiveMainloopFwdSm90ILi2EN4cute5tupleIJNS5_1CILi1EEES8_S8_EEENS6_IJNS7_ILi128EEESA_NS7_ILi192EEEEEELi128ENS_10bfloat16_tEfNS_4arch4Sm90ELb0ELb0ELb0ELb0ELb0ELb0ELb0ELb1ELb1ELb0ELb0ELb0EEENS1_21CollectiveEpilogueFwdINS6_IJSA_SA_SA_EEES9_SD_SF_Li256ELb0ELb0ELb0ELb0EEENS1_29StaticPersistentTileSchedulerILb0EEEEEEEEEvNT_6ParamsE:
        .type           _ZN7cutlass13device_kernelIN5flash11enable_sm90INS1_16FlashAttnFwdSm90INS1_25CollectiveMainloopFwdSm90ILi2EN4cute5tupleIJNS5_1CILi1EEES8_S8_EEENS6_IJNS7_ILi128EEESA_NS7_ILi192EEEEEELi128ENS_10bfloat16_tEfNS_4arch4Sm90ELb0ELb0ELb0ELb0ELb0ELb0ELb0ELb1ELb1ELb0ELb0ELb0EEENS1_21CollectiveEpilogueFwdINS6_IJSA_SA_SA_EEES9_SD_SF_Li256ELb0ELb0ELb0ELb0EEENS1_29StaticPersistentTileSchedulerILb0EEEEEEEEEvNT_6ParamsE,@function
        .size           _ZN7cutlass13device_kernelIN5flash11enable_sm90INS1_16FlashAttnFwdSm90INS1_25CollectiveMainloopFwdSm90ILi2EN4cute5tupleIJNS5_1CILi1EEES8_S8_EEENS6_IJNS7_ILi128EEESA_NS7_ILi192EEEEEELi128ENS_10bfloat16_tEfNS_4arch4Sm90ELb0ELb0ELb0ELb0ELb0ELb0ELb0ELb1ELb1ELb0ELb0ELb0EEENS1_21CollectiveEpilogueFwdINS6_IJSA_SA_SA_EEES9_SD_SF_Li256ELb0ELb0ELb0ELb0EEENS1_29StaticPersistentTileSchedulerILb0EEEEEEEEEvNT_6ParamsE,(.L_x_46 - _ZN7cutlass13device_kernelIN5flash11enable_sm90INS1_16FlashAttnFwdSm90INS1_25CollectiveMainloopFwdSm90ILi2EN4cute5tupleIJNS5_1CILi1EEES8_S8_EEENS6_IJNS7_ILi128EEESA_NS7_ILi192EEEEEELi128ENS_10bfloat16_tEfNS_4arch4Sm90ELb0ELb0ELb0ELb0ELb0ELb0ELb0ELb1ELb1ELb0ELb0ELb0EEENS1_21CollectiveEpilogueFwdINS6_IJSA_SA_SA_EEES9_SD_SF_Li256ELb0ELb0ELb0ELb0EEENS1_29StaticPersistentTileSchedulerILb0EEEEEEEEEvNT_6ParamsE)
        .other          _ZN7cutlass13device_kernelIN5flash11enable_sm90INS1_16FlashAttnFwdSm90INS1_25CollectiveMainloopFwdSm90ILi2EN4cute5tupleIJNS5_1CILi1EEES8_S8_EEENS6_IJNS7_ILi128EEESA_NS7_ILi192EEEEEELi128ENS_10bfloat16_tEfNS_4arch4Sm90ELb0ELb0ELb0ELb0ELb0ELb0ELb0ELb1ELb1ELb0ELb0ELb0EEENS1_21CollectiveEpilogueFwdINS6_IJSA_SA_SA_EEES9_SD_SF_Li256ELb0ELb0ELb0ELb0EEENS1_29StaticPersistentTileSchedulerILb0EEEEEEEEEvNT_6ParamsE,@"STO_CUDA_ENTRY STV_DEFAULT"
_ZN7cutlass13device_kernelIN5flash11enable_sm90INS1_16FlashAttnFwdSm90INS1_25CollectiveMainloopFwdSm90ILi2EN4cute5tupleIJNS5_1CILi1EEES8_S8_EEENS6_IJNS7_ILi128EEESA_NS7_ILi192EEEEEELi128ENS_10bfloat16_tEfNS_4arch4Sm90ELb0ELb0ELb0ELb0ELb0ELb0ELb0ELb1ELb1ELb0ELb0ELb0EEENS1_21CollectiveEpilogueFwdINS6_IJSA_SA_SA_EEES9_SD_SF_Li256ELb0ELb0ELb0ELb0EEENS1_29StaticPersistentTileSchedulerILb0EEEEEEEEEvNT_6ParamsE:
[----:B------:R-:W-:Y:S01]  /*0000*/  LDC R1, c[0x0][0x37c] ;  /* 0x0000df00ff017b82 */ /* 0x000fe20000000800 */
[----:B------:R-:W-:Y:S05]  /*0010*/  EXIT ;  /* 0x000000000000794d */ /* 0x000fea0003800000 */
.L_x_0:
[----:B------:R-:W-:-:S00]  /*0020*/  BRA `(.L_x_0) ;  /* 0xfffffffc00fc7947 */ /* 0x000fc0000383ffff */
[----:B------:R-:W-:-:S00]  /*0030*/  NOP ;  /* 0x0000000000007918 */ /* 0x000fc00000000000 */
        /* <DEDUP_REMOVED lines=12> */
.L_x_46:


//--------------------- .text._ZN7cutlass13device_kernelIN5flash11enable_sm90INS1_16FlashAttnFwdSm90INS1_25CollectiveMainloopFwdSm90ILi2EN4cute5tupleIJNS5_1CILi2EEENS7_ILi1EEES9_EEENS6_IJNS7_ILi128EEESB_NS7_ILi192EEEEEELi128ENS_10bfloat16_tEfNS_4arch4Sm90ELb0ELb0ELb0ELb0ELb0ELb0ELb0ELb1ELb1ELb0ELb0ELb0EEENS1_21CollectiveEpilogueFwdINS6_IJSB_SB_SB_EEESA_SE_SG_Li256ELb0ELb0ELb0ELb0EEENS1_29StaticPersistentTileSchedulerILb0EEEEEEEEEvNT_6ParamsE --------------------------
	.section	.text._ZN7cutlass13device_kernelIN5flash11enable_sm90INS1_16FlashAttnFwdSm90INS1_25CollectiveMainloopFwdSm90ILi2EN4cute5tupleIJNS5_1CILi2EEENS7_ILi1EEES9_EEENS6_IJNS7_ILi128EEESB_NS7_ILi192EEEEEELi128ENS_10bfloat16_tEfNS_4arch4Sm90ELb0ELb0ELb0ELb0ELb0ELb0ELb0ELb1ELb1ELb0ELb0ELb0EEENS1_21CollectiveEpilogueFwdINS6_IJSB_SB_SB_EEESA_SE_SG_Li256ELb0ELb0ELb0ELb0EEENS1_29StaticPersistentTileSchedulerILb0EEEEEEEEEvNT_6ParamsE,"ax",@progbits
	.align	128
.text._ZN7cutlass13device_kernelIN5flash11enable_sm90INS1_16FlashAttnFwdSm90INS1_25CollectiveMainloopFwdSm90ILi2EN4cute5tupleIJNS5_1CILi2EEENS7_ILi1EEES9_EEENS6_IJNS7_ILi128EEESB_NS7_ILi192EEEEEELi128ENS_10bfloat16_tEfNS_4arch4Sm90ELb0ELb0ELb0ELb0ELb0ELb0ELb0ELb1ELb1ELb0ELb0ELb0EEENS1_21CollectiveEpilogueFwdINS6_IJSB_SB_SB_EEESA_SE_SG_Li256ELb0ELb0ELb0ELb0EEENS1_29StaticPersistentTileSchedulerILb0EEEEEEEEEvNT_6ParamsE:
        .type           _ZN7cutlass13device_kernelIN5flash11enable_sm90INS1_16FlashAttnFwdSm90INS1_25CollectiveMainloopFwdSm90ILi2EN4cute5tupleIJNS5_1CILi2EEENS7_ILi1EEES9_EEENS6_IJNS7_ILi128EEESB_NS7_ILi192EEEEEELi128ENS_10bfloat16_tEfNS_4arch4Sm90ELb0ELb0ELb0ELb0ELb0ELb0ELb0ELb1ELb1ELb0ELb0ELb0EEENS1_21CollectiveEpilogueFwdINS6_IJSB_SB_SB_EEESA_SE_SG_Li256ELb0ELb0ELb0ELb0EEENS1_29StaticPersistentTileSchedulerILb0EEEEEEEEEvNT_6ParamsE,@function
        .size           _ZN7cutlass13device_kernelIN5flash11enable_sm90INS1_16FlashAttnFwdSm90INS1_25CollectiveMainloopFwdSm90ILi2EN4cute5tupleIJNS5_1CILi2EEENS7_ILi1EEES9_EEENS6_IJNS7_ILi128EEESB_NS7_ILi192EEEEEELi128ENS_10bfloat16_tEfNS_4arch4Sm90ELb0ELb0ELb0ELb0ELb0ELb0ELb0ELb1ELb1ELb0ELb0ELb0EEENS1_21CollectiveEpilogueFwdINS6_IJSB_SB_SB_EEESA_SE_SG_Li256ELb0ELb0ELb0ELb0EEENS1_29StaticPersistentTileSchedulerILb0EEEEEEEEEvNT_6ParamsE,(.L_x_47 - _ZN7cutlass13device_kernelIN5flash11enable_sm90INS1_16FlashAttnFwdSm90INS1_25CollectiveMainloopFwdSm90ILi2EN4cute5tupleIJNS5_1CILi2EEENS7_ILi1EEES9_EEENS6_IJNS7_ILi128EEESB_NS7_ILi192EEEEEELi128ENS_10bfloat16_tEfNS_4arch4Sm90ELb0ELb0ELb0ELb0ELb0ELb0ELb0ELb1ELb1ELb0ELb0ELb0EEENS1_21CollectiveEpilogueFwdINS6_IJSB_SB_SB_EEESA_SE_SG_Li256ELb0ELb0ELb0ELb0EEENS1_29StaticPersistentTileSchedulerILb0EEEEEEEEEvNT_6ParamsE)
        .other          _ZN7cutlass13device_kernelIN5flash11enable_sm90INS1_16FlashAttnFwdSm90INS1_25CollectiveMainloopFwdSm90ILi2EN4cute5tupleIJNS5_1CILi2EEENS7_ILi1EEES9_EEENS6_IJNS7_ILi128EEESB_NS7_ILi192EEEEEELi128ENS_10bfloat16_tEfNS_4arch4Sm90ELb0ELb0ELb0ELb0ELb0ELb0ELb0ELb1ELb1ELb0ELb0ELb0EEENS1_21CollectiveEpilogueFwdINS6_IJSB_SB_SB_EEESA_SE_SG_Li256ELb0ELb0ELb0ELb0EEENS1_29StaticPersistentTileSchedulerILb0EEEEEEEEEvNT_6ParamsE,@"STO_CUDA_ENTRY STV_DEFAULT"
_ZN7cutlass13device_kernelIN5flash11enable_sm90INS1_16FlashAttnFwdSm90INS1_25CollectiveMainloopFwdSm90ILi2EN4cute5tupleIJNS5_1CILi2EEENS7_ILi1EEES9_EEENS6_IJNS7_ILi128EEESB_NS7_ILi192EEEEEELi128ENS_10bfloat16_tEfNS_4arch4Sm90ELb0ELb0ELb0ELb0ELb0ELb0ELb0ELb1ELb1ELb0ELb0ELb0EEENS1_21CollectiveEpilogueFwdINS6_IJSB_SB_SB_EEESA_SE_SG_Li256ELb0ELb0ELb0ELb0EEENS1_29StaticPersistentTileSchedulerILb0EEEEEEEEEvNT_6ParamsE:
[----:B------:R-:W-:Y:S01]  /*0000*/  LDC R1, c[0x0][0x37c] ;  /* 0x0000df00ff017b82 */ /* 0x000fe20000000800 */
[----:B------:R-:W-:Y:S05]  /*0010*/  EXIT ;  /* 0x000000000000794d */ /* 0x000fea0003800000 */
.L_x_1:
        /* <DEDUP_REMOVED lines=14> */
.L_x_47:


//--------------------- .text._ZN7cutlass13device_kernelIN5flash11enable_sm90INS1_16FlashAttnFwdSm90INS1_25CollectiveMainloopFwdSm90ILi2EN4cute5tupleIJNS5_1CILi1EEES8_S8_EEENS6_IJNS7_ILi128EEESA_NS7_ILi192EEEEEELi128ENS_10bfloat16_tEfNS_4arch4Sm90ELb0ELb0ELb0ELb1ELb0ELb0ELb0ELb1ELb1ELb0ELb0ELb0EEENS1_21CollectiveEpilogueFwdINS6_IJSA_SA_SA_EEES9_SD_SF_Li256ELb1ELb0ELb0ELb0EEENS1_36VarlenDynamicPersistentTileSchedulerILi128ELi128ELi256ELi32ELb0ELb0ELb1ELb0ELb1ELb1EEEEEEEEEvNT_6ParamsE --------------------------
	.section	.text._ZN7cutlass13device_kernelIN5flash11enable_sm90INS1_16FlashAttnFwdSm90INS1_25CollectiveMainloopFwdSm90ILi2EN4cute5tupleIJNS5_1CILi1EEES8_S8_EEENS6_IJNS7_ILi128EEESA_NS7_ILi192EEEEEELi128ENS_10bfloat16_tEfNS_4arch4Sm90ELb0ELb0ELb0ELb1ELb0ELb0ELb0ELb1ELb1ELb0ELb0ELb0EEENS1_21CollectiveEpilogueFwdINS6_IJSA_SA_SA_EEES9_SD_SF_Li256ELb1ELb0ELb0ELb0EEENS1_36VarlenDynamicPersistentTileSchedulerILi128ELi128ELi256ELi32ELb0ELb0ELb1ELb0ELb1ELb1EEEEEEEEEvNT_6ParamsE,"ax",@progbits
	.align	128
.text._ZN7cutlass13device_kernelIN5flash11enable_sm90INS1_16FlashAttnFwdSm90INS1_25CollectiveMainloopFwdSm90ILi2EN4cute5tupleIJNS5_1CILi1EEES8_S8_EEENS6_IJNS7_ILi128EEESA_NS7_ILi192EEEEEELi128ENS_10bfloat16_tEfNS_4arch4Sm90ELb0ELb0ELb0ELb1ELb0ELb0ELb0ELb1ELb1ELb0ELb0ELb0EEENS1_21CollectiveEpilogueFwdINS6_IJSA_SA_SA_EEES9_SD_SF_Li256ELb1ELb0ELb0ELb0EEENS1_36VarlenDynamicPersistentTileSchedulerILi128ELi128ELi256ELi32ELb0ELb0ELb1ELb0ELb1ELb1EEEEEEEEEvNT_6ParamsE:
        .type           _ZN7cutlass13device_kernelIN5flash11enable_sm90INS1_16FlashAttnFwdSm90INS1_25CollectiveMainloopFwdSm90ILi2EN4cute5tupleIJNS5_1CILi1EEES8_S8_EEENS6_IJNS7_ILi128EEESA_NS7_ILi192EEEEEELi128ENS_10bfloat16_tEfNS_4arch4Sm90ELb0ELb0ELb0ELb1ELb0ELb0ELb0ELb1ELb1ELb0ELb0ELb0EEENS1_21CollectiveEpilogueFwdINS6_IJSA_SA_SA_EEES9_SD_SF_Li256ELb1ELb0ELb0ELb0EEENS1_36VarlenDynamicPersistentTileSchedulerILi128ELi128ELi256ELi32ELb0ELb0ELb1ELb0ELb1ELb1EEEEEEEEEvNT_6ParamsE,@function
        .size           _ZN7cutlass13device_kernelIN5flash11enable_sm90INS1_16FlashAttnFwdSm90INS1_25CollectiveMainloopFwdSm90ILi2EN4cute5tupleIJNS5_1CILi1EEES8_S8_EEENS6_IJNS7_ILi128EEESA_NS7_ILi192EEEEEELi128ENS_10bfloat16_tEfNS_4arch4Sm90ELb0ELb0ELb0ELb1ELb0ELb0ELb0ELb1ELb1ELb0ELb0ELb0EEENS1_21CollectiveEpilogueFwdINS6_IJSA_SA_SA_EEES9_SD_SF_Li256ELb1ELb0ELb0ELb0EEENS1_36VarlenDynamicPersistentTileSchedulerILi128ELi128ELi256ELi32ELb0ELb0ELb1ELb0ELb1ELb1EEEEEEEEEvNT_6ParamsE,(.L_x_48 - _ZN7cutlass13device_kernelIN5flash11enable_sm90INS1_16FlashAttnFwdSm90INS1_25CollectiveMainloopFwdSm90ILi2EN4cute5tupleIJNS5_1CILi1EEES8_S8_EEENS6_IJNS7_ILi128EEESA_NS7_ILi192EEEEEELi128ENS_10bfloat16_tEfNS_4arch4Sm90ELb0ELb0ELb0ELb1ELb0ELb0ELb0ELb1ELb1ELb0ELb0ELb0EEENS1_21CollectiveEpilogueFwdINS6_IJSA_SA_SA_EEES9_SD_SF_Li256ELb1ELb0ELb0ELb0EEENS1_36VarlenDynamicPersistentTileSchedulerILi128ELi128ELi256ELi32ELb0ELb0ELb1ELb0ELb1ELb1EEEEEEEEEvNT_6ParamsE)
        .other          _ZN7cutlass13device_kernelIN5flash11enable_sm90INS1_16FlashAttnFwdSm90INS1_25CollectiveMainloopFwdSm90ILi2EN4cute5tupleIJNS5_1CILi1EEES8_S8_EEENS6_IJNS7_ILi128EEESA_NS7_ILi192EEEEEELi128ENS_10bfloat16_tEfNS_4arch4Sm90ELb0ELb0ELb0ELb1ELb0ELb0ELb0ELb1ELb1ELb0ELb0ELb0EEENS1_21CollectiveEpilogueFwdINS6_IJSA_SA_SA_EEES9_SD_SF_Li256ELb1ELb0ELb0ELb0EEENS1_36VarlenDynamicPersistentTileSchedulerILi128ELi128ELi256ELi32ELb0ELb0ELb1ELb0ELb1ELb1EEEEEEEEEvNT_6ParamsE,@"STO_CUDA_ENTRY STV_DEFAULT"
_ZN7cutlass13device_kernelIN5flash11enable_sm90INS1_16FlashAttnFwdSm90INS1_25CollectiveMainloopFwdSm90ILi2EN4cute5tupleIJNS5_1CILi1EEES8_S8_EEENS6_IJNS7_ILi128EEESA_NS7_ILi192EEEEEELi128ENS_10bfloat16_tEfNS_4arch4Sm90ELb0ELb0ELb0ELb1ELb0ELb0ELb0ELb1ELb1ELb0ELb0ELb0EEENS1_21CollectiveEpilogueFwdINS6_IJSA_SA_SA_EEES9_SD_SF_Li256ELb1ELb0ELb0ELb0EEENS1_36VarlenDynamicPersistentTileSchedulerILi128ELi128ELi256ELi32ELb0ELb0ELb1ELb0ELb1ELb1EEEEEEEEEvNT_6ParamsE:
[----:B------:R-:W-:Y:S01]  /*0000*/  LDC R1, c[0x0][0x37c] ;  /* 0x0000df00ff017b82 */ /* 0x000fe20000000800 */
[----:B------:R-:W-:Y:S05]  /*0010*/  EXIT ;  /* 0x000000000000794d */ /* 0x000fea0003800000 */
.L_x_2:
        /* <DEDUP_REMOVED lines=14> */
.L_x_48:


//--------------------- .text._ZN7cutlass13device_kernelIN5flash11enable_sm90INS1_16FlashAttnFwdSm90INS1_25CollectiveMainloopFwdSm90ILi2EN4cute5tupleIJNS5_1CILi1EEES8_S8_EEENS6_IJNS7_ILi128EEESA_NS7_ILi192EEEEEELi128ENS_10bfloat16_tEfNS_4arch4Sm90ELb0ELb0ELb0ELb1ELb0ELb1ELb0ELb1ELb1ELb0ELb0ELb0EEENS1_21CollectiveEpilogueFwdINS6_IJSA_SA_SA_EEES9_SD_SF_Li256ELb1ELb0ELb0ELb0EEENS1_36VarlenDynamicPersistentTileSchedulerILi128ELi128ELi256ELi32ELb0ELb0ELb1ELb0ELb1ELb1EEEEEEEEEvNT_6ParamsE --------------------------
	.section	.text._ZN7cutlass13device_kernelIN5flash11enable_sm90INS1_16FlashAttnFwdSm90INS1_25CollectiveMainloopFwdSm90ILi2EN4cute5tupleIJNS5_1CILi1EEES8_S8_EEENS6_IJNS7_ILi128EEESA_NS7_ILi192EEEEEELi128ENS_10bfloat16_tEfNS_4arch4Sm90ELb0ELb0ELb0ELb1ELb0ELb1ELb0ELb1ELb1ELb0ELb0ELb0EEENS1_21CollectiveEpilogueFwdINS6_IJSA_SA_SA_EEES9_SD_SF_Li256ELb1ELb0ELb0ELb0EEENS1_36VarlenDynamicPersistentTileSchedulerILi128ELi128ELi256ELi32ELb0ELb0ELb1ELb0ELb1ELb1EEEEEEEEEvNT_6ParamsE,"ax",@progbits
	.align	128
.text._ZN7cutlass13device_kernelIN5flash11enable_sm90INS1_16FlashAttnFwdSm90INS1_25CollectiveMainloopFwdSm90ILi2EN4cute5tupleIJNS5_1CILi1EEES8_S8_EEENS6_IJNS7_ILi128EEESA_NS7_ILi192EEEEEELi128ENS_10bfloat16_tEfNS_4arch4Sm90ELb0ELb0ELb0ELb1ELb0ELb1ELb0ELb1ELb1ELb0ELb0ELb0EEENS1_21CollectiveEpilogueFwdINS6_IJSA_SA_SA_EEES9_SD_SF_Li256ELb1ELb0ELb0ELb0EEENS1_36VarlenDynamicPersistentTileSchedulerILi128ELi128ELi256ELi32ELb0ELb0ELb1ELb0ELb1ELb1EEEEEEEEEvNT_6ParamsE:
        .type           _ZN7cutlass13device_kernelIN5flash11enable_sm90INS1_16FlashAttnFwdSm90INS1_25CollectiveMainloopFwdSm90ILi2EN4cute5tupleIJNS5_1CILi1EEES8_S8_EEENS6_IJNS7_ILi128EEESA_NS7_ILi192EEEEEELi128ENS_10bfloat16_tEfNS_4arch4Sm90ELb0ELb0ELb0ELb1ELb0ELb1ELb0ELb1ELb1ELb0ELb0ELb0EEENS1_21CollectiveEpilogueFwdINS6_IJSA_SA_SA_EEES9_SD_SF_Li256ELb1ELb0ELb0ELb0EEENS1_36VarlenDynamicPersistentTileSchedulerILi128ELi128ELi256ELi32ELb0ELb0ELb1ELb0ELb1ELb1EEEEEEEEEvNT_6ParamsE,@function
        .size           _ZN7cutlass13device_kernelIN5flash11enable_sm90INS1_16FlashAttnFwdSm90INS1_25CollectiveMainloopFwdSm90ILi2EN4cute5tupleIJNS5_1CILi1EEES8_S8_EEENS6_IJNS7_ILi128EEESA_NS7_ILi192EEEEEELi128ENS_10bfloat16_tEfNS_4arch4Sm90ELb0ELb0ELb0ELb1ELb0ELb1ELb0ELb1ELb1ELb0ELb0ELb0EEENS1_21CollectiveEpilogueFwdINS6_IJSA_SA_SA_EEES9_SD_SF_Li256ELb1ELb0ELb0ELb0EEENS1_36VarlenDynamicPersistentTileSchedulerILi128ELi128ELi256ELi32ELb0ELb0ELb1ELb0ELb1ELb1EEEEEEEEEvNT_6ParamsE,(.L_x_49 - _ZN7cutlass13device_kernelIN5flash11enable_sm90INS1_16FlashAttnFwdSm90INS1_25CollectiveMainloopFwdSm90ILi2EN4cute5tupleIJNS5_1CILi1EEES8_S8_EEENS6_IJNS7_ILi128EEESA_NS7_ILi192EEEEEELi128ENS_10bfloat16_tEfNS_4arch4Sm90ELb0ELb0ELb0ELb1ELb0ELb1ELb0ELb1ELb1ELb0ELb0ELb0EEENS1_21CollectiveEpilogueFwdINS6_IJSA_SA_SA_EEES9_SD_SF_Li256ELb1ELb0ELb0ELb0EEENS1_36VarlenDynamicPersistentTileSchedulerILi128ELi128ELi256ELi32ELb0ELb0ELb1ELb0ELb1ELb1EEEEEEEEEvNT_6ParamsE)
        .other          _ZN7cutlass13device_kernelIN5flash11enable_sm90INS1_16FlashAttnFwdSm90INS1_25CollectiveMainloopFwdSm90ILi2EN4cute5tupleIJNS5_1CILi1EEES8_S8_EEENS6_IJNS7_ILi128EEESA_NS7_ILi192EEEEEELi128ENS_10bfloat16_tEfNS_4arch4Sm90ELb0ELb0ELb0ELb1ELb0ELb1ELb0ELb1ELb1ELb0ELb0ELb0EEENS1_21CollectiveEpilogueFwdINS6_IJSA_SA_SA_EEES9_SD_SF_Li256ELb1ELb0ELb0ELb0EEENS1_36VarlenDynamicPersistentTileSchedulerILi128ELi128ELi256ELi32ELb0ELb0ELb1ELb0ELb1ELb1EEEEEEEEEvNT_6ParamsE,@"STO_CUDA_ENTRY STV_DEFAULT"
_ZN7cutlass13device_kernelIN5flash11enable_sm90INS1_16FlashAttnFwdSm90INS1_25CollectiveMainloopFwdSm90ILi2EN4cute5tupleIJNS5_1CILi1EEES8_S8_EEENS6_IJNS7_ILi128EEESA_NS7_ILi192EEEEEELi128ENS_10bfloat16_tEfNS_4arch4Sm90ELb0ELb0ELb0ELb1ELb0ELb1ELb0ELb1ELb1ELb0ELb0ELb0EEENS1_21CollectiveEpilogueFwdINS6_IJSA_SA_SA_EEES9_SD_SF_Li256ELb1ELb0ELb0ELb0EEENS1_36VarlenDynamicPersistentTileSchedulerILi128ELi128ELi256ELi32ELb0ELb0ELb1ELb0ELb1ELb1EEEEEEEEEvNT_6ParamsE:
[----:B------:R-:W-:Y:S01]  /*0000*/  LDC R1, c[0x0][0x37c] ;  /* 0x0000df00ff017b82 */ /* 0x000fe20000000800 */
[----:B------:R-:W-:Y:S05]  /*0010*/  EXIT ;  /* 0x000000000000794d */ /* 0x000fea0003800000 */
.L_x_3:
        /* <DEDUP_REMOVED lines=14> */
.L_x_49:


//--------------------- .text._ZN7cutlass13device_kernelIN5flash11enable_sm90INS1_16FlashAttnFwdSm90INS1_25CollectiveMainloopFwdSm90ILi2EN4cute5tupleIJNS5_1CILi1EEES8_S8_EEENS6_IJNS7_ILi128EEENS7_ILi96EEENS7_ILi192EEEEEELi128ENS_10bfloat16_tEfNS_4arch4Sm90ELb0ELb1ELb0ELb0ELb0ELb0ELb0ELb1ELb1ELb0ELb0ELb0EEENS1_21CollectiveEpilogueFwdINS6_IJSA_SA_SB_EEES9_SE_SG_Li256ELb0ELb0ELb0ELb0EEENS1_30DynamicPersistentTileSchedulerILi256ELi32ELb0ELb0ELb1EEEEEEEEEvNT_6ParamsE --------------------------
	.section	.text._ZN7cutlass13device_kernelIN5flash11enable_sm90INS1_16FlashAttnFwdSm90INS1_25CollectiveMainloopFwdSm90ILi2EN4cute5tupleIJNS5_1CILi1EEES8_S8_EEENS6_IJNS7_ILi128EEENS7_ILi96EEENS7_ILi192EEEEEELi128ENS_10bfloat16_tEfNS_4arch4Sm90ELb0ELb1ELb0ELb0ELb0ELb0ELb0ELb1ELb1ELb0ELb0ELb0EEENS1_21CollectiveEpilogueFwdINS6_IJSA_SA_SB_EEES9_SE_SG_Li256ELb0ELb0ELb0ELb0EEENS1_30DynamicPersistentTileSchedulerILi256ELi32ELb0ELb0ELb1EEEEEEEEEvNT_6ParamsE,"ax",@progbits
	.align	128
.text._ZN7cutlass13device_kernelIN5flash11enable_sm90INS1_16FlashAttnFwdSm90INS1_25CollectiveMainloopFwdSm90ILi2EN4cute5tupleIJNS5_1CILi1EEES8_S8_EEENS6_IJNS7_ILi128EEENS7_ILi96EEENS7_ILi192EEEEEELi128ENS_10bfloat16_tEfNS_4arch4Sm90ELb0ELb1ELb0ELb0ELb0ELb0ELb0ELb1ELb1ELb0ELb0ELb0EEENS1_21CollectiveEpilogueFwdINS6_IJSA_SA_SB_EEES9_SE_SG_Li256ELb0ELb0ELb0ELb0EEENS1_30DynamicPersistentTileSchedulerILi256ELi32ELb0ELb0ELb1EEEEEEEEEvNT_6ParamsE:
        .type           _ZN7cutlass13device_kernelIN5flash11enable_sm90INS1_16FlashAttnFwdSm90INS1_25CollectiveMainloopFwdSm90ILi2EN4cute5tupleIJNS5_1CILi1EEES8_S8_EEENS6_IJNS7_ILi128EEENS7_ILi96EEENS7_ILi192EEEEEELi128ENS_10bfloat16_tEfNS_4arch4Sm90ELb0ELb1ELb0ELb0ELb0ELb0ELb0ELb1ELb1ELb0ELb0ELb0EEENS1_21CollectiveEpilogueFwdINS6_IJSA_SA_SB_EEES9_SE_SG_Li256ELb0ELb0ELb0ELb0EEENS1_30DynamicPersistentTileSchedulerILi256ELi32ELb0ELb0ELb1EEEEEEEEEvNT_6ParamsE,@function
        .size           _ZN7cutlass13device_kernelIN5flash11enable_sm90INS1_16FlashAttnFwdSm90INS1_25CollectiveMainloopFwdSm90ILi2EN4cute5tupleIJNS5_1CILi1EEES8_S8_EEENS6_IJNS7_ILi128EEENS7_ILi96EEENS7_ILi192EEEEEELi128ENS_10bfloat16_tEfNS_4arch4Sm90ELb0ELb1ELb0ELb0ELb0ELb0ELb0ELb1ELb1ELb0ELb0ELb0EEENS1_21CollectiveEpilogueFwdINS6_IJSA_SA_SB_EEES9_SE_SG_Li256ELb0ELb0ELb0ELb0EEENS1_30DynamicPersistentTileSchedulerILi256ELi32ELb0ELb0ELb1EEEEEEEEEvNT_6ParamsE,(.L_x_50 - _ZN7cutlass13device_kernelIN5flash11enable_sm90INS1_16FlashAttnFwdSm90INS1_25CollectiveMainloopFwdSm90ILi2EN4cute5tupleIJNS5_1CILi1EEES8_S8_EEENS6_IJNS7_ILi128EEENS7_ILi96EEENS7_ILi192EEEEEELi128ENS_10bfloat16_tEfNS_4arch4Sm90ELb0ELb1ELb0ELb0ELb0ELb0ELb0ELb1ELb1ELb0ELb0ELb0EEENS1_21CollectiveEpilogueFwdINS6_IJSA_SA_SB_EEES9_SE_SG_Li256ELb0ELb0ELb0ELb0EEENS1_30DynamicPersistentTileSchedulerILi256ELi32ELb0ELb0ELb1EEEEEEEEEvNT_6ParamsE)
        .other          _ZN7cutlass13device_kernelIN5flash11enable_sm90INS1_16FlashAttnFwdSm90INS1_25CollectiveMainloopFwdSm90ILi2EN4cute5tupleIJNS5_1CILi1EEES8_S8_EEENS6_IJNS7_ILi128EEENS7_ILi96EEENS7_ILi192EEEEEELi128ENS_10bfloat16_tEfNS_4arch4Sm90ELb0ELb1ELb0ELb0ELb0ELb0ELb0ELb1ELb1ELb0ELb0ELb0EEENS1_21CollectiveEpilogueFwdINS6_IJSA_SA_SB_EEES9_SE_SG_Li256ELb0ELb0ELb0ELb0EEENS1_30DynamicPersistentTileSchedulerILi256ELi32ELb0ELb0ELb1EEEEEEEEEvNT_6ParamsE,@"STO_CUDA_ENTRY STV_DEFAULT"
_ZN7cutlass13device_kernelIN5flash11enable_sm90INS1_16FlashAttnFwdSm90INS1_25CollectiveMainloopFwdSm90ILi2EN4cute5tupleIJNS5_1CILi1EEES8_S8_EEENS6_IJNS7_ILi128EEENS7_ILi96EEENS7_ILi192EEEEEELi128ENS_10bfloat16_tEfNS_4arch4Sm90ELb0ELb1ELb0ELb0ELb0ELb0ELb0ELb1ELb1ELb0ELb0ELb0EEENS1_21CollectiveEpilogueFwdINS6_IJSA_SA_SB_EEES9_SE_SG_Li256ELb0ELb0ELb0ELb0EEENS1_30DynamicPersistentTileSchedulerILi256ELi32ELb0ELb0ELb1EEEEEEEEEvNT_6ParamsE:
[----:B------:R-:W-:Y:S01]  /*0000*/  LDC R1, c[0x0][0x37c] ;  /* 0x0000df00ff017b82 */ /* 0x000fe20000000800 */
[----:B------:R-:W-:Y:S05]  /*0010*/  EXIT ;  /* 0x000000000000794d */ /* 0x000fea0003800000 */
.L_x_4:
        /* <DEDUP_REMOVED lines=14> */
.L_x_50:


//--------------------- .text._ZN7cutlass13device_kernelIN5flash11enable_sm90INS1_16FlashAttnFwdSm90INS1_25CollectiveMainloopFwdSm90ILi2EN4cute5tupleIJNS5_1CILi1EEES8_S8_EEENS6_IJNS7_ILi128EEENS7_ILi96EEENS7_ILi192EEEEEELi128ENS_10bfloat16_tEfNS_4arch4Sm90ELb0ELb1ELb0ELb1ELb0ELb0ELb0ELb1ELb1ELb0ELb0ELb0EEENS1_21CollectiveEpilogueFwdINS6_IJSA_SA_SB_EEES9_SE_SG_Li256ELb1ELb0ELb0ELb0EEENS1_36VarlenDynamicPersistentTileSchedulerILi128ELi96ELi256ELi32ELb0ELb0ELb1ELb1ELb0ELb1EEEEEEEEEvNT_6ParamsE --------------------------
	.section	.text._ZN7cutlass13device_kernelIN5flash11enable_sm90INS1_16FlashAttnFwdSm90INS1_25CollectiveMainloopFwdSm90ILi2EN4cute5tupleIJNS5_1CILi1EEES8_S8_EEENS6_IJNS7_ILi128EEENS7_ILi96EEENS7_ILi192EEEEEELi128ENS_10bfloat16_tEfNS_4arch4Sm90ELb0ELb1ELb0ELb1ELb0ELb0ELb0ELb1ELb1ELb0ELb0ELb0EEENS1_21CollectiveEpilogueFwdINS6_IJSA_SA_SB_EEES9_SE_SG_Li256ELb1ELb0ELb0ELb0EEENS1_36VarlenDynamicPersistentTileSchedulerILi128ELi96ELi256ELi32ELb0ELb0ELb1ELb1ELb0ELb1EEEEEEEEEvNT_6ParamsE,"ax",@progbits
	.align	128
.text._ZN7cutlass13device_kernelIN5flash11enable_sm90INS1_16FlashAttnFwdSm90INS1_25CollectiveMainloopFwdSm90ILi2EN4cute5tupleIJNS5_1CILi1EEES8_S8_EEENS6_IJNS7_ILi128EEENS7_ILi96EEENS7_ILi192EEEEEELi128ENS_10bfloat16_tEfNS_4arch4Sm90ELb0ELb1ELb0ELb1ELb0ELb0ELb0ELb1ELb1ELb0ELb0ELb0EEENS1_21CollectiveEpilogueFwdINS6_IJSA_SA_SB_EEES9_SE_SG_Li256ELb1ELb0ELb0ELb0EEENS1_36VarlenDynamicPersistentTileSchedulerILi128ELi96ELi256ELi32ELb0ELb0ELb1ELb1ELb0ELb1EEEEEEEEEvNT_6ParamsE:
        .type           _ZN7cutlass13device_kernelIN5flash11enable_sm90INS1_16FlashAttnFwdSm90INS1_25CollectiveMainloopFwdSm90ILi2EN4cute5tupleIJNS5_1CILi1EEES8_S8_EEENS6_IJNS7_ILi128EEENS7_ILi96EEENS7_ILi192EEEEEELi128ENS_10bfloat16_tEfNS_4arch4Sm90ELb0ELb1ELb0ELb1ELb0ELb0ELb0ELb1ELb1ELb0ELb0ELb0EEENS1_21CollectiveEpilogueFwdINS6_IJSA_SA_SB_EEES9_SE_SG_Li256ELb1ELb0ELb0ELb0EEENS1_36VarlenDynamicPersistentTileSchedulerILi128ELi96ELi256ELi32ELb0ELb0ELb1ELb1ELb0ELb1EEEEEEEEEvNT_6ParamsE,@function
        .size           _ZN7cutlass13device_kernelIN5flash11enable_sm90INS1_16FlashAttnFwdSm90INS1_25CollectiveMainloopFwdSm90ILi2EN4cute5tupleIJNS5_1CILi1EEES8_S8_EEENS6_IJNS7_ILi128EEENS7_ILi96EEENS7_ILi192EEEEEELi128ENS_10bfloat16_tEfNS_4arch4Sm90ELb0ELb1ELb0ELb1ELb0ELb0ELb0ELb1ELb1ELb0ELb0ELb0EEENS1_21CollectiveEpilogueFwdINS6_IJSA_SA_SB_EEES9_SE_SG_Li256ELb1ELb0ELb0ELb0EEENS1_36VarlenDynamicPersistentTileSchedulerILi128ELi96ELi256ELi32ELb0ELb0ELb1ELb1ELb0ELb1EEEEEEEEEvNT_6ParamsE,(.L_x_51 - _ZN7cutlass13device_kernelIN5flash11enable_sm90INS1_16FlashAttnFwdSm90INS1_25CollectiveMainloopFwdSm90ILi2EN4cute5tupleIJNS5_1CILi1EEES8_S8_EEENS6_IJNS7_ILi128EEENS7_ILi96EEENS7_ILi192EEEEEELi128ENS_10bfloat16_tEfNS_4arch4Sm90ELb0ELb1ELb0ELb1ELb0ELb0ELb0ELb1ELb1ELb0ELb0ELb0EEENS1_21CollectiveEpilogueFwdINS6_IJSA_SA_SB_EEES9_SE_SG_Li256ELb1ELb0ELb0ELb0EEENS1_36VarlenDynamicPersistentTileSchedulerILi128ELi96ELi256ELi32ELb0ELb0ELb1ELb1ELb0ELb1EEEEEEEEEvNT_6ParamsE)
        .other          _ZN7cutlass13device_kernelIN5flash11enable_sm90INS1_16FlashAttnFwdSm90INS1_25CollectiveMainloopFwdSm90ILi2EN4cute5tupleIJNS5_1CILi1EEES8_S8_EEENS6_IJNS7_ILi128EEENS7_ILi96EEENS7_ILi192EEEEEELi128ENS_10bfloat16_tEfNS_4arch4Sm90ELb0ELb1ELb0ELb1ELb0ELb0ELb0ELb1ELb1ELb0ELb0ELb0EEENS1_21CollectiveEpilogueFwdINS6_IJSA_SA_SB_EEES9_SE_SG_Li256ELb1ELb0ELb0ELb0EEENS1_36VarlenDynamicPersistentTileSchedulerILi128ELi96ELi256ELi32ELb0ELb0ELb1ELb1ELb0ELb1EEEEEEEEEvNT_6ParamsE,@"STO_CUDA_ENTRY STV_DEFAULT"
_ZN7cutlass13device_kernelIN5flash11enable_sm90INS1_16FlashAttnFwdSm90INS1_25CollectiveMainloopFwdSm90ILi2EN4cute5tupleIJNS5_1CILi1EEES8_S8_EEENS6_IJNS7_ILi128EEENS7_ILi96EEENS7_ILi192EEEEEELi128ENS_10bfloat16_tEfNS_4arch4Sm90ELb0ELb1ELb0ELb1ELb0ELb0ELb0ELb1ELb1ELb0ELb0ELb0EEENS1_21CollectiveEpilogueFwdINS6_IJSA_SA_SB_EEES9_SE_SG_Li256ELb1ELb0ELb0ELb0EEENS1_36VarlenDynamicPersistentTileSchedulerILi128ELi96ELi256ELi32ELb0ELb0ELb1ELb1ELb0ELb1EEEEEEEEEvNT_6ParamsE:
[----:B------:R-:W-:Y:S01]  /*0000*/  LDC R1, c[0x0][0x37c] ;  /* 0x0000df00ff017b82 */ /* 0x000fe20000000800 */
[----:B------:R-:W-:Y:S05]  /*0010*/  EXIT ;  /* 0x000000000000794d */ /* 0x000fea0003800000 */
.L_x_5:
        /* <DEDUP_REMOVED lines=14> */
.L_x_51:


//--------------------- .text._ZN7cutlass13device_kernelIN5flash11enable_sm90INS1_16FlashAttnFwdSm90INS1_25CollectiveMainloopFwdSm90ILi2EN4cute5tupleIJNS5_1CILi1EEES8_S8_EEENS6_IJNS7_ILi128EEENS7_ILi96EEENS7_ILi192EEEEEELi128ENS_10bfloat16_tEfNS_4arch4Sm90ELb0ELb1ELb0ELb1ELb0ELb1ELb0ELb1ELb1ELb0ELb0ELb0EEENS1_21CollectiveEpilogueFwdINS6_IJSA_SA_SB_EEES9_SE_SG_Li256ELb1ELb0ELb0ELb0EEENS1_36VarlenDynamicPersistentTileSchedulerILi128ELi96ELi256ELi32ELb0ELb0ELb1ELb1ELb0ELb1EEEEEEEEEvNT_6ParamsE --------------------------
	.section	.text._ZN7cutlass13device_kernelIN5flash11enable_sm90INS1_16FlashAttnFwdSm90INS1_25CollectiveMainloopFwdSm90ILi2EN4cute5tupleIJNS5_1CILi1EEES8_S8_EEENS6_IJNS7_ILi128EEENS7_ILi96EEENS7_ILi192EEEEEELi128ENS_10bfloat16_tEfNS_4arch4Sm90ELb0ELb1ELb0ELb1ELb0ELb1ELb0ELb1ELb1ELb0ELb0ELb0EEENS1_21CollectiveEpilogueFwdINS6_IJSA_SA_SB_EEES9_SE_SG_Li256ELb1ELb0ELb0ELb0EEENS1_36VarlenDynamicPersistentTileSchedulerILi128ELi96ELi256ELi32ELb0ELb0ELb1ELb1ELb0ELb1EEEEEEEEEvNT_6ParamsE,"ax",@progbits
	.align	128
.text._ZN7cutlass13device_kernelIN5flash11enable_sm90INS1_16FlashAttnFwdSm90INS1_25CollectiveMainloopFwdSm90ILi2EN4cute5tupleIJNS5_1CILi1EEES8_S8_EEENS6_IJNS7_ILi128EEENS7_ILi96EEENS7_ILi192EEEEEELi128ENS_10bfloat16_tEfNS_4arch4Sm90ELb0ELb1ELb0ELb1ELb0ELb1ELb0ELb1ELb1ELb0ELb0ELb0EEENS1_21CollectiveEpilogueFwdINS6_IJSA_SA_SB_EEES9_SE_SG_Li256ELb1ELb0ELb0ELb0EEENS1_36VarlenDynamicPersistentTileSchedulerILi128ELi96ELi256ELi32ELb0ELb0ELb1ELb1ELb0ELb1EEEEEEEEEvNT_6ParamsE:
        .type           _ZN7cutlass13device_kernelIN5flash11enable_sm90INS1_16FlashAttnFwdSm90INS1_25CollectiveMainloopFwdSm90ILi2EN4cute5tupleIJNS5_1CILi1EEES8_S8_EEENS6_IJNS7_ILi128EEENS7_ILi96EEENS7_ILi192EEEEEELi128ENS_10bfloat16_tEfNS_4arch4Sm90ELb0ELb1ELb0ELb1ELb0ELb1ELb0ELb1ELb1ELb0ELb0ELb0EEENS1_21CollectiveEpilogueFwdINS6_IJSA_SA_SB_EEES9_SE_SG_Li256ELb1ELb0ELb0ELb0EEENS1_36VarlenDynamicPersistentTileSchedulerILi128ELi96ELi256ELi32ELb0ELb0ELb1ELb1ELb0ELb1EEEEEEEEEvNT_6ParamsE,@function
        .size           _ZN7cutlass13device_kernelIN5flash11enable_sm90INS1_16FlashAttnFwdSm90INS1_25CollectiveMainloopFwdSm90ILi2EN4cute5tupleIJNS5_1CILi1EEES8_S8_EEENS6_IJNS7_ILi128EEENS7_ILi96EEENS7_ILi192EEEEEELi128ENS_10bfloat16_tEfNS_4arch4Sm90ELb0ELb1ELb0ELb1ELb0ELb1ELb0ELb1ELb1ELb0ELb0ELb0EEENS1_21CollectiveEpilogueFwdINS6_IJSA_SA_SB_EEES9_SE_SG_Li256ELb1ELb0ELb0ELb0EEENS1_36VarlenDynamicPersistentTileSchedulerILi128ELi96ELi256ELi32ELb0ELb0ELb1ELb1ELb0ELb1EEEEEEEEEvNT_6ParamsE,(.L_x_52 - _ZN7cutlass13device_kernelIN5flash11enable_sm90INS1_16FlashAttnFwdSm90INS1_25CollectiveMainloopFwdSm90ILi2EN4cute5tupleIJNS5_1CILi1EEES8_S8_EEENS6_IJNS7_ILi128EEENS7_ILi96EEENS7_ILi192EEEEEELi128ENS_10bfloat16_tEfNS_4arch4Sm90ELb0ELb1ELb0ELb1ELb0ELb1ELb0ELb1ELb1ELb0ELb0ELb0EEENS1_21CollectiveEpilogueFwdINS6_IJSA_SA_SB_EEES9_SE_SG_Li256ELb1ELb0ELb0ELb0EEENS1_36VarlenDynamicPersistentTileSchedulerILi128ELi96ELi256ELi32ELb0ELb0ELb1ELb1ELb0ELb1EEEEEEEEEvNT_6ParamsE)
        .other          _ZN7cutlass13device_kernelIN5flash11enable_sm90INS1_16FlashAttnFwdSm90INS1_25CollectiveMainloopFwdSm90ILi2EN4cute5tupleIJNS5_1CILi1EEES8_S8_EEENS6_IJNS7_ILi128EEENS7_ILi96EEENS7_ILi192EEEEEELi128ENS_10bfloat16_tEfNS_4arch4Sm90ELb0ELb1ELb0ELb1ELb0ELb1ELb0ELb1ELb1ELb0ELb0ELb0EEENS1_21CollectiveEpilogueFwdINS6_IJSA_SA_SB_EEES9_SE_SG_Li256ELb1ELb0ELb0ELb0EEENS1_36VarlenDynamicPersistentTileSchedulerILi128ELi96ELi256ELi32ELb0ELb0ELb1ELb1ELb0ELb1EEEEEEEEEvNT_6ParamsE,@"STO_CUDA_ENTRY STV_DEFAULT"
_ZN7cutlass13device_kernelIN5flash11enable_sm90INS1_16FlashAttnFwdSm90INS1_25CollectiveMainloopFwdSm90ILi2EN4cute5tupleIJNS5_1CILi1EEES8_S8_EEENS6_IJNS7_ILi128EEENS7_ILi96EEENS7_ILi192EEEEEELi128ENS_10bfloat16_tEfNS_4arch4Sm90ELb0ELb1ELb0ELb1ELb0ELb1ELb0ELb1ELb1ELb0ELb0ELb0EEENS1_21CollectiveEpilogueFwdINS6_IJSA_SA_SB_EEES9_SE_SG_Li256ELb1ELb0ELb0ELb0EEENS1_36VarlenDynamicPersistentTileSchedulerILi128ELi96ELi256ELi32ELb0ELb0ELb1ELb1ELb0ELb1EEEEEEEEEvNT_6ParamsE:
[----:B------:R-:W-:Y:S01]  /*0000*/  LDC R1, c[0x0][0x37c] ;  /* 0x0000df00ff017b82 */ /* 0x000fe20000000800 */
[----:B------:R-:W-:Y:S05]  /*0010*/  EXIT ;  /* 0x000000000000794d */ /* 0x000fea0003800000 */
.L_x_6:
        /* <DEDUP_REMOVED lines=14> */
.L_x_52:


//--------------------- .text._ZN7cutlass13device_kernelIN5flash11enable_sm90INS1_16FlashAttnFwdSm90INS1_25CollectiveMainloopFwdSm90ILi2EN4cute5tupleIJNS5_1CILi1EEES8_S8_EEENS6_IJNS7_ILi128EEESA_NS7_ILi192EEEEEELi128ENS_10bfloat16_tEfNS_4arch4Sm90ELb1ELb0ELb0ELb0ELb0ELb0ELb0ELb1ELb1ELb0ELb0ELb0EEENS1_21CollectiveEpilogueFwdINS6_IJSA_SA_SA_EEES9_SD_SF_Li256ELb0ELb0ELb0ELb0EEENS1_30DynamicPersistentTileSchedulerILi256ELi32ELb0ELb0ELb1EEEEEEEEEvNT_6ParamsE --------------------------
	.section	.text._ZN7cutlass13device_kernelIN5flash11enable_sm90INS1_16FlashAttnFwdSm90INS1_25CollectiveMainloopFwdSm90ILi2EN4cute5tupleIJNS5_1CILi1EEES8_S8_EEENS6_IJNS7_ILi128EEESA_NS7_ILi192EEEEEELi128ENS_10bfloat16_tEfNS_4arch4Sm90ELb1ELb0ELb0ELb0ELb0ELb0ELb0ELb1ELb1ELb0ELb0ELb0EEENS1_21CollectiveEpilogueFwdINS6_IJSA_SA_SA_EEES9_SD_SF_Li256ELb0ELb0ELb0ELb0EEENS1_30DynamicPersistentTileSchedulerILi256ELi32ELb0ELb0ELb1EEEEEEEEEvNT_6ParamsE,"ax",@progbits
	.align	128
.text._ZN7cutlass13device_kernelIN5flash11enable_sm90INS1_16FlashAttnFwdSm90INS1_25CollectiveMainloopFwdSm90ILi2EN4cute5tupleIJNS5_1CILi1EEES8_S8_EEENS6_IJNS7_ILi128EEESA_NS7_ILi192EEEEEELi128ENS_10bfloat16_tEfNS_4arch4Sm90ELb1ELb0ELb0ELb0ELb0ELb0ELb0ELb1ELb1ELb0ELb0ELb0EEENS1_21CollectiveEpilogueFwdINS6_IJSA_SA_SA_EEES9_SD_SF_Li256ELb0ELb0ELb0ELb0EEENS1_30DynamicPersistentTileSchedulerILi256ELi32ELb0ELb0ELb1EEEEEEEEEvNT_6ParamsE:
        .type           _ZN7cutlass13device_kernelIN5flash11enable_sm90INS1_16FlashAttnFwdSm90INS1_25CollectiveMainloopFwdSm90ILi2EN4cute5tupleIJNS5_1CILi1EEES8_S8_EEENS6_IJNS7_ILi128EEESA_NS7_ILi192EEEEEELi128ENS_10bfloat16_tEfNS_4arch4Sm90ELb1ELb0ELb0ELb0ELb0ELb0ELb0ELb1ELb1ELb0ELb0ELb0EEENS1_21CollectiveEpilogueFwdINS6_IJSA_SA_SA_EEES9_SD_SF_Li256ELb0ELb0ELb0ELb0EEENS1_30DynamicPersistentTileSchedulerILi256ELi32ELb0ELb0ELb1EEEEEEEEEvNT_6ParamsE,@function
        .size           _ZN7cutlass13device_kernelIN5flash11enable_sm90INS1_16FlashAttnFwdSm90INS1_25CollectiveMainloopFwdSm90ILi2EN4cute5tupleIJNS5_1CILi1EEES8_S8_EEENS6_IJNS7_ILi128EEESA_NS7_ILi192EEEEEELi128ENS_10bfloat16_tEfNS_4arch4Sm90ELb1ELb0ELb0ELb0ELb0ELb0ELb0ELb1ELb1ELb0ELb0ELb0EEENS1_21CollectiveEpilogueFwdINS6_IJSA_SA_SA_EEES9_SD_SF_Li256ELb0ELb0ELb0ELb0EEENS1_30DynamicPersistentTileSchedulerILi256ELi32ELb0ELb0ELb1EEEEEEEEEvNT_6ParamsE,(.L_x_53 - _ZN7cutlass13device_kernelIN5flash11enable_sm90INS1_16FlashAttnFwdSm90INS1_25CollectiveMainloopFwdSm90ILi2EN4cute5tupleIJNS5_1CILi1EEES8_S8_EEENS6_IJNS7_ILi128EEESA_NS7_ILi192EEEEEELi128ENS_10bfloat16_tEfNS_4arch4Sm90ELb1ELb0ELb0ELb0ELb0ELb0ELb0ELb1ELb1ELb0ELb0ELb0EEENS1_21CollectiveEpilogueFwdINS6_IJSA_SA_SA_EEES9_SD_SF_Li256ELb0ELb0ELb0ELb0EEENS1_30DynamicPersistentTileSchedulerILi256ELi32ELb0ELb0ELb1EEEEEEEEEvNT_6ParamsE)
        .other          _ZN7cutlass13device_kernelIN5flash11enable_sm90INS1_16FlashAttnFwdSm90INS1_25CollectiveMainloopFwdSm90ILi2EN4cute5tupleIJNS5_1CILi1EEES8_S8_EEENS6_IJNS7_ILi128EEESA_NS7_ILi192EEEEEELi128ENS_10bfloat16_tEfNS_4arch4Sm90ELb1ELb0ELb0ELb0ELb0ELb0ELb0ELb1ELb1ELb0ELb0ELb0EEENS1_21CollectiveEpilogueFwdINS6_IJSA_SA_SA_EEES9_SD_SF_Li256ELb0ELb0ELb0ELb0EEENS1_30DynamicPersistentTileSchedulerILi256ELi32ELb0ELb0ELb1EEEEEEEEEvNT_6ParamsE,@"STO_CUDA_ENTRY STV_DEFAULT"
_ZN7cutlass13device_kernelIN5flash11enable_sm90INS1_16FlashAttnFwdSm90INS1_25CollectiveMainloopFwdSm90ILi2EN4cute5tupleIJNS5_1CILi1EEES8_S8_EEENS6_IJNS7_ILi128EEESA_NS7_ILi192EEEEEELi128ENS_10bfloat16_tEfNS_4arch4Sm90ELb1ELb0ELb0ELb0ELb0ELb0ELb0ELb1ELb1ELb0ELb0ELb0EEENS1_21CollectiveEpilogueFwdINS6_IJSA_SA_SA_EEES9_SD_SF_Li256ELb0ELb0ELb0ELb0EEENS1_30DynamicPersistentTileSchedulerILi256ELi32ELb0ELb0ELb1EEEEEEEEEvNT_6ParamsE:
[----:B------:R-:W-:Y:S01]  /*0000*/  LDC R1, c[0x0][0x37c] ;  /* 0x0000df00ff017b82 */ /* 0x000fe20000000800 */
[----:B------:R-:W-:Y:S05]  /*0010*/  EXIT ;  /* 0x000000000000794d */ /* 0x000fea0003800000 */
.L_x_7:
        /* <DEDUP_REMOVED lines=14> */
.L_x_53:


//--------------------- .text._ZN7cutlass13device_kernelIN5flash11enable_sm90INS1_16FlashAttnFwdSm90INS1_25CollectiveMainloopFwdSm90ILi2EN4cute5tupleIJNS5_1CILi1EEES8_S8_EEENS6_IJNS7_ILi128EEESA_NS7_ILi192EEEEEELi128ENS_10bfloat16_tEfNS_4arch4Sm90ELb1ELb0ELb0ELb1ELb0ELb0ELb0ELb1ELb1ELb0ELb0ELb0EEENS1_21CollectiveEpilogueFwdINS6_IJSA_SA_SA_EEES9_SD_SF_Li256ELb1ELb0ELb0ELb0EEENS1_36VarlenDynamicPersistentTileSchedulerILi128ELi128ELi256ELi32ELb0ELb0ELb1ELb1ELb1ELb1EEEEEEEEEvNT_6ParamsE --------------------------
	.section	.text._ZN7cutlass13device_kernelIN5flash11enable_sm90INS1_16FlashAttnFwdSm90INS1_25CollectiveMainloopFwdSm90ILi2EN4cute5tupleIJNS5_1CILi1EEES8_S8_EEENS6_IJNS7_ILi128EEESA_NS7_ILi192EEEEEELi128ENS_10bfloat16_tEfNS_4arch4Sm90ELb1ELb0ELb0ELb1ELb0ELb0ELb0ELb1ELb1ELb0ELb0ELb0EEENS1_21CollectiveEpilogueFwdINS6_IJSA_SA_SA_EEES9_SD_SF_Li256ELb1ELb0ELb0ELb0EEENS1_36VarlenDynamicPersistentTileSchedulerILi128ELi128ELi256ELi32ELb0ELb0ELb1ELb1ELb1ELb1EEEEEEEEEvNT_6ParamsE,"ax",@progbits
	.align	128
.text._ZN7cutlass13device_kernelIN5flash11enable_sm90INS1_16FlashAttnFwdSm90INS1_25CollectiveMainloopFwdSm90ILi2EN4cute5tupleIJNS5_1CILi1EEES8_S8_EEENS6_IJNS7_ILi128EEESA_NS7_ILi192EEEEEELi128ENS_10bfloat16_tEfNS_4arch4Sm90ELb1ELb0ELb0ELb1ELb0ELb0ELb0ELb1ELb1ELb0ELb0ELb0EEENS1_21CollectiveEpilogueFwdINS6_IJSA_SA_SA_EEES9_SD_SF_Li256ELb1ELb0ELb0ELb0EEENS1_36VarlenDynamicPersistentTileSchedulerILi128ELi128ELi256ELi32ELb0ELb0ELb1ELb1ELb1ELb1EEEEEEEEEvNT_6ParamsE:
        .type           _ZN7cutlass13device_kernelIN5flash11enable_sm90INS1_16FlashAttnFwdSm90INS1_25CollectiveMainloopFwdSm90ILi2EN4cute5tupleIJNS5_1CILi1EEES8_S8_EEENS6_IJNS7_ILi128EEESA_NS7_ILi192EEEEEELi128ENS_10bfloat16_tEfNS_4arch4Sm90ELb1ELb0ELb0ELb1ELb0ELb0ELb0ELb1ELb1ELb0ELb0ELb0EEENS1_21CollectiveEpilogueFwdINS6_IJSA_SA_SA_EEES9_SD_SF_Li256ELb1ELb0ELb0ELb0EEENS1_36VarlenDynamicPersistentTileSchedulerILi128ELi128ELi256ELi32ELb0ELb0ELb1ELb1ELb1ELb1EEEEEEEEEvNT_6ParamsE,@function
        .size           _ZN7cutlass13device_kernelIN5flash11enable_sm90INS1_16FlashAttnFwdSm90INS1_25CollectiveMainloopFwdSm90ILi2EN4cute5tupleIJNS5_1CILi1EEES8_S8_EEENS6_IJNS7_ILi128EEESA_NS7_ILi192EEEEEELi128ENS_10bfloat16_tEfNS_4arch4Sm90ELb1ELb0ELb0ELb1ELb0ELb0ELb0ELb1ELb1ELb0ELb0ELb0EEENS1_21CollectiveEpilogueFwdINS6_IJSA_SA_SA_EEES9_SD_SF_Li256ELb1ELb0ELb0ELb0EEENS1_36VarlenDynamicPersistentTileSchedulerILi128ELi128ELi256ELi32ELb0ELb0ELb1ELb1ELb1ELb1EEEEEEEEEvNT_6ParamsE,(.L_x_54 - _ZN7cutlass13device_kernelIN5flash11enable_sm90INS1_16FlashAttnFwdSm90INS1_25CollectiveMainloopFwdSm90ILi2EN4cute5tupleIJNS5_1CILi1EEES8_S8_EEENS6_IJNS7_ILi128EEESA_NS7_ILi192EEEEEELi128ENS_10bfloat16_tEfNS_4arch4Sm90ELb1ELb0ELb0ELb1ELb0ELb0ELb0ELb1ELb1ELb0ELb0ELb0EEENS1_21CollectiveEpilogueFwdINS6_IJSA_SA_SA_EEES9_SD_SF_Li256ELb1ELb0ELb0ELb0EEENS1_36VarlenDynamicPersistentTileSchedulerILi128ELi128ELi256ELi32ELb0ELb0ELb1ELb1ELb1ELb1EEEEEEEEEvNT_6ParamsE)
        .other          _ZN7cutlass13device_kernelIN5flash11enable_sm90INS1_16FlashAttnFwdSm90INS1_25CollectiveMainloopFwdSm90ILi2EN4cute5tupleIJNS5_1CILi1EEES8_S8_EEENS6_IJNS7_ILi128EEESA_NS7_ILi192EEEEEELi128ENS_10bfloat16_tEfNS_4arch4Sm90ELb1ELb0ELb0ELb1ELb0ELb0ELb0ELb1ELb1ELb0ELb0ELb0EEENS1_21CollectiveEpilogueFwdINS6_IJSA_SA_SA_EEES9_SD_SF_Li256ELb1ELb0ELb0ELb0EEENS1_36VarlenDynamicPersistentTileSchedulerILi128ELi128ELi256ELi32ELb0ELb0ELb1ELb1ELb1ELb1EEEEEEEEEvNT_6ParamsE,@"STO_CUDA_ENTRY STV_DEFAULT"
_ZN7cutlass13device_kernelIN5flash11enable_sm90INS1_16FlashAttnFwdSm90INS1_25CollectiveMainloopFwdSm90ILi2EN4cute5tupleIJNS5_1CILi1EEES8_S8_EEENS6_IJNS7_ILi128EEESA_NS7_ILi192EEEEEELi128ENS_10bfloat16_tEfNS_4arch4Sm90ELb1ELb0ELb0ELb1ELb0ELb0ELb0ELb1ELb1ELb0ELb0ELb0EEENS1_21CollectiveEpilogueFwdINS6_IJSA_SA_SA_EEES9_SD_SF_Li256ELb1ELb0ELb0ELb0EEENS1_36VarlenDynamicPersistentTileSchedulerILi128ELi128ELi256ELi32ELb0ELb0ELb1ELb1ELb1ELb1EEEEEEEEEvNT_6ParamsE:
[----:B------:R-:W-:Y:S01]  /*0000*/  LDC R1, c[0x0][0x37c] ;  /* 0x0000df00ff017b82 */ /* 0x000fe20000000800 */
[----:B------:R-:W-:Y:S05]  /*0010*/  EXIT ;  /* 0x000000000000794d */ /* 0x000fea0003800000 */
.L_x_8:
        /* <DEDUP_REMOVED lines=14> */
.L_x_54:


//--------------------- .text._ZN7cutlass13device_kernelIN5flash11enable_sm90INS1_16FlashAttnFwdSm90INS1_25CollectiveMainloopFwdSm90ILi2EN4cute5tupleIJNS5_1CILi1EEES8_S8_EEENS6_IJNS7_ILi128EEESA_NS7_ILi192EEEEEELi128ENS_10bfloat16_tEfNS_4arch4Sm90ELb1ELb0ELb0ELb1ELb0ELb1ELb0ELb1ELb1ELb0ELb0ELb0EEENS1_21CollectiveEpilogueFwdINS6_IJSA_SA_SA_EEES9_SD_SF_Li256ELb1ELb0ELb0ELb0EEENS1_36VarlenDynamicPersistentTileSchedulerILi128ELi128ELi256ELi32ELb0ELb0ELb1ELb1ELb1ELb1EEEEEEEEEvNT_6ParamsE --------------------------
	.section	.text._ZN7cutlass13device_kernelIN5flash11enable_sm90INS1_16FlashAttnFwdSm90INS1_25CollectiveMainloopFwdSm90ILi2EN4cute5tupleIJNS5_1CILi1EEES8_S8_EEENS6_IJNS7_ILi128EEESA_NS7_ILi192EEEEEELi128ENS_10bfloat16_tEfNS_4arch4Sm90ELb1ELb0ELb0ELb1ELb0ELb1ELb0ELb1ELb1ELb0ELb0ELb0EEENS1_21CollectiveEpilogueFwdINS6_IJSA_SA_SA_EEES9_SD_SF_Li256ELb1ELb0ELb0ELb0EEENS1_36VarlenDynamicPersistentTileSchedulerILi128ELi128ELi256ELi32ELb0ELb0ELb1ELb1ELb1ELb1EEEEEEEEEvNT_6ParamsE,"ax",@progbits
	.align	128
.text._ZN7cutlass13device_kernelIN5flash11enable_sm90INS1_16FlashAttnFwdSm90INS1_25CollectiveMainloopFwdSm90ILi2EN4cute5tupleIJNS5_1CILi1EEES8_S8_EEENS6_IJNS7_ILi128EEESA_NS7_ILi192EEEEEELi128ENS_10bfloat16_tEfNS_4arch4Sm90ELb1ELb0ELb0ELb1ELb0ELb1ELb0ELb1ELb1ELb0ELb0ELb0EEENS1_21CollectiveEpilogueFwdINS6_IJSA_SA_SA_EEES9_SD_SF_Li256ELb1ELb0ELb0ELb0EEENS1_36VarlenDynamicPersistentTileSchedulerILi128ELi128ELi256ELi32ELb0ELb0ELb1ELb1ELb1ELb1EEEEEEEEEvNT_6ParamsE:
        .type           _ZN7cutlass13device_kernelIN5flash11enable_sm90INS1_16FlashAttnFwdSm90INS1_25CollectiveMainloopFwdSm90ILi2EN4cute5tupleIJNS5_1CILi1EEES8_S8_EEENS6_IJNS7_ILi128EEESA_NS7_ILi192EEEEEELi128ENS_10bfloat16_tEfNS_4arch4Sm90ELb1ELb0ELb0ELb1ELb0ELb1ELb0ELb1ELb1ELb0ELb0ELb0EEENS1_21CollectiveEpilogueFwdINS6_IJSA_SA_SA_EEES9_SD_SF_Li256ELb1ELb0ELb0ELb0EEENS1_36VarlenDynamicPersistentTileSchedulerILi128ELi128ELi256ELi32ELb0ELb0ELb1ELb1ELb1ELb1EEEEEEEEEvNT_6ParamsE,@function
        .size           _ZN7cutlass13device_kernelIN5flash11enable_sm90INS1_16FlashAttnFwdSm90INS1_25CollectiveMainloopFwdSm90ILi2EN4cute5tupleIJNS5_1CILi1EEES8_S8_EEENS6_IJNS7_ILi128EEESA_NS7_ILi192EEEEEELi128ENS_10bfloat16_tEfNS_4arch4Sm90ELb1ELb0ELb0ELb1ELb0ELb1ELb0ELb1ELb1ELb0ELb0ELb0EEENS1_21CollectiveEpilogueFwdINS6_IJSA_SA_SA_EEES9_SD_SF_Li256ELb1ELb0ELb0ELb0EEENS1_36VarlenDynamicPersistentTileSchedulerILi128ELi128ELi256ELi32ELb0ELb0ELb1ELb1ELb1ELb1EEEEEEEEEvNT_6ParamsE,(.L_x_55 - _ZN7cutlass13device_kernelIN5flash11enable_sm90INS1_16FlashAttnFwdSm90INS1_25CollectiveMainloopFwdSm90ILi2EN4cute5tupleIJNS5_1CILi1EEES8_S8_EEENS6_IJNS7_ILi128EEESA_NS7_ILi192EEEEEELi128ENS_10bfloat16_tEfNS_4arch4Sm90ELb1ELb0ELb0ELb1ELb0ELb1ELb0ELb1ELb1ELb0ELb0ELb0EEENS1_21CollectiveEpilogueFwdINS6_IJSA_SA_SA_EEES9_SD_SF_Li256ELb1ELb0ELb0ELb0EEENS1_36VarlenDynamicPersistentTileSchedulerILi128ELi128ELi256ELi32ELb0ELb0ELb1ELb1ELb1ELb1EEEEEEEEEvNT_6ParamsE)
        .other          _ZN7cutlass13device_kernelIN5flash11enable_sm90INS1_16FlashAttnFwdSm90INS1_25CollectiveMainloopFwdSm90ILi2EN4cute5tupleIJNS5_1CILi1EEES8_S8_EEENS6_IJNS7_ILi128EEESA_NS7_ILi192EEEEEELi128ENS_10bfloat16_tEfNS_4arch4Sm90ELb1ELb0ELb0ELb1ELb0ELb1ELb0ELb1ELb1ELb0ELb0ELb0EEENS1_21CollectiveEpilogueFwdINS6_IJSA_SA_SA_EEES9_SD_SF_Li256ELb1ELb0ELb0ELb0EEENS1_36VarlenDynamicPersistentTileSchedulerILi128ELi128ELi256ELi32ELb0ELb0ELb1ELb1ELb1ELb1EEEEEEEEEvNT_6ParamsE,@"STO_CUDA_ENTRY STV_DEFAULT"
_ZN7cutlass13device_kernelIN5flash11enable_sm90INS1_16FlashAttnFwdSm90INS1_25CollectiveMainloopFwdSm90ILi2EN4cute5tupleIJNS5_1CILi1EEES8_S8_EEENS6_IJNS7_ILi128EEESA_NS7_ILi192EEEEEELi128ENS_10bfloat16_tEfNS_4arch4Sm90ELb1ELb0ELb0ELb1ELb0ELb1ELb0ELb1ELb1ELb0ELb0ELb0EEENS1_21CollectiveEpilogueFwdINS6_IJSA_SA_SA_EEES9_SD_SF_Li256ELb1ELb0ELb0ELb0EEENS1_36VarlenDynamicPersistentTileSchedulerILi128ELi128ELi256ELi32ELb0ELb0ELb1ELb1ELb1ELb1EEEEEEEEEvNT_6ParamsE:
[----:B------:R-:W-:Y:S01]  /*0000*/  LDC R1, c[0x0][0x37c] ;  /* 0x0000df00ff017b82 */ /* 0x000fe20000000800 */
[----:B------:R-:W-:Y:S05]  /*0010*/  EXIT ;  /* 0x000000000000794d */ /* 0x000fea0003800000 */
.L_x_9:
        /* <DEDUP_REMOVED lines=14> */
.L_x_55:


//--------------------- .text._ZN7cutlass13device_kernelIN5flash11enable_sm90INS1_16FlashAttnFwdSm90INS1_25CollectiveMainloopFwdSm90ILi2EN4cute5tupleIJNS5_1CILi1EEES8_S8_EEENS6_IJNS7_ILi64EEESA_SA_EEELi512ENS_10bfloat16_tEfNS_4arch4Sm90ELb0ELb0ELb0ELb0ELb0ELb0ELb0ELb0ELb0ELb0ELb0ELb0EEENS1_21CollectiveEpilogueFwdINS6_IJSA_NS7_ILi512EEESA_EEES9_SC_SE_Li256ELb0ELb0ELb0ELb0EEENS1_29StaticPersistentTileSchedulerILb0EEEEEEEEEvNT_6ParamsE --------------------------
	.section	.text._ZN7cutlass13device_kernelIN5flash11enable_sm90INS1_16FlashAttnFwdSm90INS1_25CollectiveMainloopFwdSm90ILi2EN4cute5tupleIJNS5_1CILi1EEES8_S8_EEENS6_IJNS7_ILi64EEESA_SA_EEELi512ENS_10bfloat16_tEfNS_4arch4Sm90ELb0ELb0ELb0ELb0ELb0ELb0ELb0ELb0ELb0ELb0ELb0ELb0EEENS1_21CollectiveEpilogueFwdINS6_IJSA_NS7_ILi512EEESA_EEES9_SC_SE_Li256ELb0ELb0ELb0ELb0EEENS1_29StaticPersistentTileSchedulerILb0EEEEEEEEEvNT_6ParamsE,"ax",@progbits
	.align	128
.text._ZN7cutlass13device_kernelIN5flash11enable_sm90INS1_16FlashAttnFwdSm90INS1_25CollectiveMainloopFwdSm90ILi2EN4cute5tupleIJNS5_1CILi1EEES8_S8_EEENS6_IJNS7_ILi64EEESA_SA_EEELi512ENS_10bfloat16_tEfNS_4arch4Sm90ELb0ELb0ELb0ELb0ELb0ELb0ELb0ELb0ELb0ELb0ELb0ELb0EEENS1_21CollectiveEpilogueFwdINS6_IJSA_NS7_ILi512EEESA_EEES9_SC_SE_Li256ELb0ELb0ELb0ELb0EEENS1_29StaticPersistentTileSchedulerILb0EEEEEEEEEvNT_6ParamsE:
        .type           _ZN7cutlass13device_kernelIN5flash11enable_sm90INS1_16FlashAttnFwdSm90INS1_25CollectiveMainloopFwdSm90ILi2EN4cute5tupleIJNS5_1CILi1EEES8_S8_EEENS6_IJNS7_ILi64EEESA_SA_EEELi512ENS_10bfloat16_tEfNS_4arch4Sm90ELb0ELb0ELb0ELb0ELb0ELb0ELb0ELb0ELb0ELb0ELb0ELb0EEENS1_21CollectiveEpilogueFwdINS6_IJSA_NS7_ILi512EEESA_EEES9_SC_SE_Li256ELb0ELb0ELb0ELb0EEENS1_29StaticPersistentTileSchedulerILb0EEEEEEEEEvNT_6ParamsE,@function
        .size           _ZN7cutlass13device_kernelIN5flash11enable_sm90INS1_16FlashAttnFwdSm90INS1_25CollectiveMainloopFwdSm90ILi2EN4cute5tupleIJNS5_1CILi1EEES8_S8_EEENS6_IJNS7_ILi64EEESA_SA_EEELi512ENS_10bfloat16_tEfNS_4arch4Sm90ELb0ELb0ELb0ELb0ELb0ELb0ELb0ELb0ELb0ELb0ELb0ELb0EEENS1_21CollectiveEpilogueFwdINS6_IJSA_NS7_ILi512EEESA_EEES9_SC_SE_Li256ELb0ELb0ELb0ELb0EEENS1_29StaticPersistentTileSchedulerILb0EEEEEEEEEvNT_6ParamsE,(.L_x_56 - _ZN7cutlass13device_kernelIN5flash11enable_sm90INS1_16FlashAttnFwdSm90INS1_25CollectiveMainloopFwdSm90ILi2EN4cute5tupleIJNS5_1CILi1EEES8_S8_EEENS6_IJNS7_ILi64EEESA_SA_EEELi512ENS_10bfloat16_tEfNS_4arch4Sm90ELb0ELb0ELb0ELb0ELb0ELb0ELb0ELb0ELb0ELb0ELb0ELb0EEENS1_21CollectiveEpilogueFwdINS6_IJSA_NS7_ILi512EEESA_EEES9_SC_SE_Li256ELb0ELb0ELb0ELb0EEENS1_29StaticPersistentTileSchedulerILb0EEEEEEEEEvNT_6ParamsE)
        .other          _ZN7cutlass13device_kernelIN5flash11enable_sm90INS1_16FlashAttnFwdSm90INS1_25CollectiveMainloopFwdSm90ILi2EN4cute5tupleIJNS5_1CILi1EEES8_S8_EEENS6_IJNS7_ILi64EEESA_SA_EEELi512ENS_10bfloat16_tEfNS_4arch4Sm90ELb0ELb0ELb0ELb0ELb0ELb0ELb0ELb0ELb0ELb0ELb0ELb0EEENS1_21CollectiveEpilogueFwdINS6_IJSA_NS7_ILi512EEESA_EEES9_SC_SE_Li256ELb0ELb0ELb0ELb0EEENS1_29StaticPersistentTileSchedulerILb0EEEEEEEEEvNT_6ParamsE,@"STO_CUDA_ENTRY STV_DEFAULT"
_ZN7cutlass13device_kernelIN5flash11enable_sm90INS1_16FlashAttnFwdSm90INS1_25CollectiveMainloopFwdSm90ILi2EN4cute5tupleIJNS5_1CILi1EEES8_S8_EEENS6_IJNS7_ILi64EEESA_SA_EEELi512ENS_10bfloat16_tEfNS_4arch4Sm90ELb0ELb0ELb0ELb0ELb0ELb0ELb0ELb0ELb0ELb0ELb0ELb0EEENS1_21CollectiveEpilogueFwdINS6_IJSA_NS7_ILi512EEESA_EEES9_SC_SE_Li256ELb0ELb0ELb0ELb0EEENS1_29StaticPersistentTileSchedulerILb0EEEEEEEEEvNT_6ParamsE:
[----:B------:R-:W-:Y:S01]  /*0000*/  LDC R1, c[0x0][0x37c] ;  /* 0x0000df00ff017b82 */ /* 0x000fe20000000800 */
[----:B------:R-:W-:Y:S05]  /*0010*/  EXIT ;  /* 0x000000000000794d */ /* 0x000fea0003800000 */
.L_x_10:
        /* <DEDUP_REMOVED lines=14> */
.L_x_56:


//--------------------- .text._ZN7cutlass13device_kernelIN5flash11enable_sm90INS1_16FlashAttnFwdSm90INS1_25CollectiveMainloopFwdSm90ILi2EN4cute5tupleIJNS5_1CILi1EEES8_S8_EEENS6_IJNS7_ILi64EEESA_SA_EEELi512ENS_10bfloat16_tEfNS_4arch4Sm90ELb0ELb0ELb0ELb0ELb0ELb0ELb1ELb0ELb0ELb0ELb0ELb0EEENS1_21CollectiveEpilogueFwdINS6_IJSA_NS7_ILi512EEESA_EEES9_SC_SE_Li256ELb0ELb0ELb0ELb0EEENS1_29StaticPersistentTileSchedulerILb0EEEEEEEEEvNT_6ParamsE --------------------------
	.section	.text._ZN7cutlass13device_kernelIN5flash11enable_sm90INS1_16FlashAttnFwdSm90INS1_25CollectiveMainloopFwdSm90ILi2EN4cute5tupleIJNS5_1CILi1EEES8_S8_EEENS6_IJNS7_ILi64EEESA_SA_EEELi512ENS_10bfloat16_tEfNS_4arch4Sm90ELb0ELb0ELb0ELb0ELb0ELb0ELb1ELb0ELb0ELb0ELb0ELb0EEENS1_21CollectiveEpilogueFwdINS6_IJSA_NS7_ILi512EEESA_EEES9_SC_SE_Li256ELb0ELb0ELb0ELb0EEENS1_29StaticPersistentTileSchedulerILb0EEEEEEEEEvNT_6ParamsE,"ax",@progbits
	.align	128
.text._ZN7cutlass13device_kernelIN5flash11enable_sm90INS1_16FlashAttnFwdSm90INS1_25CollectiveMainloopFwdSm90ILi2EN4cute5tupleIJNS5_1CILi1EEES8_S8_EEENS6_IJNS7_ILi64EEESA_SA_EEELi512ENS_10bfloat16_tEfNS_4arch4Sm90ELb0ELb0ELb0ELb0ELb0ELb0ELb1ELb0ELb0ELb0ELb0ELb0EEENS1_21CollectiveEpilogueFwdINS6_IJSA_NS7_ILi512EEESA_EEES9_SC_SE_Li256ELb0ELb0ELb0ELb0EEENS1_29StaticPersistentTileSchedulerILb0EEEEEEEEEvNT_6ParamsE:
        .type           _ZN7cutlass13device_kernelIN5flash11enable_sm90INS1_16FlashAttnFwdSm90INS1_25CollectiveMainloopFwdSm90ILi2EN4cute5tupleIJNS5_1CILi1EEES8_S8_EEENS6_IJNS7_ILi64EEESA_SA_EEELi512ENS_10bfloat16_tEfNS_4arch4Sm90ELb0ELb0ELb0ELb0ELb0ELb0ELb1ELb0ELb0ELb0ELb0ELb0EEENS1_21CollectiveEpilogueFwdINS6_IJSA_NS7_ILi512EEESA_EEES9_SC_SE_Li256ELb0ELb0ELb0ELb0EEENS1_29StaticPersistentTileSchedulerILb0EEEEEEEEEvNT_6ParamsE,@function
        .size           _ZN7cutlass13device_kernelIN5flash11enable_sm90INS1_16FlashAttnFwdSm90INS1_25CollectiveMainloopFwdSm90ILi2EN4cute5tupleIJNS5_1CILi1EEES8_S8_EEENS6_IJNS7_ILi64EEESA_SA_EEELi512ENS_10bfloat16_tEfNS_4arch4Sm90ELb0ELb0ELb0ELb0ELb0ELb0ELb1ELb0ELb0ELb0ELb0ELb0EEENS1_21CollectiveEpilogueFwdINS6_IJSA_NS7_ILi512EEESA_EEES9_SC_SE_Li256ELb0ELb0ELb0ELb0EEENS1_29StaticPersistentTileSchedulerILb0EEEEEEEEEvNT_6ParamsE,(.L_x_57 - _ZN7cutlass13device_kernelIN5flash11enable_sm90INS1_16FlashAttnFwdSm90INS1_25CollectiveMainloopFwdSm90ILi2EN4cute5tupleIJNS5_1CILi1EEES8_S8_EEENS6_IJNS7_ILi64EEESA_SA_EEELi512ENS_10bfloat16_tEfNS_4arch4Sm90ELb0ELb0ELb0ELb0ELb0ELb0ELb1ELb0ELb0ELb0ELb0ELb0EEENS1_21CollectiveEpilogueFwdINS6_IJSA_NS7_ILi512EEESA_EEES9_SC_SE_Li256ELb0ELb0ELb0ELb0EEENS1_29StaticPersistentTileSchedulerILb0EEEEEEEEEvNT_6ParamsE)
        .other          _ZN7cutlass13device_kernelIN5flash11enable_sm90INS1_16FlashAttnFwdSm90INS1_25CollectiveMainloopFwdSm90ILi2EN4cute5tupleIJNS5_1CILi1EEES8_S8_EEENS6_IJNS7_ILi64EEESA_SA_EEELi512ENS_10bfloat16_tEfNS_4arch4Sm90ELb0ELb0ELb0ELb0ELb0ELb0ELb1ELb0ELb0ELb0ELb0ELb0EEENS1_21CollectiveEpilogueFwdINS6_IJSA_NS7_ILi512EEESA_EEES9_SC_SE_Li256ELb0ELb0ELb0ELb0EEENS1_29StaticPersistentTileSchedulerILb0EEEEEEEEEvNT_6ParamsE,@"STO_CUDA_ENTRY STV_DEFAULT"
_ZN7cutlass13device_kernelIN5flash11enable_sm90INS1_16FlashAttnFwdSm90INS1_25CollectiveMainloopFwdSm90ILi2EN4cute5tupleIJNS5_1CILi1EEES8_S8_EEENS6_IJNS7_ILi64EEESA_SA_EEELi512ENS_10bfloat16_tEfNS_4arch4Sm90ELb0ELb0ELb0ELb0ELb0ELb0ELb1ELb0ELb0ELb0ELb0ELb0EEENS1_21CollectiveEpilogueFwdINS6_IJSA_NS7_ILi512EEESA_EEES9_SC_SE_Li256ELb0ELb0ELb0ELb0EEENS1_29StaticPersistentTileSchedulerILb0EEEEEEEEEvNT_6ParamsE:
[----:B------:R-:W-:Y:S01]  /*0000*/  LDC R1, c[0x0][0x37c] ;  /* 0x0000df00ff017b82 */ /* 0x000fe20000000800 */
[----:B------:R-:W-:Y:S05]  /*0010*/  EXIT ;  /* 0x000000000000794d */ /* 0x000fea0003800000 */
.L_x_11:
        /* <DEDUP_REMOVED lines=14> */
.L_x_57:


//--------------------- .text._ZN7cutlass13device_kernelIN5flash11enable_sm90INS1_16FlashAttnFwdSm90INS1_25CollectiveMainloopFwdSm90ILi2EN4cute5tupleIJNS5_1CILi1EEES8_S8_EEENS6_IJNS7_ILi64EEESA_SA_EEELi512ENS_10bfloat16_tEfNS_4arch4Sm90ELb0ELb0ELb0ELb1ELb0ELb0ELb0ELb0ELb0ELb0ELb0ELb0EEENS1_21CollectiveEpilogueFwdINS6_IJSA_NS7_ILi512EEESA_EEES9_SC_SE_Li256ELb1ELb0ELb0ELb0EEENS1_36VarlenDynamicPersistentTileSchedulerILi64ELi64ELi256ELi32ELb0ELb0ELb1ELb0ELb1ELb1EEEEEEEEEvNT_6ParamsE --------------------------
	.section	.text._ZN7cutlass13device_kernelIN5flash11enable_sm90INS1_16FlashAttnFwdSm90INS1_25CollectiveMainloopFwdSm90ILi2EN4cute5tupleIJNS5_1CILi1EEES8_S8_EEENS6_IJNS7_ILi64EEESA_SA_EEELi512ENS_10bfloat16_tEfNS_4arch4Sm90ELb0ELb0ELb0ELb1ELb0ELb0ELb0ELb0ELb0ELb0ELb0ELb0EEENS1_21CollectiveEpilogueFwdINS6_IJSA_NS7_ILi512EEESA_EEES9_SC_SE_Li256ELb1ELb0ELb0ELb0EEENS1_36VarlenDynamicPersistentTileSchedulerILi64ELi64ELi256ELi32ELb0ELb0ELb1ELb0ELb1ELb1EEEEEEEEEvNT_6ParamsE,"ax",@progbits
	.align	128
.text._ZN7cutlass13device_kernelIN5flash11enable_sm90INS1_16FlashAttnFwdSm90INS1_25CollectiveMainloopFwdSm90ILi2EN4cute5tupleIJNS5_1CILi1EEES8_S8_EEENS6_IJNS7_ILi64EEESA_SA_EEELi512ENS_10bfloat16_tEfNS_4arch4Sm90ELb0ELb0ELb0ELb1ELb0ELb0ELb0ELb0ELb0ELb0ELb0ELb0EEENS1_21CollectiveEpilogueFwdINS6_IJSA_NS7_ILi512EEESA_EEES9_SC_SE_Li256ELb1ELb0ELb0ELb0EEENS1_36VarlenDynamicPersistentTileSchedulerILi64ELi64ELi256ELi32ELb0ELb0ELb1ELb0ELb1ELb1EEEEEEEEEvNT_6ParamsE:
        .type           _ZN7cutlass13device_kernelIN5flash11enable_sm90INS1_16FlashAttnFwdSm90INS1_25CollectiveMainloopFwdSm90ILi2EN4cute5tupleIJNS5_1CILi1EEES8_S8_EEENS6_IJNS7_ILi64EEESA_SA_EEELi512ENS_10bfloat16_tEfNS_4arch4Sm90ELb0ELb0ELb0ELb1ELb0ELb0ELb0ELb0ELb0ELb0ELb0ELb0EEENS1_21CollectiveEpilogueFwdINS6_IJSA_NS7_ILi512EEESA_EEES9_SC_SE_Li256ELb1ELb0ELb0ELb0EEENS1_36VarlenDynamicPersistentTileSchedulerILi64ELi64ELi256ELi32ELb0ELb0ELb1ELb0ELb1ELb1EEEEEEEEEvNT_6ParamsE,@function
        .size           _ZN7cutlass13device_kernelIN5flash11enable_sm90INS1_16FlashAttnFwdSm90INS1_25CollectiveMainloopFwdSm90ILi2EN4cute5tupleIJNS5_1CILi1EEES8_S8_EEENS6_IJNS7_ILi64EEESA_SA_EEELi512ENS_10bfloat16_tEfNS_4arch4Sm90ELb0ELb0ELb0ELb1ELb0ELb0ELb0ELb0ELb0ELb0ELb0ELb0EEENS1_21CollectiveEpilogueFwdINS6_IJSA_NS7_ILi512EEESA_EEES9_SC_SE_Li256ELb1ELb0ELb0ELb0EEENS1_36VarlenDynamicPersistentTileSchedulerILi64ELi64ELi256ELi32ELb0ELb0ELb1ELb0ELb1ELb1EEEEEEEEEvNT_6ParamsE,(.L_x_58 - _ZN7cutlass13device_kernelIN5flash11enable_sm90INS1_16FlashAttnFwdSm90INS1_25CollectiveMainloopFwdSm90ILi2EN4cute5tupleIJNS5_1CILi1EEES8_S8_EEENS6_IJNS7_ILi64EEESA_SA_EEELi512ENS_10bfloat16_tEfNS_4arch4Sm90ELb0ELb0ELb0ELb1ELb0ELb0ELb0ELb0ELb0ELb0ELb0ELb0EEENS1_21CollectiveEpilogueFwdINS6_IJSA_NS7_ILi512EEESA_EEES9_SC_SE_Li256ELb1ELb0ELb0ELb0EEENS1_36VarlenDynamicPersistentTileSchedulerILi64ELi64ELi256ELi32ELb0ELb0ELb1ELb0ELb1ELb1EEEEEEEEEvNT_6ParamsE)
        .other          _ZN7cutlass13device_kernelIN5flash11enable_sm90INS1_16FlashAttnFwdSm90INS1_25CollectiveMainloopFwdSm90ILi2EN4cute5tupleIJNS5_1CILi1EEES8_S8_EEENS6_IJNS7_ILi64EEESA_SA_EEELi512ENS_10bfloat16_tEfNS_4arch4Sm90ELb0ELb0ELb0ELb1ELb0ELb0ELb0ELb0ELb0ELb0ELb0ELb0EEENS1_21CollectiveEpilogueFwdINS6_IJSA_NS7_ILi512EEESA_EEES9_SC_SE_Li256ELb1ELb0ELb0ELb0EEENS1_36VarlenDynamicPersistentTileSchedulerILi64ELi64ELi256ELi32ELb0ELb0ELb1ELb0ELb1ELb1EEEEEEEEEvNT_6ParamsE,@"STO_CUDA_ENTRY STV_DEFAULT"
_ZN7cutlass13device_kernelIN5flash11enable_sm90INS1_16FlashAttnFwdSm90INS1_25CollectiveMainloopFwdSm90ILi2EN4cute5tupleIJNS5_1CILi1EEES8_S8_EEENS6_IJNS7_ILi64EEESA_SA_EEELi512ENS_10bfloat16_tEfNS_4arch4Sm90ELb0ELb0ELb0ELb1ELb0ELb0ELb0ELb0ELb0ELb0ELb0ELb0EEENS1_21CollectiveEpilogueFwdINS6_IJSA_NS7_ILi512EEESA_EEES9_SC_SE_Li256ELb1ELb0ELb0ELb0EEENS1_36VarlenDynamicPersistentTileSchedulerILi64ELi64ELi256ELi32ELb0ELb0ELb1ELb0ELb1ELb1EEEEEEEEEvNT_6ParamsE:
[----:B------:R-:W-:Y:S01]  /*0000*/  LDC R1, c[0x0][0x37c] ;  /* 0x0000df00ff017b82 */ /* 0x000fe20000000800 */
[----:B------:R-:W-:Y:S05]  /*0010*/  EXIT ;  /* 0x000000000000794d */ /* 0x000fea0003800000 */
.L_x_12:
        /* <DEDUP_REMOVED lines=14> */
.L_x_58:


//--------------------- .text._ZN7cutlass13device_kernelIN5flash11enable_sm90INS1_16FlashAttnFwdSm90INS1_25CollectiveMainloopFwdSm90ILi2EN4cute5tupleIJNS5_1CILi1EEES8_S8_EEENS6_IJNS7_ILi64EEESA_SA_EEELi512ENS_10bfloat16_tEfNS_4arch4Sm90ELb0ELb0ELb0ELb1ELb0ELb1ELb0ELb0ELb0ELb0ELb0ELb0EEENS1_21CollectiveEpilogueFwdINS6_IJSA_NS7_ILi512EEESA_EEES9_SC_SE_Li256ELb1ELb0ELb0ELb0EEENS1_36VarlenDynamicPersistentTileSchedulerILi64ELi64ELi256ELi32ELb0ELb0ELb1ELb0ELb1ELb1EEEEEEEEEvNT_6ParamsE --------------------------
	.section	.text._ZN7cutlass13device_kernelIN5flash11enable_sm90INS1_16FlashAttnFwdSm90INS1_25CollectiveMainloopFwdSm90ILi2EN4cute5tupleIJNS5_1CILi1EEES8_S8_EEENS6_IJNS7_ILi64EEESA_SA_EEELi512ENS_10bfloat16_tEfNS_4arch4Sm90ELb0ELb0ELb0ELb1ELb0ELb1ELb0ELb0ELb0ELb0ELb0ELb0EEENS1_21CollectiveEpilogueFwdINS6_IJSA_NS7_ILi512EEESA_EEES9_SC_SE_Li256ELb1ELb0ELb0ELb0EEENS1_36VarlenDynamicPersistentTileSchedulerILi64ELi64ELi256ELi32ELb0ELb0ELb1ELb0ELb1ELb1EEEEEEEEEvNT_6ParamsE,"ax",@progbits
	.align	128
.text._ZN7cutlass13device_kernelIN5flash11enable_sm90INS1_16FlashAttnFwdSm90INS1_25CollectiveMainloopFwdSm90ILi2EN4cute5tupleIJNS5_1CILi1EEES8_S8_EEENS6_IJNS7_ILi64EEESA_SA_EEELi512ENS_10bfloat16_tEfNS_4arch4Sm90ELb0ELb0ELb0ELb1ELb0ELb1ELb0ELb0ELb0ELb0ELb0ELb0EEENS1_21CollectiveEpilogueFwdINS6_IJSA_NS7_ILi512EEESA_EEES9_SC_SE_Li256ELb1ELb0ELb0ELb0EEENS1_36VarlenDynamicPersistentTileSchedulerILi64ELi64ELi256ELi32ELb0ELb0ELb1ELb0ELb1ELb1EEEEEEEEEvNT_6ParamsE:
        .type           _ZN7cutlass13device_kernelIN5flash11enable_sm90INS1_16FlashAttnFwdSm90INS1_25CollectiveMainloopFwdSm90ILi2EN4cute5tupleIJNS5_1CILi1EEES8_S8_EEENS6_IJNS7_ILi64EEESA_SA_EEELi512ENS_10bfloat16_tEfNS_4arch4Sm90ELb0ELb0ELb0ELb1ELb0ELb1ELb0ELb0ELb0ELb0ELb0ELb0EEENS1_21CollectiveEpilogueFwdINS6_IJSA_NS7_ILi512EEESA_EEES9_SC_SE_Li256ELb1ELb0ELb0ELb0EEENS1_36VarlenDynamicPersistentTileSchedulerILi64ELi64ELi256ELi32ELb0ELb0ELb1ELb0ELb1ELb1EEEEEEEEEvNT_6ParamsE,@function
        .size           _ZN7cutlass13device_kernelIN5flash11enable_sm90INS1_16FlashAttnFwdSm90INS1_25CollectiveMainloopFwdSm90ILi2EN4cute5tupleIJNS5_1CILi1EEES8_S8_EEENS6_IJNS7_ILi64EEESA_SA_EEELi512ENS_10bfloat16_tEfNS_4arch4Sm90ELb0ELb0ELb0ELb1ELb0ELb1ELb0ELb0ELb0ELb0ELb0ELb0EEENS1_21CollectiveEpilogueFwdINS6_IJSA_NS7_ILi512EEESA_EEES9_SC_SE_Li256ELb1ELb0ELb0ELb0EEENS1_36VarlenDynamicPersistentTileSchedulerILi64ELi64ELi256ELi32ELb0ELb0ELb1ELb0ELb1ELb1EEEEEEEEEvNT_6ParamsE,(.L_x_59 - _ZN7cutlass13device_kernelIN5flash11enable_sm90INS1_16FlashAttnFwdSm90INS1_25CollectiveMainloopFwdSm90ILi2EN4cute5tupleIJNS5_1CILi1EEES8_S8_EEENS6_IJNS7_ILi64EEESA_SA_EEELi512ENS_10bfloat16_tEfNS_4arch4Sm90ELb0ELb0ELb0ELb1ELb0ELb1ELb0ELb0ELb0ELb0ELb0ELb0EEENS1_21CollectiveEpilogueFwdINS6_IJSA_NS7_ILi512EEESA_EEES9_SC_SE_Li256ELb1ELb0ELb0ELb0EEENS1_36VarlenDynamicPersistentTileSchedulerILi64ELi64ELi256ELi32ELb0ELb0ELb1ELb0ELb1ELb1EEEEEEEEEvNT_6ParamsE)
        .other          _ZN7cutlass13device_kernelIN5flash11enable_sm90INS1_16FlashAttnFwdSm90INS1_25CollectiveMainloopFwdSm90ILi2EN4cute5tupleIJNS5_1CILi1EEES8_S8_EEENS6_IJNS7_ILi64EEESA_SA_EEELi512ENS_10bfloat16_tEfNS_4arch4Sm90ELb0ELb0ELb0ELb1ELb0ELb1ELb0ELb0ELb0ELb0ELb0ELb0EEENS1_21CollectiveEpilogueFwdINS6_IJSA_NS7_ILi512EEESA_EEES9_SC_SE_Li256ELb1ELb0ELb0ELb0EEENS1_36VarlenDynamicPersistentTileSchedulerILi64ELi64ELi256ELi32ELb0ELb0ELb1ELb0ELb1ELb1EEEEEEEEEvNT_6ParamsE,@"STO_CUDA_ENTRY STV_DEFAULT"
_ZN7cutlass13device_kernelIN5flash11enable_sm90INS1_16FlashAttnFwdSm90INS1_25CollectiveMainloopFwdSm90ILi2EN4cute5tupleIJNS5_1CILi1EEES8_S8_EEENS6_IJNS7_ILi64EEESA_SA_EEELi512ENS_10bfloat16_tEfNS_4arch4Sm90ELb0ELb0ELb0ELb1ELb0ELb1ELb0ELb0ELb0ELb0ELb0ELb0EEENS1_21CollectiveEpilogueFwdINS6_IJSA_NS7_ILi512EEESA_EEES9_SC_SE_Li256ELb1ELb0ELb0ELb0EEENS1_36VarlenDynamicPersistentTileSchedulerILi64ELi64ELi256ELi32ELb0ELb0ELb1ELb0ELb1ELb1EEEEEEEEEvNT_6ParamsE:
[----:B------:R-:W-:Y:S01]  /*0000*/  LDC R1, c[0x0][0x37c] ;  /* 0x0000df00ff017b82 */ /* 0x000fe20000000800 */
[----:B------:R-:W-:Y:S05]  /*0010*/  EXIT ;  /* 0x000000000000794d */ /* 0x000fea0003800000 */
.L_x_13:
        /* <DEDUP_REMOVED lines=14> */
.L_x_59:


//--------------------- .text._ZN7cutlass13device_kernelIN5flash11enable_sm90INS1_16FlashAttnFwdSm90INS1_25CollectiveMainloopFwdSm90ILi2EN4cute5tupleIJNS5_1CILi1EEES8_S8_EEENS6_IJNS7_ILi64EEESA_SA_EEELi512ENS_10bfloat16_tEfNS_4arch4Sm90ELb0ELb0ELb0ELb1ELb0ELb0ELb1ELb0ELb0ELb0ELb0ELb0EEENS1_21CollectiveEpilogueFwdINS6_IJSA_NS7_ILi512EEESA_EEES9_SC_SE_Li256ELb1ELb0ELb0ELb0EEENS1_36VarlenDynamicPersistentTileSchedulerILi64ELi64ELi256ELi32ELb0ELb0ELb1ELb0ELb1ELb1EEEEEEEEEvNT_6ParamsE --------------------------
	.section	.text._ZN7cutlass13device_kernelIN5flash11enable_sm90INS1_16FlashAttnFwdSm90INS1_25CollectiveMainloopFwdSm90ILi2EN4cute5tupleIJNS5_1CILi1EEES8_S8_EEENS6_IJNS7_ILi64EEESA_SA_EEELi512ENS_10bfloat16_tEfNS_4arch4Sm90ELb0ELb0ELb0ELb1ELb0ELb0ELb1ELb0ELb0ELb0ELb0ELb0EEENS1_21CollectiveEpilogueFwdINS6_IJSA_NS7_ILi512EEESA_EEES9_SC_SE_Li256ELb1ELb0ELb0ELb0EEENS1_36VarlenDynamicPersistentTileSchedulerILi64ELi64ELi256ELi32ELb0ELb0ELb1ELb0ELb1ELb1EEEEEEEEEvNT_6ParamsE,"ax",@progbits
	.align	128
.text._ZN7cutlass13device_kernelIN5flash11enable_sm90INS1_16FlashAttnFwdSm90INS1_25CollectiveMainloopFwdSm90ILi2EN4cute5tupleIJNS5_1CILi1EEES8_S8_EEENS6_IJNS7_ILi64EEESA_SA_EEELi512ENS_10bfloat16_tEfNS_4arch4Sm90ELb0ELb0ELb0ELb1ELb0ELb0ELb1ELb0ELb0ELb0ELb0ELb0EEENS1_21CollectiveEpilogueFwdINS6_IJSA_NS7_ILi512EEESA_EEES9_SC_SE_Li256ELb1ELb0ELb0ELb0EEENS1_36VarlenDynamicPersistentTileSchedulerILi64ELi64ELi256ELi32ELb0ELb0ELb1ELb0ELb1ELb1EEEEEEEEEvNT_6ParamsE:
        .type           _ZN7cutlass13device_kernelIN5flash11enable_sm90INS1_16FlashAttnFwdSm90INS1_25CollectiveMainloopFwdSm90ILi2EN4cute5tupleIJNS5_1CILi1EEES8_S8_EEENS6_IJNS7_ILi64EEESA_SA_EEELi512ENS_10bfloat16_tEfNS_4arch4Sm90ELb0ELb0ELb0ELb1ELb0ELb0ELb1ELb0ELb0ELb0ELb0ELb0EEENS1_21CollectiveEpilogueFwdINS6_IJSA_NS7_ILi512EEESA_EEES9_SC_SE_Li256ELb1ELb0ELb0ELb0EEENS1_36VarlenDynamicPersistentTileSchedulerILi64ELi64ELi256ELi32ELb0ELb0ELb1ELb0ELb1ELb1EEEEEEEEEvNT_6ParamsE,@function
        .size           _ZN7cutlass13device_kernelIN5flash11enable_sm90INS1_16FlashAttnFwdSm90INS1_25CollectiveMainloopFwdSm90ILi2EN4cute5tupleIJNS5_1CILi1EEES8_S8_EEENS6_IJNS7_ILi64EEESA_SA_EEELi512ENS_10bfloat16_tEfNS_4arch4Sm90ELb0ELb0ELb0ELb1ELb0ELb0ELb1ELb0ELb0ELb0ELb0ELb0EEENS1_21CollectiveEpilogueFwdINS6_IJSA_NS7_ILi512EEESA_EEES9_SC_SE_Li256ELb1ELb0ELb0ELb0EEENS1_36VarlenDynamicPersistentTileSchedulerILi64ELi64ELi256ELi32ELb0ELb0ELb1ELb0ELb1ELb1EEEEEEEEEvNT_6ParamsE,(.L_x_60 - _ZN7cutlass13device_kernelIN5flash11enable_sm90INS1_16FlashAttnFwdSm90INS1_25CollectiveMainloopFwdSm90ILi2EN4cute5tupleIJNS5_1CILi1EEES8_S8_EEENS6_IJNS7_ILi64EEESA_SA_EEELi512ENS_10bfloat16_tEfNS_4arch4Sm90ELb0ELb0ELb0ELb1ELb0ELb0ELb1ELb0ELb0ELb0ELb0ELb0EEENS1_21CollectiveEpilogueFwdINS6_IJSA_NS7_ILi512EEESA_EEES9_SC_SE_Li256ELb1ELb0ELb0ELb0EEENS1_36VarlenDynamicPersistentTileSchedulerILi64ELi64ELi256ELi32ELb0ELb0ELb1ELb0ELb1ELb1EEEEEEEEEvNT_6ParamsE)
        .other          _ZN7cutlass13device_kernelIN5flash11enable_sm90INS1_16FlashAttnFwdSm90INS1_25CollectiveMainloopFwdSm90ILi2EN4cute5tupleIJNS5_1CILi1EEES8_S8_EEENS6_IJNS7_ILi64EEESA_SA_EEELi512ENS_10bfloat16_tEfNS_4arch4Sm90ELb0ELb0ELb0ELb1ELb0ELb0ELb1ELb0ELb0ELb0ELb0ELb0EEENS1_21CollectiveEpilogueFwdINS6_IJSA_NS7_ILi512EEESA_EEES9_SC_SE_Li256ELb1ELb0ELb0ELb0EEENS1_36VarlenDynamicPersistentTileSchedulerILi64ELi64ELi256ELi32ELb0ELb0ELb1ELb0ELb1ELb1EEEEEEEEEvNT_6ParamsE,@"STO_CUDA_ENTRY STV_DEFAULT"
_ZN7cutlass13device_kernelIN5flash11enable_sm90INS1_16FlashAttnFwdSm90INS1_25CollectiveMainloopFwdSm90ILi2EN4cute5tupleIJNS5_1CILi1EEES8_S8_EEENS6_IJNS7_ILi64EEESA_SA_EEELi512ENS_10bfloat16_tEfNS_4arch4Sm90ELb0ELb0ELb0ELb1ELb0ELb0ELb1ELb0ELb0ELb0ELb0ELb0EEENS1_21CollectiveEpilogueFwdINS6_IJSA_NS7_ILi512EEESA_EEES9_SC_SE_Li256ELb1ELb0ELb0ELb0EEENS1_36VarlenDynamicPersistentTileSchedulerILi64ELi64ELi256ELi32ELb0ELb0ELb1ELb0ELb1ELb1EEEEEEEEEvNT_6ParamsE:
[----:B------:R-:W-:Y:S01]  /*0000*/  LDC R1, c[0x0][0x37c] ;  /* 0x0000df00ff017b82 */ /* 0x000fe20000000800 */
[----:B------:R-:W-:Y:S05]  /*0010*/  EXIT ;  /* 0x000000000000794d */ /* 0x000fea0003800000 */
.L_x_14:
        /* <DEDUP_REMOVED lines=14> */
.L_x_60:


//--------------------- .text._ZN7cutlass13device_kernelIN5flash11enable_sm90INS1_16FlashAttnFwdSm90INS1_25CollectiveMainloopFwdSm90ILi2EN4cute5tupleIJNS5_1CILi1EEES8_S8_EEENS6_IJNS7_ILi64EEESA_SA_EEELi512ENS_10bfloat16_tEfNS_4arch4Sm90ELb0ELb0ELb0ELb1ELb0ELb1ELb1ELb0ELb0ELb0ELb0ELb0EEENS1_21CollectiveEpilogueFwdINS6_IJSA_NS7_ILi512EEESA_EEES9_SC_SE_Li256ELb1ELb0ELb0ELb0EEENS1_36VarlenDynamicPersistentTileSchedulerILi64ELi64ELi256ELi32ELb0ELb0ELb1ELb0ELb1ELb1EEEEEEEEEvNT_6ParamsE --------------------------
	.section	.text._ZN7cutlass13device_kernelIN5flash11enable_sm90INS1_16FlashAttnFwdSm90INS1_25CollectiveMainloopFwdSm90ILi2EN4cute5tupleIJNS5_1CILi1EEES8_S8_EEENS6_IJNS7_ILi64EEESA_SA_EEELi512ENS_10bfloat16_tEfNS_4arch4Sm90ELb0ELb0ELb0ELb1ELb0ELb1ELb1ELb0ELb0ELb0ELb0ELb0EEENS1_21CollectiveEpilogueFwdINS6_IJSA_NS7_ILi512EEESA_EEES9_SC_SE_Li256ELb1ELb0ELb0ELb0EEENS1_36VarlenDynamicPersistentTileSchedulerILi64ELi64ELi256ELi32ELb0ELb0ELb1ELb0ELb1ELb1EEEEEEEEEvNT_6ParamsE,"ax",@progbits
	.align	128
.text._ZN7cutlass13device_kernelIN5flash11enable_sm90INS1_16FlashAttnFwdSm90INS1_25CollectiveMainloopFwdSm90ILi2EN4cute5tupleIJNS5_1CILi1EEES8_S8_EEENS6_IJNS7_ILi64EEESA_SA_EEELi512ENS_10bfloat16_tEfNS_4arch4Sm90ELb0ELb0ELb0ELb1ELb0ELb1ELb1ELb0ELb0ELb0ELb0ELb0EEENS1_21CollectiveEpilogueFwdINS6_IJSA_NS7_ILi512EEESA_EEES9_SC_SE_Li256ELb1ELb0ELb0ELb0EEENS1_36VarlenDynamicPersistentTileSchedulerILi64ELi64ELi256ELi32ELb0ELb0ELb1ELb0ELb1ELb1EEEEEEEEEvNT_6ParamsE:
        .type           _ZN7cutlass13device_kernelIN5flash11enable_sm90INS1_16FlashAttnFwdSm90INS1_25CollectiveMainloopFwdSm90ILi2EN4cute5tupleIJNS5_1CILi1EEES8_S8_EEENS6_IJNS7_ILi64EEESA_SA_EEELi512ENS_10bfloat16_tEfNS_4arch4Sm90ELb0ELb0ELb0ELb1ELb0ELb1ELb1ELb0ELb0ELb0ELb0ELb0EEENS1_21CollectiveEpilogueFwdINS6_IJSA_NS7_ILi512EEESA_EEES9_SC_SE_Li256ELb1ELb0ELb0ELb0EEENS1_36VarlenDynamicPersistentTileSchedulerILi64ELi64ELi256ELi32ELb0ELb0ELb1ELb0ELb1ELb1EEEEEEEEEvNT_6ParamsE,@function
        .size           _ZN7cutlass13device_kernelIN5flash11enable_sm90INS1_16FlashAttnFwdSm90INS1_25CollectiveMainloopFwdSm90ILi2EN4cute5tupleIJNS5_1CILi1EEES8_S8_EEENS6_IJNS7_ILi64EEESA_SA_EEELi512ENS_10bfloat16_tEfNS_4arch4Sm90ELb0ELb0ELb0ELb1ELb0ELb1ELb1ELb0ELb0ELb0ELb0ELb0EEENS1_21CollectiveEpilogueFwdINS6_IJSA_NS7_ILi512EEESA_EEES9_SC_SE_Li256ELb1ELb0ELb0ELb0EEENS1_36VarlenDynamicPersistentTileSchedulerILi64ELi64ELi256ELi32ELb0ELb0ELb1ELb0ELb1ELb1EEEEEEEEEvNT_6ParamsE,(.L_x_61 - _ZN7cutlass13device_kernelIN5flash11enable_sm90INS1_16FlashAttnFwdSm90INS1_25CollectiveMainloopFwdSm90ILi2EN4cute5tupleIJNS5_1CILi1EEES8_S8_EEENS6_IJNS7_ILi64EEESA_SA_EEELi512ENS_10bfloat16_tEfNS_4arch4Sm90ELb0ELb0ELb0ELb1ELb0ELb1ELb1ELb0ELb0ELb0ELb0ELb0EEENS1_21CollectiveEpilogueFwdINS6_IJSA_NS7_ILi512EEESA_EEES9_SC_SE_Li256ELb1ELb0ELb0ELb0EEENS1_36VarlenDynamicPersistentTileSchedulerILi64ELi64ELi256ELi32ELb0ELb0ELb1ELb0ELb1ELb1EEEEEEEEEvNT_6ParamsE)
        .other          _ZN7cutlass13device_kernelIN5flash11enable_sm90INS1_16FlashAttnFwdSm90INS1_25CollectiveMainloopFwdSm90ILi2EN4cute5tupleIJNS5_1CILi1EEES8_S8_EEENS6_IJNS7_ILi64EEESA_SA_EEELi512ENS_10bfloat16_tEfNS_4arch4Sm90ELb0ELb0ELb0ELb1ELb0ELb1ELb1ELb0ELb0ELb0ELb0ELb0EEENS1_21CollectiveEpilogueFwdINS6_IJSA_NS7_ILi512EEESA_EEES9_SC_SE_Li256ELb1ELb0ELb0ELb0EEENS1_36VarlenDynamicPersistentTileSchedulerILi64ELi64ELi256ELi32ELb0ELb0ELb1ELb0ELb1ELb1EEEEEEEEEvNT_6ParamsE,@"STO_CUDA_ENTRY STV_DEFAULT"
_ZN7cutlass13device_kernelIN5flash11enable_sm90INS1_16FlashAttnFwdSm90INS1_25CollectiveMainloopFwdSm90ILi2EN4cute5tupleIJNS5_1CILi1EEES8_S8_EEENS6_IJNS7_ILi64EEESA_SA_EEELi512ENS_10bfloat16_tEfNS_4arch4Sm90ELb0ELb0ELb0ELb1ELb0ELb1ELb1ELb0ELb0ELb0ELb0ELb0EEENS1_21CollectiveEpilogueFwdINS6_IJSA_NS7_ILi512EEESA_EEES9_SC_SE_Li256ELb1ELb0ELb0ELb0EEENS1_36VarlenDynamicPersistentTileSchedulerILi64ELi64ELi256ELi32ELb0ELb0ELb1ELb0ELb1ELb1EEEEEEEEEvNT_6ParamsE:
[----:B------:R-:W-:Y:S01]  /*0000*/  LDC R1, c[0x0][0x37c] ;  /* 0x0000df00ff017b82 */ /* 0x000fe20000000800 */
[----:B------:R-:W-:Y:S05]  /*0010*/  EXIT ;  /* 0x000000000000794d */ /* 0x000fea0003800000 */
.L_x_15:
        /* <DEDUP_REMOVED lines=14> */
.L_x_61:


//--------------------- .text._ZN7cutlass13device_kernelIN5flash11enable_sm90INS1_16FlashAttnFwdSm90INS1_25CollectiveMainloopFwdSm90ILi2EN4cute5tupleIJNS5_1CILi1EEES8_S8_EEENS6_IJNS7_ILi64EEESA_SA_EEELi512ENS_10bfloat16_tEfNS_4arch4Sm90ELb0ELb1ELb0ELb0ELb0ELb0ELb0ELb0ELb0ELb0ELb0ELb0EEENS1_21CollectiveEpilogueFwdINS6_IJSA_NS7_ILi512EEESA_EEES9_SC_SE_Li256ELb0ELb0ELb0ELb0EEENS1_30DynamicPersistentTileSchedulerILi256ELi32ELb0ELb0ELb1EEEEEEEEEvNT_6ParamsE --------------------------
	.section	.text._ZN7cutlass13device_kernelIN5flash11enable_sm90INS1_16FlashAttnFwdSm90INS1_25CollectiveMainloopFwdSm90ILi2EN4cute5tupleIJNS5_1CILi1EEES8_S8_EEENS6_IJNS7_ILi64EEESA_SA_EEELi512ENS_10bfloat16_tEfNS_4arch4Sm90ELb0ELb1ELb0ELb0ELb0ELb0ELb0ELb0ELb0ELb0ELb0ELb0EEENS1_21CollectiveEpilogueFwdINS6_IJSA_NS7_ILi512EEESA_EEES9_SC_SE_Li256ELb0ELb0ELb0ELb0EEENS1_30DynamicPersistentTileSchedulerILi256ELi32ELb0ELb0ELb1EEEEEEEEEvNT_6ParamsE,"ax",@progbits
	.align	128
.text._ZN7cutlass13device_kernelIN5flash11enable_sm90INS1_16FlashAttnFwdSm90INS1_25CollectiveMainloopFwdSm90ILi2EN4cute5tupleIJNS5_1CILi1EEES8_S8_EEENS6_IJNS7_ILi64EEESA_SA_EEELi512ENS_10bfloat16_tEfNS_4arch4Sm90ELb0ELb1ELb0ELb0ELb0ELb0ELb0ELb0ELb0ELb0ELb0ELb0EEENS1_21CollectiveEpilogueFwdINS6_IJSA_NS7_ILi512EEESA_EEES9_SC_SE_Li256ELb0ELb0ELb0ELb0EEENS1_30DynamicPersistentTileSchedulerILi256ELi32ELb0ELb0ELb1EEEEEEEEEvNT_6ParamsE:
        .type           _ZN7cutlass13device_kernelIN5flash11enable_sm90INS1_16FlashAttnFwdSm90INS1_25CollectiveMainloopFwdSm90ILi2EN4cute5tupleIJNS5_1CILi1EEES8_S8_EEENS6_IJNS7_ILi64EEESA_SA_EEELi512ENS_10bfloat16_tEfNS_4arch4Sm90ELb0ELb1ELb0ELb0ELb0ELb0ELb0ELb0ELb0ELb0ELb0ELb0EEENS1_21CollectiveEpilogueFwdINS6_IJSA_NS7_ILi512EEESA_EEES9_SC_SE_Li256ELb0ELb0ELb0ELb0EEENS1_30DynamicPersistentTileSchedulerILi256ELi32ELb0ELb0ELb1EEEEEEEEEvNT_6ParamsE,@function
        .size           _ZN7cutlass13device_kernelIN5flash11enable_sm90INS1_16FlashAttnFwdSm90INS1_25CollectiveMainloopFwdSm90ILi2EN4cute5tupleIJNS5_1CILi1EEES8_S8_EEENS6_IJNS7_ILi64EEESA_SA_EEELi512ENS_10bfloat16_tEfNS_4arch4Sm90ELb0ELb1ELb0ELb0ELb0ELb0ELb0ELb0ELb0ELb0ELb0ELb0EEENS1_21CollectiveEpilogueFwdINS6_IJSA_NS7_ILi512EEESA_EEES9_SC_SE_Li256ELb0ELb0ELb0ELb0EEENS1_30DynamicPersistentTileSchedulerILi256ELi32ELb0ELb0ELb1EEEEEEEEEvNT_6ParamsE,(.L_x_62 - _ZN7cutlass13device_kernelIN5flash11enable_sm90INS1_16FlashAttnFwdSm90INS1_25CollectiveMainloopFwdSm90ILi2EN4cute5tupleIJNS5_1CILi1EEES8_S8_EEENS6_IJNS7_ILi64EEESA_SA_EEELi512ENS_10bfloat16_tEfNS_4arch4Sm90ELb0ELb1ELb0ELb0ELb0ELb0ELb0ELb0ELb0ELb0ELb0ELb0EEENS1_21CollectiveEpilogueFwdINS6_IJSA_NS7_ILi512EEESA_EEES9_SC_SE_Li256ELb0ELb0ELb0ELb0EEENS1_30DynamicPersistentTileSchedulerILi256ELi32ELb0ELb0ELb1EEEEEEEEEvNT_6ParamsE)
        .other          _ZN7cutlass13device_kernelIN5flash11enable_sm90INS1_16FlashAttnFwdSm90INS1_25CollectiveMainloopFwdSm90ILi2EN4cute5tupleIJNS5_1CILi1EEES8_S8_EEENS6_IJNS7_ILi64EEESA_SA_EEELi512ENS_10bfloat16_tEfNS_4arch4Sm90ELb0ELb1ELb0ELb0ELb0ELb0ELb0ELb0ELb0ELb0ELb0ELb0EEENS1_21CollectiveEpilogueFwdINS6_IJSA_NS7_ILi512EEESA_EEES9_SC_SE_Li256ELb0ELb0ELb0ELb0EEENS1_30DynamicPersistentTileSchedulerILi256ELi32ELb0ELb0ELb1EEEEEEEEEvNT_6ParamsE,@"STO_CUDA_ENTRY STV_DEFAULT"
_ZN7cutlass13device_kernelIN5flash11enable_sm90INS1_16FlashAttnFwdSm90INS1_25CollectiveMainloopFwdSm90ILi2EN4cute5tupleIJNS5_1CILi1EEES8_S8_EEENS6_IJNS7_ILi64EEESA_SA_EEELi512ENS_10bfloat16_tEfNS_4arch4Sm90ELb0ELb1ELb0ELb0ELb0ELb0ELb0ELb0ELb0ELb0ELb0ELb0EEENS1_21CollectiveEpilogueFwdINS6_IJSA_NS7_ILi512EEESA_EEES9_SC_SE_Li256ELb0ELb0ELb0ELb0EEENS1_30DynamicPersistentTileSchedulerILi256ELi32ELb0ELb0ELb1EEEEEEEEEvNT_6ParamsE:
[----:B------:R-:W-:Y:S01]  /*0000*/  LDC R1, c[0x0][0x37c] ;  /* 0x0000df00ff017b82 */ /* 0x000fe20000000800 */
[----:B------:R-:W-:Y:S05]  /*0010*/  EXIT ;  /* 0x000000000000794d */ /* 0x000fea0003800000 */
.L_x_16:
        /* <DEDUP_REMOVED lines=14> */
.L_x_62:


//--------------------- .text._ZN7cutlass13device_kernelIN5flash11enable_sm90INS1_16FlashAttnFwdSm90INS1_25CollectiveMainloopFwdSm90ILi2EN4cute5tupleIJNS5_1CILi1EEES8_S8_EEENS6_IJNS7_ILi64EEESA_SA_EEELi512ENS_10bfloat16_tEfNS_4arch4Sm90ELb0ELb1ELb0ELb0ELb0ELb0ELb1ELb0ELb0ELb0ELb0ELb0EEENS1_21CollectiveEpilogueFwdINS6_IJSA_NS7_ILi512EEESA_EEES9_SC_SE_Li256ELb0ELb0ELb0ELb0EEENS1_30DynamicPersistentTileSchedulerILi256ELi32ELb0ELb0ELb1EEEEEEEEEvNT_6ParamsE --------------------------
	.section	.text._ZN7cutlass13device_kernelIN5flash11enable_sm90INS1_16FlashAttnFwdSm90INS1_25CollectiveMainloopFwdSm90ILi2EN4cute5tupleIJNS5_1CILi1EEES8_S8_EEENS6_IJNS7_ILi64EEESA_SA_EEELi512ENS_10bfloat16_tEfNS_4arch4Sm90ELb0ELb1ELb0ELb0ELb0ELb0ELb1ELb0ELb0ELb0ELb0ELb0EEENS1_21CollectiveEpilogueFwdINS6_IJSA_NS7_ILi512EEESA_EEES9_SC_SE_Li256ELb0ELb0ELb0ELb0EEENS1_30DynamicPersistentTileSchedulerILi256ELi32ELb0ELb0ELb1EEEEEEEEEvNT_6ParamsE,"ax",@progbits
	.align	128
.text._ZN7cutlass13device_kernelIN5flash11enable_sm90INS1_16FlashAttnFwdSm90INS1_25CollectiveMainloopFwdSm90ILi2EN4cute5tupleIJNS5_1CILi1EEES8_S8_EEENS6_IJNS7_ILi64EEESA_SA_EEELi512ENS_10bfloat16_tEfNS_4arch4Sm90ELb0ELb1ELb0ELb0ELb0ELb0ELb1ELb0ELb0ELb0ELb0ELb0EEENS1_21CollectiveEpilogueFwdINS6_IJSA_NS7_ILi512EEESA_EEES9_SC_SE_Li256ELb0ELb0ELb0ELb0EEENS1_30DynamicPersistentTileSchedulerILi256ELi32ELb0ELb0ELb1EEEEEEEEEvNT_6ParamsE:
        .type           _ZN7cutlass13device_kernelIN5flash11enable_sm90INS1_16FlashAttnFwdSm90INS1_25CollectiveMainloopFwdSm90ILi2EN4cute5tupleIJNS5_1CILi1EEES8_S8_EEENS6_IJNS7_ILi64EEESA_SA_EEELi512ENS_10bfloat16_tEfNS_4arch4Sm90ELb0ELb1ELb0ELb0ELb0ELb0ELb1ELb0ELb0ELb0ELb0ELb0EEENS1_21CollectiveEpilogueFwdINS6_IJSA_NS7_ILi512EEESA_EEES9_SC_SE_Li256ELb0ELb0ELb0ELb0EEENS1_30DynamicPersistentTileSchedulerILi256ELi32ELb0ELb0ELb1EEEEEEEEEvNT_6ParamsE,@function
        .size           _ZN7cutlass13device_kernelIN5flash11enable_sm90INS1_16FlashAttnFwdSm90INS1_25CollectiveMainloopFwdSm90ILi2EN4cute5tupleIJNS5_1CILi1EEES8_S8_EEENS6_IJNS7_ILi64EEESA_SA_EEELi512ENS_10bfloat16_tEfNS_4arch4Sm90ELb0ELb1ELb0ELb0ELb0ELb0ELb1ELb0ELb0ELb0ELb0ELb0EEENS1_21CollectiveEpilogueFwdINS6_IJSA_NS7_ILi512EEESA_EEES9_SC_SE_Li256ELb0ELb0ELb0ELb0EEENS1_30DynamicPersistentTileSchedulerILi256ELi32ELb0ELb0ELb1EEEEEEEEEvNT_6ParamsE,(.L_x_63 - _ZN7cutlass13device_kernelIN5flash11enable_sm90INS1_16FlashAttnFwdSm90INS1_25CollectiveMainloopFwdSm90ILi2EN4cute5tupleIJNS5_1CILi1EEES8_S8_EEENS6_IJNS7_ILi64EEESA_SA_EEELi512ENS_10bfloat16_tEfNS_4arch4Sm90ELb0ELb1ELb0ELb0ELb0ELb0ELb1ELb0ELb0ELb0ELb0ELb0EEENS1_21CollectiveEpilogueFwdINS6_IJSA_NS7_ILi512EEESA_EEES9_SC_SE_Li256ELb0ELb0ELb0ELb0EEENS1_30DynamicPersistentTileSchedulerILi256ELi32ELb0ELb0ELb1EEEEEEEEEvNT_6ParamsE)
        .other          _ZN7cutlass13device_kernelIN5flash11enable_sm90INS1_16FlashAttnFwdSm90INS1_25CollectiveMainloopFwdSm90ILi2EN4cute5tupleIJNS5_1CILi1EEES8_S8_EEENS6_IJNS7_ILi64EEESA_SA_EEELi512ENS_10bfloat16_tEfNS_4arch4Sm90ELb0ELb1ELb0ELb0ELb0ELb0ELb1ELb0ELb0ELb0ELb0ELb0EEENS1_21CollectiveEpilogueFwdINS6_IJSA_NS7_ILi512EEESA_EEES9_SC_SE_Li256ELb0ELb0ELb0ELb0EEENS1_30DynamicPersistentTileSchedulerILi256ELi32ELb0ELb0ELb1EEEEEEEEEvNT_6ParamsE,@"STO_CUDA_ENTRY STV_DEFAULT"
_ZN7cutlass13device_kernelIN5flash11enable_sm90INS1_16FlashAttnFwdSm90INS1_25CollectiveMainloopFwdSm90ILi2EN4cute5tupleIJNS5_1CILi1EEES8_S8_EEENS6_IJNS7_ILi64EEESA_SA_EEELi512ENS_10bfloat16_tEfNS_4arch4Sm90ELb0ELb1ELb0ELb0ELb0ELb0ELb1ELb0ELb0ELb0ELb0ELb0EEENS1_21CollectiveEpilogueFwdINS6_IJSA_NS7_ILi512EEESA_EEES9_SC_SE_Li256ELb0ELb0ELb0ELb0EEENS1_30DynamicPersistentTileSchedulerILi256ELi32ELb0ELb0ELb1EEEEEEEEEvNT_6ParamsE:
[----:B------:R-:W-:Y:S01]  /*0000*/  LDC R1, c[0x0][0x37c] ;  /* 0x0000df00ff017b82 */ /* 0x000fe20000000800 */
[----:B------:R-:W-:Y:S05]  /*0010*/  EXIT ;  /* 0x000000000000794d */ /* 0x000fea0003800000 */
.L_x_17:
        /* <DEDUP_REMOVED lines=14> */
.L_x_63:


//--------------------- .text._ZN7cutlass13device_kernelIN5flash11enable_sm90INS1_16FlashAttnFwdSm90INS1_25CollectiveMainloopFwdSm90ILi2EN4cute5tupleIJNS5_1CILi1EEES8_S8_EEENS6_IJNS7_ILi64EEESA_SA_EEELi512ENS_10bfloat16_tEfNS_4arch4Sm90ELb0ELb1ELb0ELb1ELb0ELb0ELb0ELb0ELb0ELb0ELb0ELb0EEENS1_21CollectiveEpilogueFwdINS6_IJSA_NS7_ILi512EEESA_EEES9_SC_SE_Li256ELb1ELb0ELb0ELb0EEENS1_36VarlenDynamicPersistentTileSchedulerILi64ELi64ELi256ELi32ELb0ELb0ELb1ELb1ELb0ELb1EEEEEEEEEvNT_6ParamsE --------------------------
	.section	.text._ZN7cutlass13device_kernelIN5flash11enable_sm90INS1_16FlashAttnFwdSm90INS1_25CollectiveMainloopFwdSm90ILi2EN4cute5tupleIJNS5_1CILi1EEES8_S8_EEENS6_IJNS7_ILi64EEESA_SA_EEELi512ENS_10bfloat16_tEfNS_4arch4Sm90ELb0ELb1ELb0ELb1ELb0ELb0ELb0ELb0ELb0ELb0ELb0ELb0EEENS1_21CollectiveEpilogueFwdINS6_IJSA_NS7_ILi512EEESA_EEES9_SC_SE_Li256ELb1ELb0ELb0ELb0EEENS1_36VarlenDynamicPersistentTileSchedulerILi64ELi64ELi256ELi32ELb0ELb0ELb1ELb1ELb0ELb1EEEEEEEEEvNT_6ParamsE,"ax",@progbits
	.align	128
.text._ZN7cutlass13device_kernelIN5flash11enable_sm90INS1_16FlashAttnFwdSm90INS1_25CollectiveMainloopFwdSm90ILi2EN4cute5tupleIJNS5_1CILi1EEES8_S8_EEENS6_IJNS7_ILi64EEESA_SA_EEELi512ENS_10bfloat16_tEfNS_4arch4Sm90ELb0ELb1ELb0ELb1ELb0ELb0ELb0ELb0ELb0ELb0ELb0ELb0EEENS1_21CollectiveEpilogueFwdINS6_IJSA_NS7_ILi512EEESA_EEES9_SC_SE_Li256ELb1ELb0ELb0ELb0EEENS1_36VarlenDynamicPersistentTileSchedulerILi64ELi64ELi256ELi32ELb0ELb0ELb1ELb1ELb0ELb1EEEEEEEEEvNT_6ParamsE:
        .type           _ZN7cutlass13device_kernelIN5flash11enable_sm90INS1_16FlashAttnFwdSm90INS1_25CollectiveMainloopFwdSm90ILi2EN4cute5tupleIJNS5_1CILi1EEES8_S8_EEENS6_IJNS7_ILi64EEESA_SA_EEELi512ENS_10bfloat16_tEfNS_4arch4Sm90ELb0ELb1ELb0ELb1ELb0ELb0ELb0ELb0ELb0ELb0ELb0ELb0EEENS1_21CollectiveEpilogueFwdINS6_IJSA_NS7_ILi512EEESA_EEES9_SC_SE_Li256ELb1ELb0ELb0ELb0EEENS1_36VarlenDynamicPersistentTileSchedulerILi64ELi64ELi256ELi32ELb0ELb0ELb1ELb1ELb0ELb1EEEEEEEEEvNT_6ParamsE,@function
        .size           _ZN7cutlass13device_kernelIN5flash11enable_sm90INS1_16FlashAttnFwdSm90INS1_25CollectiveMainloopFwdSm90ILi2EN4cute5tupleIJNS5_1CILi1EEES8_S8_EEENS6_IJNS7_ILi64EEESA_SA_EEELi512ENS_10bfloat16_tEfNS_4arch4Sm90ELb0ELb1ELb0ELb1ELb0ELb0ELb0ELb0ELb0ELb0ELb0ELb0EEENS1_21CollectiveEpilogueFwdINS6_IJSA_NS7_ILi512EEESA_EEES9_SC_SE_Li256ELb1ELb0ELb0ELb0EEENS1_36VarlenDynamicPersistentTileSchedulerILi64ELi64ELi256ELi32ELb0ELb0ELb1ELb1ELb0ELb1EEEEEEEEEvNT_6ParamsE,(.L_x_64 - _ZN7cutlass13device_kernelIN5flash11enable_sm90INS1_16FlashAttnFwdSm90INS1_25CollectiveMainloopFwdSm90ILi2EN4cute5tupleIJNS5_1CILi1EEES8_S8_EEENS6_IJNS7_ILi64EEESA_SA_EEELi512ENS_10bfloat16_tEfNS_4arch4Sm90ELb0ELb1ELb0ELb1ELb0ELb0ELb0ELb0ELb0ELb0ELb0ELb0EEENS1_21CollectiveEpilogueFwdINS6_IJSA_NS7_ILi512EEESA_EEES9_SC_SE_Li256ELb1ELb0ELb0ELb0EEENS1_36VarlenDynamicPersistentTileSchedulerILi64ELi64ELi256ELi32ELb0ELb0ELb1ELb1ELb0ELb1EEEEEEEEEvNT_6ParamsE)
        .other          _ZN7cutlass13device_kernelIN5flash11enable_sm90INS1_16FlashAttnFwdSm90INS1_25CollectiveMainloopFwdSm90ILi2EN4cute5tupleIJNS5_1CILi1EEES8_S8_EEENS6_IJNS7_ILi64EEESA_SA_EEELi512ENS_10bfloat16_tEfNS_4arch4Sm90ELb0ELb1ELb0ELb1ELb0ELb0ELb0ELb0ELb0ELb0ELb0ELb0EEENS1_21CollectiveEpilogueFwdINS6_IJSA_NS7_ILi512EEESA_EEES9_SC_SE_Li256ELb1ELb0ELb0ELb0EEENS1_36VarlenDynamicPersistentTileSchedulerILi64ELi64ELi256ELi32ELb0ELb0ELb1ELb1ELb0ELb1EEEEEEEEEvNT_6ParamsE,@"STO_CUDA_ENTRY STV_DEFAULT"
_ZN7cutlass13device_kernelIN5flash11enable_sm90INS1_16FlashAttnFwdSm90INS1_25CollectiveMainloopFwdSm90ILi2EN4cute5tupleIJNS5_1CILi1EEES8_S8_EEENS6_IJNS7_ILi64EEESA_SA_EEELi512ENS_10bfloat16_tEfNS_4arch4Sm90ELb0ELb1ELb0ELb1ELb0ELb0ELb0ELb0ELb0ELb0ELb0ELb0EEENS1_21CollectiveEpilogueFwdINS6_IJSA_NS7_ILi512EEESA_EEES9_SC_SE_Li256ELb1ELb0ELb0ELb0EEENS1_36VarlenDynamicPersistentTileSchedulerILi64ELi64ELi256ELi32ELb0ELb0ELb1ELb1ELb0ELb1EEEEEEEEEvNT_6ParamsE:
[----:B------:R-:W-:Y:S01]  /*0000*/  LDC R1, c[0x0][0x37c] ;  /* 0x0000df00ff017b82 */ /* 0x000fe20000000800 */
[----:B------:R-:W-:Y:S05]  /*0010*/  EXIT ;  /* 0x000000000000794d */ /* 0x000fea0003800000 */
.L_x_18:
        /* <DEDUP_REMOVED lines=14> */
.L_x_64:


//--------------------- .text._ZN7cutlass13device_kernelIN5flash11enable_sm90INS1_16FlashAttnFwdSm90INS1_25CollectiveMainloopFwdSm90ILi2EN4cute5tupleIJNS5_1CILi1EEES8_S8_EEENS6_IJNS7_ILi64EEESA_SA_EEELi512ENS_10bfloat16_tEfNS_4arch4Sm90ELb0ELb1ELb0ELb1ELb0ELb1ELb0ELb0ELb0ELb0ELb0ELb0EEENS1_21CollectiveEpilogueFwdINS6_IJSA_NS7_ILi512EEESA_EEES9_SC_SE_Li256ELb1ELb0ELb0ELb0EEENS1_36VarlenDynamicPersistentTileSchedulerILi64ELi64ELi256ELi32ELb0ELb0ELb1ELb1ELb0ELb1EEEEEEEEEvNT_6ParamsE --------------------------
	.section	.text._ZN7cutlass13device_kernelIN5flash11enable_sm90INS1_16FlashAttnFwdSm90INS1_25CollectiveMainloopFwdSm90ILi2EN4cute5tupleIJNS5_1CILi1EEES8_S8_EEENS6_IJNS7_ILi64EEESA_SA_EEELi512ENS_10bfloat16_tEfNS_4arch4Sm90ELb0ELb1ELb0ELb1ELb0ELb1ELb0ELb0ELb0ELb0ELb0ELb0EEENS1_21CollectiveEpilogueFwdINS6_IJSA_NS7_ILi512EEESA_EEES9_SC_SE_Li256ELb1ELb0ELb0ELb0EEENS1_36VarlenDynamicPersistentTileSchedulerILi64ELi64ELi256ELi32ELb0ELb0ELb1ELb1ELb0ELb1EEEEEEEEEvNT_6ParamsE,"ax",@progbits
	.align	128
.text._ZN7cutlass13device_kernelIN5flash11enable_sm90INS1_16FlashAttnFwdSm90INS1_25CollectiveMainloopFwdSm90ILi2EN4cute5tupleIJNS5_1CILi1EEES8_S8_EEENS6_IJNS7_ILi64EEESA_SA_EEELi512ENS_10bfloat16_tEfNS_4arch4Sm90ELb0ELb1ELb0ELb1ELb0ELb1ELb0ELb0ELb0ELb0ELb0ELb0EEENS1_21CollectiveEpilogueFwdINS6_IJSA_NS7_ILi512EEESA_EEES9_SC_SE_Li256ELb1ELb0ELb0ELb0EEENS1_36VarlenDynamicPersistentTileSchedulerILi64ELi64ELi256ELi32ELb0ELb0ELb1ELb1ELb0ELb1EEEEEEEEEvNT_6ParamsE:
        .type           _ZN7cutlass13device_kernelIN5flash11enable_sm90INS1_16FlashAttnFwdSm90INS1_25CollectiveMainloopFwdSm90ILi2EN4cute5tupleIJNS5_1CILi1EEES8_S8_EEENS6_IJNS7_ILi64EEESA_SA_EEELi512ENS_10bfloat16_tEfNS_4arch4Sm90ELb0ELb1ELb0ELb1ELb0ELb1ELb0ELb0ELb0ELb0ELb0ELb0EEENS1_21CollectiveEpilogueFwdINS6_IJSA_NS7_ILi512EEESA_EEES9_SC_SE_Li256ELb1ELb0ELb0ELb0EEENS1_36VarlenDynamicPersistentTileSchedulerILi64ELi64ELi256ELi32ELb0ELb0ELb1ELb1ELb0ELb1EEEEEEEEEvNT_6ParamsE,@function
        .size           _ZN7cutlass13device_kernelIN5flash11enable_sm90INS1_16FlashAttnFwdSm90INS1_25CollectiveMainloopFwdSm90ILi2EN4cute5tupleIJNS5_1CILi1EEES8_S8_EEENS6_IJNS7_ILi64EEESA_SA_EEELi512ENS_10bfloat16_tEfNS_4arch4Sm90ELb0ELb1ELb0ELb1ELb0ELb1ELb0ELb0ELb0ELb0ELb0ELb0EEENS1_21CollectiveEpilogueFwdINS6_IJSA_NS7_ILi512EEESA_EEES9_SC_SE_Li256ELb1ELb0ELb0ELb0EEENS1_36VarlenDynamicPersistentTileSchedulerILi64ELi64ELi256ELi32ELb0ELb0ELb1ELb1ELb0ELb1EEEEEEEEEvNT_6ParamsE,(.L_x_65 - _ZN7cutlass13device_kernelIN5flash11enable_sm90INS1_16FlashAttnFwdSm90INS1_25CollectiveMainloopFwdSm90ILi2EN4cute5tupleIJNS5_1CILi1EEES8_S8_EEENS6_IJNS7_ILi64EEESA_SA_EEELi512ENS_10bfloat16_tEfNS_4arch4Sm90ELb0ELb1ELb0ELb1ELb0ELb1ELb0ELb0ELb0ELb0ELb0ELb0EEENS1_21CollectiveEpilogueFwdINS6_IJSA_NS7_ILi512EEESA_EEES9_SC_SE_Li256ELb1ELb0ELb0ELb0EEENS1_36VarlenDynamicPersistentTileSchedulerILi64ELi64ELi256ELi32ELb0ELb0ELb1ELb1ELb0ELb1EEEEEEEEEvNT_6ParamsE)
        .other          _ZN7cutlass13device_kernelIN5flash11enable_sm90INS1_16FlashAttnFwdSm90INS1_25CollectiveMainloopFwdSm90ILi2EN4cute5tupleIJNS5_1CILi1EEES8_S8_EEENS6_IJNS7_ILi64EEESA_SA_EEELi512ENS_10bfloat16_tEfNS_4arch4Sm90ELb0ELb1ELb0ELb1ELb0ELb1ELb0ELb0ELb0ELb0ELb0ELb0EEENS1_21CollectiveEpilogueFwdINS6_IJSA_NS7_ILi512EEESA_EEES9_SC_SE_Li256ELb1ELb0ELb0ELb0EEENS1_36VarlenDynamicPersistentTileSchedulerILi64ELi64ELi256ELi32ELb0ELb0ELb1ELb1ELb0ELb1EEEEEEEEEvNT_6ParamsE,@"STO_CUDA_ENTRY STV_DEFAULT"
_ZN7cutlass13device_kernelIN5flash11enable_sm90INS1_16FlashAttnFwdSm90INS1_25CollectiveMainloopFwdSm90ILi2EN4cute5tupleIJNS5_1CILi1EEES8_S8_EEENS6_IJNS7_ILi64EEESA_SA_EEELi512ENS_10bfloat16_tEfNS_4arch4Sm90ELb0ELb1ELb0ELb1ELb0ELb1ELb0ELb0ELb0ELb0ELb0ELb0EEENS1_21CollectiveEpilogueFwdINS6_IJSA_NS7_ILi512EEESA_EEES9_SC_SE_Li256ELb1ELb0ELb0ELb0EEENS1_36VarlenDynamicPersistentTileSchedulerILi64ELi64ELi256ELi32ELb0ELb0ELb1ELb1ELb0ELb1EEEEEEEEEvNT_6ParamsE:
[----:B------:R-:W-:Y:S01]  /*0000*/  LDC R1, c[0x0][0x37c] ;  /* 0x0000df00ff017b82 */ /* 0x000fe20000000800 */
[----:B------:R-:W-:Y:S05]  /*0010*/  EXIT ;  /* 0x000000000000794d */ /* 0x000fea0003800000 */
.L_x_19:
        /* <DEDUP_REMOVED lines=14> */
.L_x_65:


//--------------------- .text._ZN7cutlass13device_kernelIN5flash11enable_sm90INS1_16FlashAttnFwdSm90INS1_25CollectiveMainloopFwdSm90ILi2EN4cute5tupleIJNS5_1CILi1EEES8_S8_EEENS6_IJNS7_ILi64EEESA_SA_EEELi512ENS_10bfloat16_tEfNS_4arch4Sm90ELb0ELb1ELb0ELb1ELb0ELb0ELb1ELb0ELb0ELb0ELb0ELb0EEENS1_21CollectiveEpilogueFwdINS6_IJSA_NS7_ILi512EEESA_EEES9_SC_SE_Li256ELb1ELb0ELb0ELb0EEENS1_36VarlenDynamicPersistentTileSchedulerILi64ELi64ELi256ELi32ELb0ELb0ELb1ELb1ELb0ELb1EEEEEEEEEvNT_6ParamsE --------------------------
	.section	.text._ZN7cutlass13device_kernelIN5flash11enable_sm90INS1_16FlashAttnFwdSm90INS1_25CollectiveMainloopFwdSm90ILi2EN4cute5tupleIJNS5_1CILi1EEES8_S8_EEENS6_IJNS7_ILi64EEESA_SA_EEELi512ENS_10bfloat16_tEfNS_4arch4Sm90ELb0ELb1ELb0ELb1ELb0ELb0ELb1ELb0ELb0ELb0ELb0ELb0EEENS1_21CollectiveEpilogueFwdINS6_IJSA_NS7_ILi512EEESA_EEES9_SC_SE_Li256ELb1ELb0ELb0ELb0EEENS1_36VarlenDynamicPersistentTileSchedulerILi64ELi64ELi256ELi32ELb0ELb0ELb1ELb1ELb0ELb1EEEEEEEEEvNT_6ParamsE,"ax",@progbits
	.align	128
.text._ZN7cutlass13device_kernelIN5flash11enable_sm90INS1_16FlashAttnFwdSm90INS1_25CollectiveMainloopFwdSm90ILi2EN4cute5tupleIJNS5_1CILi1EEES8_S8_EEENS6_IJNS7_ILi64EEESA_SA_EEELi512ENS_10bfloat16_tEfNS_4arch4Sm90ELb0ELb1ELb0ELb1ELb0ELb0ELb1ELb0ELb0ELb0ELb0ELb0EEENS1_21CollectiveEpilogueFwdINS6_IJSA_NS7_ILi512EEESA_EEES9_SC_SE_Li256ELb1ELb0ELb0ELb0EEENS1_36VarlenDynamicPersistentTileSchedulerILi64ELi64ELi256ELi32ELb0ELb0ELb1ELb1ELb0ELb1EEEEEEEEEvNT_6ParamsE:
        .type           _ZN7cutlass13device_kernelIN5flash11enable_sm90INS1_16FlashAttnFwdSm90INS1_25CollectiveMainloopFwdSm90ILi2EN4cute5tupleIJNS5_1CILi1EEES8_S8_EEENS6_IJNS7_ILi64EEESA_SA_EEELi512ENS_10bfloat16_tEfNS_4arch4Sm90ELb0ELb1ELb0ELb1ELb0ELb0ELb1ELb0ELb0ELb0ELb0ELb0EEENS1_21CollectiveEpilogueFwdINS6_IJSA_NS7_ILi512EEESA_EEES9_SC_SE_Li256ELb1ELb0ELb0ELb0EEENS1_36VarlenDynamicPersistentTileSchedulerILi64ELi64ELi256ELi32ELb0ELb0ELb1ELb1ELb0ELb1EEEEEEEEEvNT_6ParamsE,@function
        .size           _ZN7cutlass13device_kernelIN5flash11enable_sm90INS1_16FlashAttnFwdSm90INS1_25CollectiveMainloopFwdSm90ILi2EN4cute5tupleIJNS5_1CILi1EEES8_S8_EEENS6_IJNS7_ILi64EEESA_SA_EEELi512ENS_10bfloat16_tEfNS_4arch4Sm90ELb0ELb1ELb0ELb1ELb0ELb0ELb1ELb0ELb0ELb0ELb0ELb0EEENS1_21CollectiveEpilogueFwdINS6_IJSA_NS7_ILi512EEESA_EEES9_SC_SE_Li256ELb1ELb0ELb0ELb0EEENS1_36VarlenDynamicPersistentTileSchedulerILi64ELi64ELi256ELi32ELb0ELb0ELb1ELb1ELb0ELb1EEEEEEEEEvNT_6ParamsE,(.L_x_66 - _ZN7cutlass13device_kernelIN5flash11enable_sm90INS1_16FlashAttnFwdSm90INS1_25CollectiveMainloopFwdSm90ILi2EN4cute5tupleIJNS5_1CILi1EEES8_S8_EEENS6_IJNS7_ILi64EEESA_SA_EEELi512ENS_10bfloat16_tEfNS_4arch4Sm90ELb0ELb1ELb0ELb1ELb0ELb0ELb1ELb0ELb0ELb0ELb0ELb0EEENS1_21CollectiveEpilogueFwdINS6_IJSA_NS7_ILi512EEESA_EEES9_SC_SE_Li256ELb1ELb0ELb0ELb0EEENS1_36VarlenDynamicPersistentTileSchedulerILi64ELi64ELi256ELi32ELb0ELb0ELb1ELb1ELb0ELb1EEEEEEEEEvNT_6ParamsE)
        .other          _ZN7cutlass13device_kernelIN5flash11enable_sm90INS1_16FlashAttnFwdSm90INS1_25CollectiveMainloopFwdSm90ILi2EN4cute5tupleIJNS5_1CILi1EEES8_S8_EEENS6_IJNS7_ILi64EEESA_SA_EEELi512ENS_10bfloat16_tEfNS_4arch4Sm90ELb0ELb1ELb0ELb1ELb0ELb0ELb1ELb0ELb0ELb0ELb0ELb0EEENS1_21CollectiveEpilogueFwdINS6_IJSA_NS7_ILi512EEESA_EEES9_SC_SE_Li256ELb1ELb0ELb0ELb0EEENS1_36VarlenDynamicPersistentTileSchedulerILi64ELi64ELi256ELi32ELb0ELb0ELb1ELb1ELb0ELb1EEEEEEEEEvNT_6ParamsE,@"STO_CUDA_ENTRY STV_DEFAULT"
_ZN7cutlass13device_kernelIN5flash11enable_sm90INS1_16FlashAttnFwdSm90INS1_25CollectiveMainloopFwdSm90ILi2EN4cute5tupleIJNS5_1CILi1EEES8_S8_EEENS6_IJNS7_ILi64EEESA_SA_EEELi512ENS_10bfloat16_tEfNS_4arch4Sm90ELb0ELb1ELb0ELb1ELb0ELb0ELb1ELb0ELb0ELb0ELb0ELb0EEENS1_21CollectiveEpilogueFwdINS6_IJSA_NS7_ILi512EEESA_EEES9_SC_SE_Li256ELb1ELb0ELb0ELb0EEENS1_36VarlenDynamicPersistentTileSchedulerILi64ELi64ELi256ELi32ELb0ELb0ELb1ELb1ELb0ELb1EEEEEEEEEvNT_6ParamsE:
[----:B------:R-:W-:Y:S01]  /*0000*/  LDC R1, c[0x0][0x37c] ;  /* 0x0000df00ff017b82 */ /* 0x000fe20000000800 */
[----:B------:R-:W-:Y:S05]  /*0010*/  EXIT ;  /* 0x000000000000794d */ /* 0x000fea0003800000 */
.L_x_20:
        /* <DEDUP_REMOVED lines=14> */
.L_x_66:


//--------------------- .text._ZN7cutlass13device_kernelIN5flash11enable_sm90INS1_16FlashAttnFwdSm90INS1_25CollectiveMainloopFwdSm90ILi2EN4cute5tupleIJNS5_1CILi1EEES8_S8_EEENS6_IJNS7_ILi64EEESA_SA_EEELi512ENS_10bfloat16_tEfNS_4arch4Sm90ELb0ELb1ELb0ELb1ELb0ELb1ELb1ELb0ELb0ELb0ELb0ELb0EEENS1_21CollectiveEpilogueFwdINS6_IJSA_NS7_ILi512EEESA_EEES9_SC_SE_Li256ELb1ELb0ELb0ELb0EEENS1_36VarlenDynamicPersistentTileSchedulerILi64ELi64ELi256ELi32ELb0ELb0ELb1ELb1ELb0ELb1EEEEEEEEEvNT_6ParamsE --------------------------
	.section	.text._ZN7cutlass13device_kernelIN5flash11enable_sm90INS1_16FlashAttnFwdSm90INS1_25CollectiveMainloopFwdSm90ILi2EN4cute5tupleIJNS5_1CILi1EEES8_S8_EEENS6_IJNS7_ILi64EEESA_SA_EEELi512ENS_10bfloat16_tEfNS_4arch4Sm90ELb0ELb1ELb0ELb1ELb0ELb1ELb1ELb0ELb0ELb0ELb0ELb0EEENS1_21CollectiveEpilogueFwdINS6_IJSA_NS7_ILi512EEESA_EEES9_SC_SE_Li256ELb1ELb0ELb0ELb0EEENS1_36VarlenDynamicPersistentTileSchedulerILi64ELi64ELi256ELi32ELb0ELb0ELb1ELb1ELb0ELb1EEEEEEEEEvNT_6ParamsE,"ax",@progbits
	.align	128
.text._ZN7cutlass13device_kernelIN5flash11enable_sm90INS1_16FlashAttnFwdSm90INS1_25CollectiveMainloopFwdSm90ILi2EN4cute5tupleIJNS5_1CILi1EEES8_S8_EEENS6_IJNS7_ILi64EEESA_SA_EEELi512ENS_10bfloat16_tEfNS_4arch4Sm90ELb0ELb1ELb0ELb1ELb0ELb1ELb1ELb0ELb0ELb0ELb0ELb0EEENS1_21CollectiveEpilogueFwdINS6_IJSA_NS7_ILi512EEESA_EEES9_SC_SE_Li256ELb1ELb0ELb0ELb0EEENS1_36VarlenDynamicPersistentTileSchedulerILi64ELi64ELi256ELi32ELb0ELb0ELb1ELb1ELb0ELb1EEEEEEEEEvNT_6ParamsE:
        .type           _ZN7cutlass13device_kernelIN5flash11enable_sm90INS1_16FlashAttnFwdSm90INS1_25CollectiveMainloopFwdSm90ILi2EN4cute5tupleIJNS5_1CILi1EEES8_S8_EEENS6_IJNS7_ILi64EEESA_SA_EEELi512ENS_10bfloat16_tEfNS_4arch4Sm90ELb0ELb1ELb0ELb1ELb0ELb1ELb1ELb0ELb0ELb0ELb0ELb0EEENS1_21CollectiveEpilogueFwdINS6_IJSA_NS7_ILi512EEESA_EEES9_SC_SE_Li256ELb1ELb0ELb0ELb0EEENS1_36VarlenDynamicPersistentTileSchedulerILi64ELi64ELi256ELi32ELb0ELb0ELb1ELb1ELb0ELb1EEEEEEEEEvNT_6ParamsE,@function
        .size           _ZN7cutlass13device_kernelIN5flash11enable_sm90INS1_16FlashAttnFwdSm90INS1_25CollectiveMainloopFwdSm90ILi2EN4cute5tupleIJNS5_1CILi1EEES8_S8_EEENS6_IJNS7_ILi64EEESA_SA_EEELi512ENS_10bfloat16_tEfNS_4arch4Sm90ELb0ELb1ELb0ELb1ELb0ELb1ELb1ELb0ELb0ELb0ELb0ELb0EEENS1_21CollectiveEpilogueFwdINS6_IJSA_NS7_ILi512EEESA_EEES9_SC_SE_Li256ELb1ELb0ELb0ELb0EEENS1_36VarlenDynamicPersistentTileSchedulerILi64ELi64ELi256ELi32ELb0ELb0ELb1ELb1ELb0ELb1EEEEEEEEEvNT_6ParamsE,(.L_x_67 - _ZN7cutlass13device_kernelIN5flash11enable_sm90INS1_16FlashAttnFwdSm90INS1_25CollectiveMainloopFwdSm90ILi2EN4cute5tupleIJNS5_1CILi1EEES8_S8_EEENS6_IJNS7_ILi64EEESA_SA_EEELi512ENS_10bfloat16_tEfNS_4arch4Sm90ELb0ELb1ELb0ELb1ELb0ELb1ELb1ELb0ELb0ELb0ELb0ELb0EEENS1_21CollectiveEpilogueFwdINS6_IJSA_NS7_ILi512EEESA_EEES9_SC_SE_Li256ELb1ELb0ELb0ELb0EEENS1_36VarlenDynamicPersistentTileSchedulerILi64ELi64ELi256ELi32ELb0ELb0ELb1ELb1ELb0ELb1EEEEEEEEEvNT_6ParamsE)
        .other          _ZN7cutlass13device_kernelIN5flash11enable_sm90INS1_16FlashAttnFwdSm90INS1_25CollectiveMainloopFwdSm90ILi2EN4cute5tupleIJNS5_1CILi1EEES8_S8_EEENS6_IJNS7_ILi64EEESA_SA_EEELi512ENS_10bfloat16_tEfNS_4arch4Sm90ELb0ELb1ELb0ELb1ELb0ELb1ELb1ELb0ELb0ELb0ELb0ELb0EEENS1_21CollectiveEpilogueFwdINS6_IJSA_NS7_ILi512EEESA_EEES9_SC_SE_Li256ELb1ELb0ELb0ELb0EEENS1_36VarlenDynamicPersistentTileSchedulerILi64ELi64ELi256ELi32ELb0ELb0ELb1ELb1ELb0ELb1EEEEEEEEEvNT_6ParamsE,@"STO_CUDA_ENTRY STV_DEFAULT"
_ZN7cutlass13device_kernelIN5flash11enable_sm90INS1_16FlashAttnFwdSm90INS1_25CollectiveMainloopFwdSm90ILi2EN4cute5tupleIJNS5_1CILi1EEES8_S8_EEENS6_IJNS7_ILi64EEESA_SA_EEELi512ENS_10bfloat16_tEfNS_4arch4Sm90ELb0ELb1ELb0ELb1ELb0ELb1ELb1ELb0ELb0ELb0ELb0ELb0EEENS1_21CollectiveEpilogueFwdINS6_IJSA_NS7_ILi512EEESA_EEES9_SC_SE_Li256ELb1ELb0ELb0ELb0EEENS1_36VarlenDynamicPersistentTileSchedulerILi64ELi64ELi256ELi32ELb0ELb0ELb1ELb1ELb0ELb1EEEEEEEEEvNT_6ParamsE:
[----:B------:R-:W-:Y:S01]  /*0000*/  LDC R1, c[0x0][0x37c] ;  /* 0x0000df00ff017b82 */ /* 0x000fe20000000800 */
[----:B------:R-:W-:Y:S05]  /*0010*/  EXIT ;  /* 0x000000000000794d */ /* 0x000fea0003800000 */
.L_x_21:
        /* <DEDUP_REMOVED lines=14> */
.L_x_67:


//--------------------- .text._ZN7cutlass13device_kernelIN5flash11enable_sm90INS1_16FlashAttnFwdSm90INS1_25CollectiveMainloopFwdSm90ILi2EN4cute5tupleIJNS5_1CILi1EEES8_S8_EEENS6_IJNS7_ILi64EEESA_SA_EEELi512ENS_10bfloat16_tEfNS_4arch4Sm90ELb1ELb0ELb0ELb0ELb0ELb0ELb0ELb0ELb0ELb0ELb0ELb0EEENS1_21CollectiveEpilogueFwdINS6_IJSA_NS7_ILi512EEESA_EEES9_SC_SE_Li256ELb0ELb0ELb0ELb0EEENS1_30DynamicPersistentTileSchedulerILi256ELi32ELb0ELb0ELb1EEEEEEEEEvNT_6ParamsE --------------------------
	.section	.text._ZN7cutlass13device_kernelIN5flash11enable_sm90INS1_16FlashAttnFwdSm90INS1_25CollectiveMainloopFwdSm90ILi2EN4cute5tupleIJNS5_1CILi1EEES8_S8_EEENS6_IJNS7_ILi64EEESA_SA_EEELi512ENS_10bfloat16_tEfNS_4arch4Sm90ELb1ELb0ELb0ELb0ELb0ELb0ELb0ELb0ELb0ELb0ELb0ELb0EEENS1_21CollectiveEpilogueFwdINS6_IJSA_NS7_ILi512EEESA_EEES9_SC_SE_Li256ELb0ELb0ELb0ELb0EEENS1_30DynamicPersistentTileSchedulerILi256ELi32ELb0ELb0ELb1EEEEEEEEEvNT_6ParamsE,"ax",@progbits
	.align	128
.text._ZN7cutlass13device_kernelIN5flash11enable_sm90INS1_16FlashAttnFwdSm90INS1_25CollectiveMainloopFwdSm90ILi2EN4cute5tupleIJNS5_1CILi1EEES8_S8_EEENS6_IJNS7_ILi64EEESA_SA_EEELi512ENS_10bfloat16_tEfNS_4arch4Sm90ELb1ELb0ELb0ELb0ELb0ELb0ELb0ELb0ELb0ELb0ELb0ELb0EEENS1_21CollectiveEpilogueFwdINS6_IJSA_NS7_ILi512EEESA_EEES9_SC_SE_Li256ELb0ELb0ELb0ELb0EEENS1_30DynamicPersistentTileSchedulerILi256ELi32ELb0ELb0ELb1EEEEEEEEEvNT_6ParamsE:
        .type           _ZN7cutlass13device_kernelIN5flash11enable_sm90INS1_16FlashAttnFwdSm90INS1_25CollectiveMainloopFwdSm90ILi2EN4cute5tupleIJNS5_1CILi1EEES8_S8_EEENS6_IJNS7_ILi64EEESA_SA_EEELi512ENS_10bfloat16_tEfNS_4arch4Sm90ELb1ELb0ELb0ELb0ELb0ELb0ELb0ELb0ELb0ELb0ELb0ELb0EEENS1_21CollectiveEpilogueFwdINS6_IJSA_NS7_ILi512EEESA_EEES9_SC_SE_Li256ELb0ELb0ELb0ELb0EEENS1_30DynamicPersistentTileSchedulerILi256ELi32ELb0ELb0ELb1EEEEEEEEEvNT_6ParamsE,@function
        .size           _ZN7cutlass13device_kernelIN5flash11enable_sm90INS1_16FlashAttnFwdSm90INS1_25CollectiveMainloopFwdSm90ILi2EN4cute5tupleIJNS5_1CILi1EEES8_S8_EEENS6_IJNS7_ILi64EEESA_SA_EEELi512ENS_10bfloat16_tEfNS_4arch4Sm90ELb1ELb0ELb0ELb0ELb0ELb0ELb0ELb0ELb0ELb0ELb0ELb0EEENS1_21CollectiveEpilogueFwdINS6_IJSA_NS7_ILi512EEESA_EEES9_SC_SE_Li256ELb0ELb0ELb0ELb0EEENS1_30DynamicPersistentTileSchedulerILi256ELi32ELb0ELb0ELb1EEEEEEEEEvNT_6ParamsE,(.L_x_68 - _ZN7cutlass13device_kernelIN5flash11enable_sm90INS1_16FlashAttnFwdSm90INS1_25CollectiveMainloopFwdSm90ILi2EN4cute5tupleIJNS5_1CILi1EEES8_S8_EEENS6_IJNS7_ILi64EEESA_SA_EEELi512ENS_10bfloat16_tEfNS_4arch4Sm90ELb1ELb0ELb0ELb0ELb0ELb0ELb0ELb0ELb0ELb0ELb0ELb0EEENS1_21CollectiveEpilogueFwdINS6_IJSA_NS7_ILi512EEESA_EEES9_SC_SE_Li256ELb0ELb0ELb0ELb0EEENS1_30DynamicPersistentTileSchedulerILi256ELi32ELb0ELb0ELb1EEEEEEEEEvNT_6ParamsE)
        .other          _ZN7cutlass13device_kernelIN5flash11enable_sm90INS1_16FlashAttnFwdSm90INS1_25CollectiveMainloopFwdSm90ILi2EN4cute5tupleIJNS5_1CILi1EEES8_S8_EEENS6_IJNS7_ILi64EEESA_SA_EEELi512ENS_10bfloat16_tEfNS_4arch4Sm90ELb1ELb0ELb0ELb0ELb0ELb0ELb0ELb0ELb0ELb0ELb0ELb0EEENS1_21CollectiveEpilogueFwdINS6_IJSA_NS7_ILi512EEESA_EEES9_SC_SE_Li256ELb0ELb0ELb0ELb0EEENS1_30DynamicPersistentTileSchedulerILi256ELi32ELb0ELb0ELb1EEEEEEEEEvNT_6ParamsE,@"STO_CUDA_ENTRY STV_DEFAULT"
_ZN7cutlass13device_kernelIN5flash11enable_sm90INS1_16FlashAttnFwdSm90INS1_25CollectiveMainloopFwdSm90ILi2EN4cute5tupleIJNS5_1CILi1EEES8_S8_EEENS6_IJNS7_ILi64EEESA_SA_EEELi512ENS_10bfloat16_tEfNS_4arch4Sm90ELb1ELb0ELb0ELb0ELb0ELb0ELb0ELb0ELb0ELb0ELb0ELb0EEENS1_21CollectiveEpilogueFwdINS6_IJSA_NS7_ILi512EEESA_EEES9_SC_SE_Li256ELb0ELb0ELb0ELb0EEENS1_30DynamicPersistentTileSchedulerILi256ELi32ELb0ELb0ELb1EEEEEEEEEvNT_6ParamsE:
[----:B------:R-:W-:Y:S01]  /*0000*/  LDC R1, c[0x0][0x37c] ;  /* 0x0000df00ff017b82 */ /* 0x000fe20000000800 */
[----:B------:R-:W-:Y:S05]  /*0010*/  EXIT ;  /* 0x000000000000794d */ /* 0x000fea0003800000 */
.L_x_22:
        /* <DEDUP_REMOVED lines=14> */
.L_x_68:


//--------------------- .text._ZN7cutlass13device_kernelIN5flash11enable_sm90INS1_16FlashAttnFwdSm90INS1_25CollectiveMainloopFwdSm90ILi2EN4cute5tupleIJNS5_1CILi1EEES8_S8_EEENS6_IJNS7_ILi64EEESA_SA_EEELi512ENS_10bfloat16_tEfNS_4arch4Sm90ELb1ELb0ELb0ELb0ELb0ELb0ELb1ELb0ELb0ELb0ELb0ELb0EEENS1_21CollectiveEpilogueFwdINS6_IJSA_NS7_ILi512EEESA_EEES9_SC_SE_Li256ELb0ELb0ELb0ELb0EEENS1_30DynamicPersistentTileSchedulerILi256ELi32ELb0ELb0ELb1EEEEEEEEEvNT_6ParamsE --------------------------
	.section	.text._ZN7cutlass13device_kernelIN5flash11enable_sm90INS1_16FlashAttnFwdSm90INS1_25CollectiveMainloopFwdSm90ILi2EN4cute5tupleIJNS5_1CILi1EEES8_S8_EEENS6_IJNS7_ILi64EEESA_SA_EEELi512ENS_10bfloat16_tEfNS_4arch4Sm90ELb1ELb0ELb0ELb0ELb0ELb0ELb1ELb0ELb0ELb0ELb0ELb0EEENS1_21CollectiveEpilogueFwdINS6_IJSA_NS7_ILi512EEESA_EEES9_SC_SE_Li256ELb0ELb0ELb0ELb0EEENS1_30DynamicPersistentTileSchedulerILi256ELi32ELb0ELb0ELb1EEEEEEEEEvNT_6ParamsE,"ax",@progbits
	.align	128
.text._ZN7cutlass13device_kernelIN5flash11enable_sm90INS1_16FlashAttnFwdSm90INS1_25CollectiveMainloopFwdSm90ILi2EN4cute5tupleIJNS5_1CILi1EEES8_S8_EEENS6_IJNS7_ILi64EEESA_SA_EEELi512ENS_10bfloat16_tEfNS_4arch4Sm90ELb1ELb0ELb0ELb0ELb0ELb0ELb1ELb0ELb0ELb0ELb0ELb0EEENS1_21CollectiveEpilogueFwdINS6_IJSA_NS7_ILi512EEESA_EEES9_SC_SE_Li256ELb0ELb0ELb0ELb0EEENS1_30DynamicPersistentTileSchedulerILi256ELi32ELb0ELb0ELb1EEEEEEEEEvNT_6ParamsE:
        .type           _ZN7cutlass13device_kernelIN5flash11enable_sm90INS1_16FlashAttnFwdSm90INS1_25CollectiveMainloopFwdSm90ILi2EN4cute5tupleIJNS5_1CILi1EEES8_S8_EEENS6_IJNS7_ILi64EEESA_SA_EEELi512ENS_10bfloat16_tEfNS_4arch4Sm90ELb1ELb0ELb0ELb0ELb0ELb0ELb1ELb0ELb0ELb0ELb0ELb0EEENS1_21CollectiveEpilogueFwdINS6_IJSA_NS7_ILi512EEESA_EEES9_SC_SE_Li256ELb0ELb0ELb0ELb0EEENS1_30DynamicPersistentTileSchedulerILi256ELi32ELb0ELb0ELb1EEEEEEEEEvNT_6ParamsE,@function
        .size           _ZN7cutlass13device_kernelIN5flash11enable_sm90INS1_16FlashAttnFwdSm90INS1_25CollectiveMainloopFwdSm90ILi2EN4cute5tupleIJNS5_1CILi1EEES8_S8_EEENS6_IJNS7_ILi64EEESA_SA_EEELi512ENS_10bfloat16_tEfNS_4arch4Sm90ELb1ELb0ELb0ELb0ELb0ELb0ELb1ELb0ELb0ELb0ELb0ELb0EEENS1_21CollectiveEpilogueFwdINS6_IJSA_NS7_ILi512EEESA_EEES9_SC_SE_Li256ELb0ELb0ELb0ELb0EEENS1_30DynamicPersistentTileSchedulerILi256ELi32ELb0ELb0ELb1EEEEEEEEEvNT_6ParamsE,(.L_x_69 - _ZN7cutlass13device_kernelIN5flash11enable_sm90INS1_16FlashAttnFwdSm90INS1_25CollectiveMainloopFwdSm90ILi2EN4cute5tupleIJNS5_1CILi1EEES8_S8_EEENS6_IJNS7_ILi64EEESA_SA_EEELi512ENS_10bfloat16_tEfNS_4arch4Sm90ELb1ELb0ELb0ELb0ELb0ELb0ELb1ELb0ELb0ELb0ELb0ELb0EEENS1_21CollectiveEpilogueFwdINS6_IJSA_NS7_ILi512EEESA_EEES9_SC_SE_Li256ELb0ELb0ELb0ELb0EEENS1_30DynamicPersistentTileSchedulerILi256ELi32ELb0ELb0ELb1EEEEEEEEEvNT_6ParamsE)
        .other          _ZN7cutlass13device_kernelIN5flash11enable_sm90INS1_16FlashAttnFwdSm90INS1_25CollectiveMainloopFwdSm90ILi2EN4cute5tupleIJNS5_1CILi1EEES8_S8_EEENS6_IJNS7_ILi64EEESA_SA_EEELi512ENS_10bfloat16_tEfNS_4arch4Sm90ELb1ELb0ELb0ELb0ELb0ELb0ELb1ELb0ELb0ELb0ELb0ELb0EEENS1_21CollectiveEpilogueFwdINS6_IJSA_NS7_ILi512EEESA_EEES9_SC_SE_Li256ELb0ELb0ELb0ELb0EEENS1_30DynamicPersistentTileSchedulerILi256ELi32ELb0ELb0ELb1EEEEEEEEEvNT_6ParamsE,@"STO_CUDA_ENTRY STV_DEFAULT"
_ZN7cutlass13device_kernelIN5flash11enable_sm90INS1_16FlashAttnFwdSm90INS1_25CollectiveMainloopFwdSm90ILi2EN4cute5tupleIJNS5_1CILi1EEES8_S8_EEENS6_IJNS7_ILi64EEESA_SA_EEELi512ENS_10bfloat16_tEfNS_4arch4Sm90ELb1ELb0ELb0ELb0ELb0ELb0ELb1ELb0ELb0ELb0ELb0ELb0EEENS1_21CollectiveEpilogueFwdINS6_IJSA_NS7_ILi512EEESA_EEES9_SC_SE_Li256ELb0ELb0ELb0ELb0EEENS1_30DynamicPersistentTileSchedulerILi256ELi32ELb0ELb0ELb1EEEEEEEEEvNT_6ParamsE:
[----:B------:R-:W-:Y:S01]  /*0000*/  LDC R1, c[0x0][0x37c] ;  /* 0x0000df00ff017b82 */ /* 0x000fe20000000800 */
[----:B------:R-:W-:Y:S05]  /*0010*/  EXIT ;  /* 0x000000000000794d */ /* 0x000fea0003800000 */
.L_x_23:
        /* <DEDUP_REMOVED lines=14> */
.L_x_69:


//--------------------- .text._ZN7cutlass13device_kernelIN5flash11enable_sm90INS1_16FlashAttnFwdSm90INS1_25CollectiveMainloopFwdSm90ILi2EN4cute5tupleIJNS5_1CILi1EEES8_S8_EEENS6_IJNS7_ILi64EEESA_SA_EEELi512ENS_10bfloat16_tEfNS_4arch4Sm90ELb1ELb0ELb0ELb1ELb0ELb0ELb0ELb0ELb0ELb0ELb0ELb0EEENS1_21CollectiveEpilogueFwdINS6_IJSA_NS7_ILi512EEESA_EEES9_SC_SE_Li256ELb1ELb0ELb0ELb0EEENS1_36VarlenDynamicPersistentTileSchedulerILi64ELi64ELi256ELi32ELb0ELb0ELb1ELb1ELb1ELb1EEEEEEEEEvNT_6ParamsE --------------------------
	.section	.text._ZN7cutlass13device_kernelIN5flash11enable_sm90INS1_16FlashAttnFwdSm90INS1_25CollectiveMainloopFwdSm90ILi2EN4cute5tupleIJNS5_1CILi1EEES8_S8_EEENS6_IJNS7_ILi64EEESA_SA_EEELi512ENS_10bfloat16_tEfNS_4arch4Sm90ELb1ELb0ELb0ELb1ELb0ELb0ELb0ELb0ELb0ELb0ELb0ELb0EEENS1_21CollectiveEpilogueFwdINS6_IJSA_NS7_ILi512EEESA_EEES9_SC_SE_Li256ELb1ELb0ELb0ELb0EEENS1_36VarlenDynamicPersistentTileSchedulerILi64ELi64ELi256ELi32ELb0ELb0ELb1ELb1ELb1ELb1EEEEEEEEEvNT_6ParamsE,"ax",@progbits
	.align	128
.text._ZN7cutlass13device_kernelIN5flash11enable_sm90INS1_16FlashAttnFwdSm90INS1_25CollectiveMainloopFwdSm90ILi2EN4cute5tupleIJNS5_1CILi1EEES8_S8_EEENS6_IJNS7_ILi64EEESA_SA_EEELi512ENS_10bfloat16_tEfNS_4arch4Sm90ELb1ELb0ELb0ELb1ELb0ELb0ELb0ELb0ELb0ELb0ELb0ELb0EEENS1_21CollectiveEpilogueFwdINS6_IJSA_NS7_ILi512EEESA_EEES9_SC_SE_Li256ELb1ELb0ELb0ELb0EEENS1_36VarlenDynamicPersistentTileSchedulerILi64ELi64ELi256ELi32ELb0ELb0ELb1ELb1ELb1ELb1EEEEEEEEEvNT_6ParamsE:
        .type           _ZN7cutlass13device_kernelIN5flash11enable_sm90INS1_16FlashAttnFwdSm90INS1_25CollectiveMainloopFwdSm90ILi2EN4cute5tupleIJNS5_1CILi1EEES8_S8_EEENS6_IJNS7_ILi64EEESA_SA_EEELi512ENS_10bfloat16_tEfNS_4arch4Sm90ELb1ELb0ELb0ELb1ELb0ELb0ELb0ELb0ELb0ELb0ELb0ELb0EEENS1_21CollectiveEpilogueFwdINS6_IJSA_NS7_ILi512EEESA_EEES9_SC_SE_Li256ELb1ELb0ELb0ELb0EEENS1_36VarlenDynamicPersistentTileSchedulerILi64ELi64ELi256ELi32ELb0ELb0ELb1ELb1ELb1ELb1EEEEEEEEEvNT_6ParamsE,@function
        .size           _ZN7cutlass13device_kernelIN5flash11enable_sm90INS1_16FlashAttnFwdSm90INS1_25CollectiveMainloopFwdSm90ILi2EN4cute5tupleIJNS5_1CILi1EEES8_S8_EEENS6_IJNS7_ILi64EEESA_SA_EEELi512ENS_10bfloat16_tEfNS_4arch4Sm90ELb1ELb0ELb0ELb1ELb0ELb0ELb0ELb0ELb0ELb0ELb0ELb0EEENS1_21CollectiveEpilogueFwdINS6_IJSA_NS7_ILi512EEESA_EEES9_SC_SE_Li256ELb1ELb0ELb0ELb0EEENS1_36VarlenDynamicPersistentTileSchedulerILi64ELi64ELi256ELi32ELb0ELb0ELb1ELb1ELb1ELb1EEEEEEEEEvNT_6ParamsE,(.L_x_70 - _ZN7cutlass13device_kernelIN5flash11enable_sm90INS1_16FlashAttnFwdSm90INS1_25CollectiveMainloopFwdSm90ILi2EN4cute5tupleIJNS5_1CILi1EEES8_S8_EEENS6_IJNS7_ILi64EEESA_SA_EEELi512ENS_10bfloat16_tEfNS_4arch4Sm90ELb1ELb0ELb0ELb1ELb0ELb0ELb0ELb0ELb0ELb0ELb0ELb0EEENS1_21CollectiveEpilogueFwdINS6_IJSA_NS7_ILi512EEESA_EEES9_SC_SE_Li256ELb1ELb0ELb0ELb0EEENS1_36VarlenDynamicPersistentTileSchedulerILi64ELi64ELi256ELi32ELb0ELb0ELb1ELb1ELb1ELb1EEEEEEEEEvNT_6ParamsE)
        .other          _ZN7cutlass13device_kernelIN5flash11enable_sm90INS1_16FlashAttnFwdSm90INS1_25CollectiveMainloopFwdSm90ILi2EN4cute5tupleIJNS5_1CILi1EEES8_S8_EEENS6_IJNS7_ILi64EEESA_SA_EEELi512ENS_10bfloat16_tEfNS_4arch4Sm90ELb1ELb0ELb0ELb1ELb0ELb0ELb0ELb0ELb0ELb0ELb0ELb0EEENS1_21CollectiveEpilogueFwdINS6_IJSA_NS7_ILi512EEESA_EEES9_SC_SE_Li256ELb1ELb0ELb0ELb0EEENS1_36VarlenDynamicPersistentTileSchedulerILi64ELi64ELi256ELi32ELb0ELb0ELb1ELb1ELb1ELb1EEEEEEEEEvNT_6ParamsE,@"STO_CUDA_ENTRY STV_DEFAULT"
_ZN7cutlass13device_kernelIN5flash11enable_sm90INS1_16FlashAttnFwdSm90INS1_25CollectiveMainloopFwdSm90ILi2EN4cute5tupleIJNS5_1CILi1EEES8_S8_EEENS6_IJNS7_ILi64EEESA_SA_EEELi512ENS_10bfloat16_tEfNS_4arch4Sm90ELb1ELb0ELb0ELb1ELb0ELb0ELb0ELb0ELb0ELb0ELb0ELb0EEENS1_21CollectiveEpilogueFwdINS6_IJSA_NS7_ILi512EEESA_EEES9_SC_SE_Li256ELb1ELb0ELb0ELb0EEENS1_36VarlenDynamicPersistentTileSchedulerILi64ELi64ELi256ELi32ELb0ELb0ELb1ELb1ELb1ELb1EEEEEEEEEvNT_6ParamsE:
[----:B------:R-:W-:Y:S01]  /*0000*/  LDC R1, c[0x0][0x37c] ;  /* 0x0000df00ff017b82 */ /* 0x000fe20000000800 */
[----:B------:R-:W-:Y:S05]  /*0010*/  EXIT ;  /* 0x000000000000794d */ /* 0x000fea0003800000 */
.L_x_24:
        /* <DEDUP_REMOVED lines=14> */
.L_x_70:


//--------------------- .text._ZN7cutlass13device_kernelIN5flash11enable_sm90INS1_16FlashAttnFwdSm90INS1_25CollectiveMainloopFwdSm90ILi2EN4cute5tupleIJNS5_1CILi1EEES8_S8_EEENS6_IJNS7_ILi64EEESA_SA_EEELi512ENS_10bfloat16_tEfNS_4arch4Sm90ELb1ELb0ELb0ELb1ELb0ELb1ELb0ELb0ELb0ELb0ELb0ELb0EEENS1_21CollectiveEpilogueFwdINS6_IJSA_NS7_ILi512EEESA_EEES9_SC_SE_Li256ELb1ELb0ELb0ELb0EEENS1_36VarlenDynamicPersistentTileSchedulerILi64ELi64ELi256ELi32ELb0ELb0ELb1ELb1ELb1ELb1EEEEEEEEEvNT_6ParamsE --------------------------
	.section	.text._ZN7cutlass13device_kernelIN5flash11enable_sm90INS1_16FlashAttnFwdSm90INS1_25CollectiveMainloopFwdSm90ILi2EN4cute5tupleIJNS5_1CILi1EEES8_S8_EEENS6_IJNS7_ILi64EEESA_SA_EEELi512ENS_10bfloat16_tEfNS_4arch4Sm90ELb1ELb0ELb0ELb1ELb0ELb1ELb0ELb0ELb0ELb0ELb0ELb0EEENS1_21CollectiveEpilogueFwdINS6_IJSA_NS7_ILi512EEESA_EEES9_SC_SE_Li256ELb1ELb0ELb0ELb0EEENS1_36VarlenDynamicPersistentTileSchedulerILi64ELi64ELi256ELi32ELb0ELb0ELb1ELb1ELb1ELb1EEEEEEEEEvNT_6ParamsE,"ax",@progbits
	.align	128
.text._ZN7cutlass13device_kernelIN5flash11enable_sm90INS1_16FlashAttnFwdSm90INS1_25CollectiveMainloopFwdSm90ILi2EN4cute5tupleIJNS5_1CILi1EEES8_S8_EEENS6_IJNS7_ILi64EEESA_SA_EEELi512ENS_10bfloat16_tEfNS_4arch4Sm90ELb1ELb0ELb0ELb1ELb0ELb1ELb0ELb0ELb0ELb0ELb0ELb0EEENS1_21CollectiveEpilogueFwdINS6_IJSA_NS7_ILi512EEESA_EEES9_SC_SE_Li256ELb1ELb0ELb0ELb0EEENS1_36VarlenDynamicPersistentTileSchedulerILi64ELi64ELi256ELi32ELb0ELb0ELb1ELb1ELb1ELb1EEEEEEEEEvNT_6ParamsE:
        .type           _ZN7cutlass13device_kernelIN5flash11enable_sm90INS1_16FlashAttnFwdSm90INS1_25CollectiveMainloopFwdSm90ILi2EN4cute5tupleIJNS5_1CILi1EEES8_S8_EEENS6_IJNS7_ILi64EEESA_SA_EEELi512ENS_10bfloat16_tEfNS_4arch4Sm90ELb1ELb0ELb0ELb1ELb0ELb1ELb0ELb0ELb0ELb0ELb0ELb0EEENS1_21CollectiveEpilogueFwdINS6_IJSA_NS7_ILi512EEESA_EEES9_SC_SE_Li256ELb1ELb0ELb0ELb0EEENS1_36VarlenDynamicPersistentTileSchedulerILi64ELi64ELi256ELi32ELb0ELb0ELb1ELb1ELb1ELb1EEEEEEEEEvNT_6ParamsE,@function
        .size           _ZN7cutlass13device_kernelIN5flash11enable_sm90INS1_16FlashAttnFwdSm90INS1_25CollectiveMainloopFwdSm90ILi2EN4cute5tupleIJNS5_1CILi1EEES8_S8_EEENS6_IJNS7_ILi64EEESA_SA_EEELi512ENS_10bfloat16_tEfNS_4arch4Sm90ELb1ELb0ELb0ELb1ELb0ELb1ELb0ELb0ELb0ELb0ELb0ELb0EEENS1_21CollectiveEpilogueFwdINS6_IJSA_NS7_ILi512EEESA_EEES9_SC_SE_Li256ELb1ELb0ELb0ELb0EEENS1_36VarlenDynamicPersistentTileSchedulerILi64ELi64ELi256ELi32ELb0ELb0ELb1ELb1ELb1ELb1EEEEEEEEEvNT_6ParamsE,(.L_x_71 - _ZN7cutlass13device_kernelIN5flash11enable_sm90INS1_16FlashAttnFwdSm90INS1_25CollectiveMainloopFwdSm90ILi2EN4cute5tupleIJNS5_1CILi1EEES8_S8_EEENS6_IJNS7_ILi64EEESA_SA_EEELi512ENS_10bfloat16_tEfNS_4arch4Sm90ELb1ELb0ELb0ELb1ELb0ELb1ELb0ELb0ELb0ELb0ELb0ELb0EEENS1_21CollectiveEpilogueFwdINS6_IJSA_NS7_ILi512EEESA_EEES9_SC_SE_Li256ELb1ELb0ELb0ELb0EEENS1_36VarlenDynamicPersistentTileSchedulerILi64ELi64ELi256ELi32ELb0ELb0ELb1ELb1ELb1ELb1EEEEEEEEEvNT_6ParamsE)
        .other          _ZN7cutlass13device_kernelIN5flash11enable_sm90INS1_16FlashAttnFwdSm90INS1_25CollectiveMainloopFwdSm90ILi2EN4cute5tupleIJNS5_1CILi1EEES8_S8_EEENS6_IJNS7_ILi64EEESA_SA_EEELi512ENS_10bfloat16_tEfNS_4arch4Sm90ELb1ELb0ELb0ELb1ELb0ELb1ELb0ELb0ELb0ELb0ELb0ELb0EEENS1_21CollectiveEpilogueFwdINS6_IJSA_NS7_ILi512EEESA_EEES9_SC_SE_Li256ELb1ELb0ELb0ELb0EEENS1_36VarlenDynamicPersistentTileSchedulerILi64ELi64ELi256ELi32ELb0ELb0ELb1ELb1ELb1ELb1EEEEEEEEEvNT_6ParamsE,@"STO_CUDA_ENTRY STV_DEFAULT"
_ZN7cutlass13device_kernelIN5flash11enable_sm90INS1_16FlashAttnFwdSm90INS1_25CollectiveMainloopFwdSm90ILi2EN4cute5tupleIJNS5_1CILi1EEES8_S8_EEENS6_IJNS7_ILi64EEESA_SA_EEELi512ENS_10bfloat16_tEfNS_4arch4Sm90ELb1ELb0ELb0ELb1ELb0ELb1ELb0ELb0ELb0ELb0ELb0ELb0EEENS1_21CollectiveEpilogueFwdINS6_IJSA_NS7_ILi512EEESA_EEES9_SC_SE_Li256ELb1ELb0ELb0ELb0EEENS1_36VarlenDynamicPersistentTileSchedulerILi64ELi64ELi256ELi32ELb0ELb0ELb1ELb1ELb1ELb1EEEEEEEEEvNT_6ParamsE:
[----:B------:R-:W-:Y:S01]  /*0000*/  LDC R1, c[0x0][0x37c] ;  /* 0x0000df00ff017b82 */ /* 0x000fe20000000800 */
[----:B------:R-:W-:Y:S05]  /*0010*/  EXIT ;  /* 0x000000000000794d */ /* 0x000fea0003800000 */
.L_x_25:
        /* <DEDUP_REMOVED lines=14> */
.L_x_71:


//--------------------- .text._ZN7cutlass13device_kernelIN5flash11enable_sm90INS1_16FlashAttnFwdSm90INS1_25CollectiveMainloopFwdSm90ILi2EN4cute5tupleIJNS5_1CILi1EEES8_S8_EEENS6_IJNS7_ILi64EEESA_SA_EEELi512ENS_10bfloat16_tEfNS_4arch4Sm90ELb1ELb0ELb0ELb1ELb0ELb0ELb1ELb0ELb0ELb0ELb0ELb0EEENS1_21CollectiveEpilogueFwdINS6_IJSA_NS7_ILi512EEESA_EEES9_SC_SE_Li256ELb1ELb0ELb0ELb0EEENS1_36VarlenDynamicPersistentTileSchedulerILi64ELi64ELi256ELi32ELb0ELb0ELb1ELb1ELb1ELb1EEEEEEEEEvNT_6ParamsE --------------------------
	.section	.text._ZN7cutlass13device_kernelIN5flash11enable_sm90INS1_16FlashAttnFwdSm90INS1_25CollectiveMainloopFwdSm90ILi2EN4cute5tupleIJNS5_1CILi1EEES8_S8_EEENS6_IJNS7_ILi64EEESA_SA_EEELi512ENS_10bfloat16_tEfNS_4arch4Sm90ELb1ELb0ELb0ELb1ELb0ELb0ELb1ELb0ELb0ELb0ELb0ELb0EEENS1_21CollectiveEpilogueFwdINS6_IJSA_NS7_ILi512EEESA_EEES9_SC_SE_Li256ELb1ELb0ELb0ELb0EEENS1_36VarlenDynamicPersistentTileSchedulerILi64ELi64ELi256ELi32ELb0ELb0ELb1ELb1ELb1ELb1EEEEEEEEEvNT_6ParamsE,"ax",@progbits
	.align	128
.text._ZN7cutlass13device_kernelIN5flash11enable_sm90INS1_16FlashAttnFwdSm90INS1_25CollectiveMainloopFwdSm90ILi2EN4cute5tupleIJNS5_1CILi1EEES8_S8_EEENS6_IJNS7_ILi64EEESA_SA_EEELi512ENS_10bfloat16_tEfNS_4arch4Sm90ELb1ELb0ELb0ELb1ELb0ELb0ELb1ELb0ELb0ELb0ELb0ELb0EEENS1_21CollectiveEpilogueFwdINS6_IJSA_NS7_ILi512EEESA_EEES9_SC_SE_Li256ELb1ELb0ELb0ELb0EEENS1_36VarlenDynamicPersistentTileSchedulerILi64ELi64ELi256ELi32ELb0ELb0ELb1ELb1ELb1ELb1EEEEEEEEEvNT_6ParamsE:
        .type           _ZN7cutlass13device_kernelIN5flash11enable_sm90INS1_16FlashAttnFwdSm90INS1_25CollectiveMainloopFwdSm90ILi2EN4cute5tupleIJNS5_1CILi1EEES8_S8_EEENS6_IJNS7_ILi64EEESA_SA_EEELi512ENS_10bfloat16_tEfNS_4arch4Sm90ELb1ELb0ELb0ELb1ELb0ELb0ELb1ELb0ELb0ELb0ELb0ELb0EEENS1_21CollectiveEpilogueFwdINS6_IJSA_NS7_ILi512EEESA_EEES9_SC_SE_Li256ELb1ELb0ELb0ELb0EEENS1_36VarlenDynamicPersistentTileSchedulerILi64ELi64ELi256ELi32ELb0ELb0ELb1ELb1ELb1ELb1EEEEEEEEEvNT_6ParamsE,@function
        .size           _ZN7cutlass13device_kernelIN5flash11enable_sm90INS1_16FlashAttnFwdSm90INS1_25CollectiveMainloopFwdSm90ILi2EN4cute5tupleIJNS5_1CILi1EEES8_S8_EEENS6_IJNS7_ILi64EEESA_SA_EEELi512ENS_10bfloat16_tEfNS_4arch4Sm90ELb1ELb0ELb0ELb1ELb0ELb0ELb1ELb0ELb0ELb0ELb0ELb0EEENS1_21CollectiveEpilogueFwdINS6_IJSA_NS7_ILi512EEESA_EEES9_SC_SE_Li256ELb1ELb0ELb0ELb0EEENS1_36VarlenDynamicPersistentTileSchedulerILi64ELi64ELi256ELi32ELb0ELb0ELb1ELb1ELb1ELb1EEEEEEEEEvNT_6ParamsE,(.L_x_72 - _ZN7cutlass13device_kernelIN5flash11enable_sm90INS1_16FlashAttnFwdSm90INS1_25CollectiveMainloopFwdSm90ILi2EN4cute5tupleIJNS5_1CILi1EEES8_S8_EEENS6_IJNS7_ILi64EEESA_SA_EEELi512ENS_10bfloat16_tEfNS_4arch4Sm90ELb1ELb0ELb0ELb1ELb0ELb0ELb1ELb0ELb0ELb0ELb0ELb0EEENS1_21CollectiveEpilogueFwdINS6_IJSA_NS7_ILi512EEESA_EEES9_SC_SE_Li256ELb1ELb0ELb0ELb0EEENS1_36VarlenDynamicPersistentTileSchedulerILi64ELi64ELi256ELi32ELb0ELb0ELb1ELb1ELb1ELb1EEEEEEEEEvNT_6ParamsE)
        .other          _ZN7cutlass13device_kernelIN5flash11enable_sm90INS1_16FlashAttnFwdSm90INS1_25CollectiveMainloopFwdSm90ILi2EN4cute5tupleIJNS5_1CILi1EEES8_S8_EEENS6_IJNS7_ILi64EEESA_SA_EEELi512ENS_10bfloat16_tEfNS_4arch4Sm90ELb1ELb0ELb0ELb1ELb0ELb0ELb1ELb0ELb0ELb0ELb0ELb0EEENS1_21CollectiveEpilogueFwdINS6_IJSA_NS7_ILi512EEESA_EEES9_SC_SE_Li256ELb1ELb0ELb0ELb0EEENS1_36VarlenDynamicPersistentTileSchedulerILi64ELi64ELi256ELi32ELb0ELb0ELb1ELb1ELb1ELb1EEEEEEEEEvNT_6ParamsE,@"STO_CUDA_ENTRY STV_DEFAULT"
_ZN7cutlass13device_kernelIN5flash11enable_sm90INS1_16FlashAttnFwdSm90INS1_25CollectiveMainloopFwdSm90ILi2EN4cute5tupleIJNS5_1CILi1EEES8_S8_EEENS6_IJNS7_ILi64EEESA_SA_EEELi512ENS_10bfloat16_tEfNS_4arch4Sm90ELb1ELb0ELb0ELb1ELb0ELb0ELb1ELb0ELb0ELb0ELb0ELb0EEENS1_21CollectiveEpilogueFwdINS6_IJSA_NS7_ILi512EEESA_EEES9_SC_SE_Li256ELb1ELb0ELb0ELb0EEENS1_36VarlenDynamicPersistentTileSchedulerILi64ELi64ELi256ELi32ELb0ELb0ELb1ELb1ELb1ELb1EEEEEEEEEvNT_6ParamsE:
[----:B------:R-:W-:Y:S01]  /*0000*/  LDC R1, c[0x0][0x37c] ;  /* 0x0000df00ff017b82 */ /* 0x000fe20000000800 */
[----:B------:R-:W-:Y:S05]  /*0010*/  EXIT ;  /* 0x000000000000794d */ /* 0x000fea0003800000 */
.L_x_26:
        /* <DEDUP_REMOVED lines=14> */
.L_x_72:


//--------------------- .text._ZN7cutlass13device_kernelIN5flash11enable_sm90INS1_16FlashAttnFwdSm90INS1_25CollectiveMainloopFwdSm90ILi2EN4cute5tupleIJNS5_1CILi1EEES8_S8_EEENS6_IJNS7_ILi64EEESA_SA_EEELi512ENS_10bfloat16_tEfNS_4arch4Sm90ELb1ELb0ELb0ELb1ELb0ELb1ELb1ELb0ELb0ELb0ELb0ELb0EEENS1_21CollectiveEpilogueFwdINS6_IJSA_NS7_ILi512EEESA_EEES9_SC_SE_Li256ELb1ELb0ELb0ELb0EEENS1_36VarlenDynamicPersistentTileSchedulerILi64ELi64ELi256ELi32ELb0ELb0ELb1ELb1ELb1ELb1EEEEEEEEEvNT_6ParamsE --------------------------
	.section	.text._ZN7cutlass13device_kernelIN5flash11enable_sm90INS1_16FlashAttnFwdSm90INS1_25CollectiveMainloopFwdSm90ILi2EN4cute5tupleIJNS5_1CILi1EEES8_S8_EEENS6_IJNS7_ILi64EEESA_SA_EEELi512ENS_10bfloat16_tEfNS_4arch4Sm90ELb1ELb0ELb0ELb1ELb0ELb1ELb1ELb0ELb0ELb0ELb0ELb0EEENS1_21CollectiveEpilogueFwdINS6_IJSA_NS7_ILi512EEESA_EEES9_SC_SE_Li256ELb1ELb0ELb0ELb0EEENS1_36VarlenDynamicPersistentTileSchedulerILi64ELi64ELi256ELi32ELb0ELb0ELb1ELb1ELb1ELb1EEEEEEEEEvNT_6ParamsE,"ax",@progbits
	.align	128
.text._ZN7cutlass13device_kernelIN5flash11enable_sm90INS1_16FlashAttnFwdSm90INS1_25CollectiveMainloopFwdSm90ILi2EN4cute5tupleIJNS5_1CILi1EEES8_S8_EEENS6_IJNS7_ILi64EEESA_SA_EEELi512ENS_10bfloat16_tEfNS_4arch4Sm90ELb1ELb0ELb0ELb1ELb0ELb1ELb1ELb0ELb0ELb0ELb0ELb0EEENS1_21CollectiveEpilogueFwdINS6_IJSA_NS7_ILi512EEESA_EEES9_SC_SE_Li256ELb1ELb0ELb0ELb0EEENS1_36VarlenDynamicPersistentTileSchedulerILi64ELi64ELi256ELi32ELb0ELb0ELb1ELb1ELb1ELb1EEEEEEEEEvNT_6ParamsE:
        .type           _ZN7cutlass13device_kernelIN5flash11enable_sm90INS1_16FlashAttnFwdSm90INS1_25CollectiveMainloopFwdSm90ILi2EN4cute5tupleIJNS5_1CILi1EEES8_S8_EEENS6_IJNS7_ILi64EEESA_SA_EEELi512ENS_10bfloat16_tEfNS_4arch4Sm90ELb1ELb0ELb0ELb1ELb0ELb1ELb1ELb0ELb0ELb0ELb0ELb0EEENS1_21CollectiveEpilogueFwdINS6_IJSA_NS7_ILi512EEESA_EEES9_SC_SE_Li256ELb1ELb0ELb0ELb0EEENS1_36VarlenDynamicPersistentTileSchedulerILi64ELi64ELi256ELi32ELb0ELb0ELb1ELb1ELb1ELb1EEEEEEEEEvNT_6ParamsE,@function
        .size           _ZN7cutlass13device_kernelIN5flash11enable_sm90INS1_16FlashAttnFwdSm90INS1_25CollectiveMainloopFwdSm90ILi2EN4cute5tupleIJNS5_1CILi1EEES8_S8_EEENS6_IJNS7_ILi64EEESA_SA_EEELi512ENS_10bfloat16_tEfNS_4arch4Sm90ELb1ELb0ELb0ELb1ELb0ELb1ELb1ELb0ELb0ELb0ELb0ELb0EEENS1_21CollectiveEpilogueFwdINS6_IJSA_NS7_ILi512EEESA_EEES9_SC_SE_Li256ELb1ELb0ELb0ELb0EEENS1_36VarlenDynamicPersistentTileSchedulerILi64ELi64ELi256ELi32ELb0ELb0ELb1ELb1ELb1ELb1EEEEEEEEEvNT_6ParamsE,(.L_x_73 - _ZN7cutlass13device_kernelIN5flash11enable_sm90INS1_16FlashAttnFwdSm90INS1_25CollectiveMainloopFwdSm90ILi2EN4cute5tupleIJNS5_1CILi1EEES8_S8_EEENS6_IJNS7_ILi64EEESA_SA_EEELi512ENS_10bfloat16_tEfNS_4arch4Sm90ELb1ELb0ELb0ELb1ELb0ELb1ELb1ELb0ELb0ELb0ELb0ELb0EEENS1_21CollectiveEpilogueFwdINS6_IJSA_NS7_ILi512EEESA_EEES9_SC_SE_Li256ELb1ELb0ELb0ELb0EEENS1_36VarlenDynamicPersistentTileSchedulerILi64ELi64ELi256ELi32ELb0ELb0ELb1ELb1ELb1ELb1EEEEEEEEEvNT_6ParamsE)
        .other          _ZN7cutlass13device_kernelIN5flash11enable_sm90INS1_16FlashAttnFwdSm90INS1_25CollectiveMainloopFwdSm90ILi2EN4cute5tupleIJNS5_1CILi1EEES8_S8_EEENS6_IJNS7_ILi64EEESA_SA_EEELi512ENS_10bfloat16_tEfNS_4arch4Sm90ELb1ELb0ELb0ELb1ELb0ELb1ELb1ELb0ELb0ELb0ELb0ELb0EEENS1_21CollectiveEpilogueFwdINS6_IJSA_NS7_ILi512EEESA_EEES9_SC_SE_Li256ELb1ELb0ELb0ELb0EEENS1_36VarlenDynamicPersistentTileSchedulerILi64ELi64ELi256ELi32ELb0ELb0ELb1ELb1ELb1ELb1EEEEEEEEEvNT_6ParamsE,@"STO_CUDA_ENTRY STV_DEFAULT"
_ZN7cutlass13device_kernelIN5flash11enable_sm90INS1_16FlashAttnFwdSm90INS1_25CollectiveMainloopFwdSm90ILi2EN4cute5tupleIJNS5_1CILi1EEES8_S8_EEENS6_IJNS7_ILi64EEESA_SA_EEELi512ENS_10bfloat16_tEfNS_4arch4Sm90ELb1ELb0ELb0ELb1ELb0ELb1ELb1ELb0ELb0ELb0ELb0ELb0EEENS1_21CollectiveEpilogueFwdINS6_IJSA_NS7_ILi512EEESA_EEES9_SC_SE_Li256ELb1ELb0ELb0ELb0EEENS1_36VarlenDynamicPersistentTileSchedulerILi64ELi64ELi256ELi32ELb0ELb0ELb1ELb1ELb1ELb1EEEEEEEEEvNT_6ParamsE:
[----:B------:R-:W-:Y:S01]  /*0000*/  LDC R1, c[0x0][0x37c] ;  /* 0x0000df00ff017b82 */ /* 0x000fe20000000800 */
[----:B------:R-:W-:Y:S05]  /*0010*/  EXIT ;  /* 0x000000000000794d */ /* 0x000fea0003800000 */
.L_x_27:
        /* <DEDUP_REMOVED lines=14> */
.L_x_73:


//--------------------- .text._ZN7cutlass13device_kernelIN5flash11enable_sm90INS1_16FlashAttnFwdSm90INS1_25CollectiveMainloopFwdSm90ILi2EN4cute5tupleIJNS5_1CILi1EEES8_S8_EEENS6_IJNS7_ILi128EEENS7_ILi96EEENS7_ILi64EEEEEELi256ENS_10bfloat16_tEfNS_4arch4Sm90ELb0ELb0ELb0ELb0ELb0ELb0ELb0ELb1ELb0ELb0ELb0ELb0EEENS1_21CollectiveEpilogueFwdINS6_IJSA_NS7_ILi256EEESB_EEES9_SE_SG_Li256ELb0ELb0ELb0ELb0EEENS1_29StaticPersistentTileSchedulerILb0EEEEEEEEEvNT_6ParamsE --------------------------
	.section	.text._ZN7cutlass13device_kernelIN5flash11enable_sm90INS1_16FlashAttnFwdSm90INS1_25CollectiveMainloopFwdSm90ILi2EN4cute5tupleIJNS5_1CILi1EEES8_S8_EEENS6_IJNS7_ILi128EEENS7_ILi96EEENS7_ILi64EEEEEELi256ENS_10bfloat16_tEfNS_4arch4Sm90ELb0ELb0ELb0ELb0ELb0ELb0ELb0ELb1ELb0ELb0ELb0ELb0EEENS1_21CollectiveEpilogueFwdINS6_IJSA_NS7_ILi256EEESB_EEES9_SE_SG_Li256ELb0ELb0ELb0ELb0EEENS1_29StaticPersistentTileSchedulerILb0EEEEEEEEEvNT_6ParamsE,"ax",@progbits
	.align	128
.text._ZN7cutlass13device_kernelIN5flash11enable_sm90INS1_16FlashAttnFwdSm90INS1_25CollectiveMainloopFwdSm90ILi2EN4cute5tupleIJNS5_1CILi1EEES8_S8_EEENS6_IJNS7_ILi128EEENS7_ILi96EEENS7_ILi64EEEEEELi256ENS_10bfloat16_tEfNS_4arch4Sm90ELb0ELb0ELb0ELb0ELb0ELb0ELb0ELb1ELb0ELb0ELb0ELb0EEENS1_21CollectiveEpilogueFwdINS6_IJSA_NS7_ILi256EEESB_EEES9_SE_SG_Li256ELb0ELb0ELb0ELb0EEENS1_29StaticPersistentTileSchedulerILb0EEEEEEEEEvNT_6ParamsE:
        .type           _ZN7cutlass13device_kernelIN5flash11enable_sm90INS1_16FlashAttnFwdSm90INS1_25CollectiveMainloopFwdSm90ILi2EN4cute5tupleIJNS5_1CILi1EEES8_S8_EEENS6_IJNS7_ILi128EEENS7_ILi96EEENS7_ILi64EEEEEELi256ENS_10bfloat16_tEfNS_4arch4Sm90ELb0ELb0ELb0ELb0ELb0ELb0ELb0ELb1ELb0ELb0ELb0ELb0EEENS1_21CollectiveEpilogueFwdINS6_IJSA_NS7_ILi256EEESB_EEES9_SE_SG_Li256ELb0ELb0ELb0ELb0EEENS1_29StaticPersistentTileSchedulerILb0EEEEEEEEEvNT_6ParamsE,@function
        .size           _ZN7cutlass13device_kernelIN5flash11enable_sm90INS1_16FlashAttnFwdSm90INS1_25CollectiveMainloopFwdSm90ILi2EN4cute5tupleIJNS5_1CILi1EEES8_S8_EEENS6_IJNS7_ILi128EEENS7_ILi96EEENS7_ILi64EEEEEELi256ENS_10bfloat16_tEfNS_4arch4Sm90ELb0ELb0ELb0ELb0ELb0ELb0ELb0ELb1ELb0ELb0ELb0ELb0EEENS1_21CollectiveEpilogueFwdINS6_IJSA_NS7_ILi256EEESB_EEES9_SE_SG_Li256ELb0ELb0ELb0ELb0EEENS1_29StaticPersistentTileSchedulerILb0EEEEEEEEEvNT_6ParamsE,(.L_x_74 - _ZN7cutlass13device_kernelIN5flash11enable_sm90INS1_16FlashAttnFwdSm90INS1_25CollectiveMainloopFwdSm90ILi2EN4cute5tupleIJNS5_1CILi1EEES8_S8_EEENS6_IJNS7_ILi128EEENS7_ILi96EEENS7_ILi64EEEEEELi256ENS_10bfloat16_tEfNS_4arch4Sm90ELb0ELb0ELb0ELb0ELb0ELb0ELb0ELb1ELb0ELb0ELb0ELb0EEENS1_21CollectiveEpilogueFwdINS6_IJSA_NS7_ILi256EEESB_EEES9_SE_SG_Li256ELb0ELb0ELb0ELb0EEENS1_29StaticPersistentTileSchedulerILb0EEEEEEEEEvNT_6ParamsE)
        .other          _ZN7cutlass13device_kernelIN5flash11enable_sm90INS1_16FlashAttnFwdSm90INS1_25CollectiveMainloopFwdSm90ILi2EN4cute5tupleIJNS5_1CILi1EEES8_S8_EEENS6_IJNS7_ILi128EEENS7_ILi96EEENS7_ILi64EEEEEELi256ENS_10bfloat16_tEfNS_4arch4Sm90ELb0ELb0ELb0ELb0ELb0ELb0ELb0ELb1ELb0ELb0ELb0ELb0EEENS1_21CollectiveEpilogueFwdINS6_IJSA_NS7_ILi256EEESB_EEES9_SE_SG_Li256ELb0ELb0ELb0ELb0EEENS1_29StaticPersistentTileSchedulerILb0EEEEEEEEEvNT_6ParamsE,@"STO_CUDA_ENTRY STV_DEFAULT"
_ZN7cutlass13device_kernelIN5flash11enable_sm90INS1_16FlashAttnFwdSm90INS1_25CollectiveMainloopFwdSm90ILi2EN4cute5tupleIJNS5_1CILi1EEES8_S8_EEENS6_IJNS7_ILi128EEENS7_ILi96EEENS7_ILi64EEEEEELi256ENS_10bfloat16_tEfNS_4arch4Sm90ELb0ELb0ELb0ELb0ELb0ELb0ELb0ELb1ELb0ELb0ELb0ELb0EEENS1_21CollectiveEpilogueFwdINS6_IJSA_NS7_ILi256EEESB_EEES9_SE_SG_Li256ELb0ELb0ELb0ELb0EEENS1_29StaticPersistentTileSchedulerILb0EEEEEEEEEvNT_6ParamsE:
[----:B------:R-:W-:Y:S01]  /*0000*/  LDC R1, c[0x0][0x37c] ;  /* 0x0000df00ff017b82 */ /* 0x000fe20000000800 */
[----:B------:R-:W-:Y:S05]  /*0010*/  EXIT ;  /* 0x000000000000794d */ /* 0x000fea0003800000 */
.L_x_28:
        /* <DEDUP_REMOVED lines=14> */
.L_x_74:


//--------------------- .text._ZN7cutlass13device_kernelIN5flash11enable_sm90INS1_16FlashAttnFwdSm90INS1_25CollectiveMainloopFwdSm90ILi2EN4cute5tupleIJNS5_1CILi1EEES8_S8_EEENS6_IJNS7_ILi128EEENS7_ILi96EEENS7_ILi64EEEEEELi256ENS_10bfloat16_tEfNS_4arch4Sm90ELb0ELb0ELb0ELb0ELb0ELb0ELb1ELb1ELb0ELb0ELb0ELb0EEENS1_21CollectiveEpilogueFwdINS6_IJSA_NS7_ILi256EEESB_EEES9_SE_SG_Li256ELb0ELb0ELb0ELb0EEENS1_29StaticPersistentTileSchedulerILb0EEEEEEEEEvNT_6ParamsE --------------------------
	.section	.text._ZN7cutlass13device_kernelIN5flash11enable_sm90INS1_16FlashAttnFwdSm90INS1_25CollectiveMainloopFwdSm90ILi2EN4cute5tupleIJNS5_1CILi1EEES8_S8_EEENS6_IJNS7_ILi128EEENS7_ILi96EEENS7_ILi64EEEEEELi256ENS_10bfloat16_tEfNS_4arch4Sm90ELb0ELb0ELb0ELb0ELb0ELb0ELb1ELb1ELb0ELb0ELb0ELb0EEENS1_21CollectiveEpilogueFwdINS6_IJSA_NS7_ILi256EEESB_EEES9_SE_SG_Li256ELb0ELb0ELb0ELb0EEENS1_29StaticPersistentTileSchedulerILb0EEEEEEEEEvNT_6ParamsE,"ax",@progbits
	.align	128
.text._ZN7cutlass13device_kernelIN5flash11enable_sm90INS1_16FlashAttnFwdSm90INS1_25CollectiveMainloopFwdSm90ILi2EN4cute5tupleIJNS5_1CILi1EEES8_S8_EEENS6_IJNS7_ILi128EEENS7_ILi96EEENS7_ILi64EEEEEELi256ENS_10bfloat16_tEfNS_4arch4Sm90ELb0ELb0ELb0ELb0ELb0ELb0ELb1ELb1ELb0ELb0ELb0ELb0EEENS1_21CollectiveEpilogueFwdINS6_IJSA_NS7_ILi256EEESB_EEES9_SE_SG_Li256ELb0ELb0ELb0ELb0EEENS1_29StaticPersistentTileSchedulerILb0EEEEEEEEEvNT_6ParamsE:
        .type           _ZN7cutlass13device_kernelIN5flash11enable_sm90INS1_16FlashAttnFwdSm90INS1_25CollectiveMainloopFwdSm90ILi2EN4cute5tupleIJNS5_1CILi1EEES8_S8_EEENS6_IJNS7_ILi128EEENS7_ILi96EEENS7_ILi64EEEEEELi256ENS_10bfloat16_tEfNS_4arch4Sm90ELb0ELb0ELb0ELb0ELb0ELb0ELb1ELb1ELb0ELb0ELb0ELb0EEENS1_21CollectiveEpilogueFwdINS6_IJSA_NS7_ILi256EEESB_EEES9_SE_SG_Li256ELb0ELb0ELb0ELb0EEENS1_29StaticPersistentTileSchedulerILb0EEEEEEEEEvNT_6ParamsE,@function
        .size           _ZN7cutlass13device_kernelIN5flash11enable_sm90INS1_16FlashAttnFwdSm90INS1_25CollectiveMainloopFwdSm90ILi2EN4cute5tupleIJNS5_1CILi1EEES8_S8_EEENS6_IJNS7_ILi128EEENS7_ILi96EEENS7_ILi64EEEEEELi256ENS_10bfloat16_tEfNS_4arch4Sm90ELb0ELb0ELb0ELb0ELb0ELb0ELb1ELb1ELb0ELb0ELb0ELb0EEENS1_21CollectiveEpilogueFwdINS6_IJSA_NS7_ILi256EEESB_EEES9_SE_SG_Li256ELb0ELb0ELb0ELb0EEENS1_29StaticPersistentTileSchedulerILb0EEEEEEEEEvNT_6ParamsE,(.L_x_75 - _ZN7cutlass13device_kernelIN5flash11enable_sm90INS1_16FlashAttnFwdSm90INS1_25CollectiveMainloopFwdSm90ILi2EN4cute5tupleIJNS5_1CILi1EEES8_S8_EEENS6_IJNS7_ILi128EEENS7_ILi96EEENS7_ILi64EEEEEELi256ENS_10bfloat16_tEfNS_4arch4Sm90ELb0ELb0ELb0ELb0ELb0ELb0ELb1ELb1ELb0ELb0ELb0ELb0EEENS1_21CollectiveEpilogueFwdINS6_IJSA_NS7_ILi256EEESB_EEES9_SE_SG_Li256ELb0ELb0ELb0ELb0EEENS1_29StaticPersistentTileSchedulerILb0EEEEEEEEEvNT_6ParamsE)
        .other          _ZN7cutlass13device_kernelIN5flash11enable_sm90INS1_16FlashAttnFwdSm90INS1_25CollectiveMainloopFwdSm90ILi2EN4cute5tupleIJNS5_1CILi1EEES8_S8_EEENS6_IJNS7_ILi128EEENS7_ILi96EEENS7_ILi64EEEEEELi256ENS_10bfloat16_tEfNS_4arch4Sm90ELb0ELb0ELb0ELb0ELb0ELb0ELb1ELb1ELb0ELb0ELb0ELb0EEENS1_21CollectiveEpilogueFwdINS6_IJSA_NS7_ILi256EEESB_EEES9_SE_SG_Li256ELb0ELb0ELb0ELb0EEENS1_29StaticPersistentTileSchedulerILb0EEEEEEEEEvNT_6ParamsE,@"STO_CUDA_ENTRY STV_DEFAULT"
_ZN7cutlass13device_kernelIN5flash11enable_sm90INS1_16FlashAttnFwdSm90INS1_25CollectiveMainloopFwdSm90ILi2EN4cute5tupleIJNS5_1CILi1EEES8_S8_EEENS6_IJNS7_ILi128EEENS7_ILi96EEENS7_ILi64EEEEEELi256ENS_10bfloat16_tEfNS_4arch4Sm90ELb0ELb0ELb0ELb0ELb0ELb0ELb1ELb1ELb0ELb0ELb0ELb0EEENS1_21CollectiveEpilogueFwdINS6_IJSA_NS7_ILi256EEESB_EEES9_SE_SG_Li256ELb0ELb0ELb0ELb0EEENS1_29StaticPersistentTileSchedulerILb0EEEEEEEEEvNT_6ParamsE:
[----:B------:R-:W-:Y:S01]  /*0000*/  LDC R1, c[0x0][0x37c] ;  /* 0x0000df00ff017b82 */ /* 0x000fe20000000800 */
[----:B------:R-:W-:Y:S05]  /*0010*/  EXIT ;  /* 0x000000000000794d */ /* 0x000fea0003800000 */
.L_x_29:
        /* <DEDUP_REMOVED lines=14> */
.L_x_75:


//--------------------- .text._ZN7cutlass13device_kernelIN5flash11enable_sm90INS1_16FlashAttnFwdSm90INS1_25CollectiveMainloopFwdSm90ILi2EN4cute5tupleIJNS5_1CILi1EEES8_S8_EEENS6_IJNS7_ILi128EEENS7_ILi96EEENS7_ILi64EEEEEELi256ENS_10bfloat16_tEfNS_4arch4Sm90ELb0ELb0ELb0ELb1ELb0ELb0ELb0ELb1ELb0ELb0ELb0ELb0EEENS1_21CollectiveEpilogueFwdINS6_IJSA_NS7_ILi256EEESB_EEES9_SE_SG_Li256ELb1ELb0ELb0ELb0EEENS1_36VarlenDynamicPersistentTileSchedulerILi128ELi96ELi256ELi32ELb0ELb0ELb1ELb0ELb1ELb1EEEEEEEEEvNT_6ParamsE --------------------------
	.section	.text._ZN7cutlass13device_kernelIN5flash11enable_sm90INS1_16FlashAttnFwdSm90INS1_25CollectiveMainloopFwdSm90ILi2EN4cute5tupleIJNS5_1CILi1EEES8_S8_EEENS6_IJNS7_ILi128EEENS7_ILi96EEENS7_ILi64EEEEEELi256ENS_10bfloat16_tEfNS_4arch4Sm90ELb0ELb0ELb0ELb1ELb0ELb0ELb0ELb1ELb0ELb0ELb0ELb0EEENS1_21CollectiveEpilogueFwdINS6_IJSA_NS7_ILi256EEESB_EEES9_SE_SG_Li256ELb1ELb0ELb0ELb0EEENS1_36VarlenDynamicPersistentTileSchedulerILi128ELi96ELi256ELi32ELb0ELb0ELb1ELb0ELb1ELb1EEEEEEEEEvNT_6ParamsE,"ax",@progbits
	.align	128
.text._ZN7cutlass13device_kernelIN5flash11enable_sm90INS1_16FlashAttnFwdSm90INS1_25CollectiveMainloopFwdSm90ILi2EN4cute5tupleIJNS5_1CILi1EEES8_S8_EEENS6_IJNS7_ILi128EEENS7_ILi96EEENS7_ILi64EEEEEELi256ENS_10bfloat16_tEfNS_4arch4Sm90ELb0ELb0ELb0ELb1ELb0ELb0ELb0ELb1ELb0ELb0ELb0ELb0EEENS1_21CollectiveEpilogueFwdINS6_IJSA_NS7_ILi256EEESB_EEES9_SE_SG_Li256ELb1ELb0ELb0ELb0EEENS1_36VarlenDynamicPersistentTileSchedulerILi128ELi96ELi256ELi32ELb0ELb0ELb1ELb0ELb1ELb1EEEEEEEEEvNT_6ParamsE:
        .type           _ZN7cutlass13device_kernelIN5flash11enable_sm90INS1_16FlashAttnFwdSm90INS1_25CollectiveMainloopFwdSm90ILi2EN4cute5tupleIJNS5_1CILi1EEES8_S8_EEENS6_IJNS7_ILi128EEENS7_ILi96EEENS7_ILi64EEEEEELi256ENS_10bfloat16_tEfNS_4arch4Sm90ELb0ELb0ELb0ELb1ELb0ELb0ELb0ELb1ELb0ELb0ELb0ELb0EEENS1_21CollectiveEpilogueFwdINS6_IJSA_NS7_ILi256EEESB_EEES9_SE_SG_Li256ELb1ELb0ELb0ELb0EEENS1_36VarlenDynamicPersistentTileSchedulerILi128ELi96ELi256ELi32ELb0ELb0ELb1ELb0ELb1ELb1EEEEEEEEEvNT_6ParamsE,@function
        .size           _ZN7cutlass13device_kernelIN5flash11enable_sm90INS1_16FlashAttnFwdSm90INS1_25CollectiveMainloopFwdSm90ILi2EN4cute5tupleIJNS5_1CILi1EEES8_S8_EEENS6_IJNS7_ILi128EEENS7_ILi96EEENS7_ILi64EEEEEELi256ENS_10bfloat16_tEfNS_4arch4Sm90ELb0ELb0ELb0ELb1ELb0ELb0ELb0ELb1ELb0ELb0ELb0ELb0EEENS1_21CollectiveEpilogueFwdINS6_IJSA_NS7_ILi256EEESB_EEES9_SE_SG_Li256ELb1ELb0ELb0ELb0EEENS1_36VarlenDynamicPersistentTileSchedulerILi128ELi96ELi256ELi32ELb0ELb0ELb1ELb0ELb1ELb1EEEEEEEEEvNT_6ParamsE,(.L_x_76 - _ZN7cutlass13device_kernelIN5flash11enable_sm90INS1_16FlashAttnFwdSm90INS1_25CollectiveMainloopFwdSm90ILi2EN4cute5tupleIJNS5_1CILi1EEES8_S8_EEENS6_IJNS7_ILi128EEENS7_ILi96EEENS7_ILi64EEEEEELi256ENS_10bfloat16_tEfNS_4arch4Sm90ELb0ELb0ELb0ELb1ELb0ELb0ELb0ELb1ELb0ELb0ELb0ELb0EEENS1_21CollectiveEpilogueFwdINS6_IJSA_NS7_ILi256EEESB_EEES9_SE_SG_Li256ELb1ELb0ELb0ELb0EEENS1_36VarlenDynamicPersistentTileSchedulerILi128ELi96ELi256ELi32ELb0ELb0ELb1ELb0ELb1ELb1EEEEEEEEEvNT_6ParamsE)
        .other          _ZN7cutlass13device_kernelIN5flash11enable_sm90INS1_16FlashAttnFwdSm90INS1_25CollectiveMainloopFwdSm90ILi2EN4cute5tupleIJNS5_1CILi1EEES8_S8_EEENS6_IJNS7_ILi128EEENS7_ILi96EEENS7_ILi64EEEEEELi256ENS_10bfloat16_tEfNS_4arch4Sm90ELb0ELb0ELb0ELb1ELb0ELb0ELb0ELb1ELb0ELb0ELb0ELb0EEENS1_21CollectiveEpilogueFwdINS6_IJSA_NS7_ILi256EEESB_EEES9_SE_SG_Li256ELb1ELb0ELb0ELb0EEENS1_36VarlenDynamicPersistentTileSchedulerILi128ELi96ELi256ELi32ELb0ELb0ELb1ELb0ELb1ELb1EEEEEEEEEvNT_6ParamsE,@"STO_CUDA_ENTRY STV_DEFAULT"
_ZN7cutlass13device_kernelIN5flash11enable_sm90INS1_16FlashAttnFwdSm90INS1_25CollectiveMainloopFwdSm90ILi2EN4cute5tupleIJNS5_1CILi1EEES8_S8_EEENS6_IJNS7_ILi128EEENS7_ILi96EEENS7_ILi64EEEEEELi256ENS_10bfloat16_tEfNS_4arch4Sm90ELb0ELb0ELb0ELb1ELb0ELb0ELb0ELb1ELb0ELb0ELb0ELb0EEENS1_21CollectiveEpilogueFwdINS6_IJSA_NS7_ILi256EEESB_EEES9_SE_SG_Li256ELb1ELb0ELb0ELb0EEENS1_36VarlenDynamicPersistentTileSchedulerILi128ELi96ELi256ELi32ELb0ELb0ELb1ELb0ELb1ELb1EEEEEEEEEvNT_6ParamsE:
[----:B------:R-:W-:Y:S01]  /*0000*/  LDC R1, c[0x0][0x37c] ;  /* 0x0000df00ff017b82 */ /* 0x000fe20000000800 */
[----:B------:R-:W-:Y:S05]  /*0010*/  EXIT ;  /* 0x000000000000794d */ /* 0x000fea0003800000 */
.L_x_30:
        /* <DEDUP_REMOVED lines=14> */
.L_x_76:


//--------------------- .text._ZN7cutlass13device_kernelIN5flash11enable_sm90INS1_16FlashAttnFwdSm90INS1_25CollectiveMainloopFwdSm90ILi2EN4cute5tupleIJNS5_1CILi1EEES8_S8_EEENS6_IJNS7_ILi128EEENS7_ILi96EEENS7_ILi64EEEEEELi256ENS_10bfloat16_tEfNS_4arch4Sm90ELb0ELb0ELb0ELb1ELb0ELb1ELb0ELb1ELb0ELb0ELb0ELb0EEENS1_21CollectiveEpilogueFwdINS6_IJSA_NS7_ILi256EEESB_EEES9_SE_SG_Li256ELb1ELb0ELb0ELb0EEENS1_36VarlenDynamicPersistentTileSchedulerILi128ELi96ELi256ELi32ELb0ELb0ELb1ELb0ELb1ELb1EEEEEEEEEvNT_6ParamsE --------------------------
	.section	.text._ZN7cutlass13device_kernelIN5flash11enable_sm90INS1_16FlashAttnFwdSm90INS1_25CollectiveMainloopFwdSm90ILi2EN4cute5tupleIJNS5_1CILi1EEES8_S8_EEENS6_IJNS7_ILi128EEENS7_ILi96EEENS7_ILi64EEEEEELi256ENS_10bfloat16_tEfNS_4arch4Sm90ELb0ELb0ELb0ELb1ELb0ELb1ELb0ELb1ELb0ELb0ELb0ELb0EEENS1_21CollectiveEpilogueFwdINS6_IJSA_NS7_ILi256EEESB_EEES9_SE_SG_Li256ELb1ELb0ELb0ELb0EEENS1_36VarlenDynamicPersistentTileSchedulerILi128ELi96ELi256ELi32ELb0ELb0ELb1ELb0ELb1ELb1EEEEEEEEEvNT_6ParamsE,"ax",@progbits
	.align	128
.text._ZN7cutlass13device_kernelIN5flash11enable_sm90INS1_16FlashAttnFwdSm90INS1_25CollectiveMainloopFwdSm90ILi2EN4cute5tupleIJNS5_1CILi1EEES8_S8_EEENS6_IJNS7_ILi128EEENS7_ILi96EEENS7_ILi64EEEEEELi256ENS_10bfloat16_tEfNS_4arch4Sm90ELb0ELb0ELb0ELb1ELb0ELb1ELb0ELb1ELb0ELb0ELb0ELb0EEENS1_21CollectiveEpilogueFwdINS6_IJSA_NS7_ILi256EEESB_EEES9_SE_SG_Li256ELb1ELb0ELb0ELb0EEENS1_36VarlenDynamicPersistentTileSchedulerILi128ELi96ELi256ELi32ELb0ELb0ELb1ELb0ELb1ELb1EEEEEEEEEvNT_6ParamsE:
        .type           _ZN7cutlass13device_kernelIN5flash11enable_sm90INS1_16FlashAttnFwdSm90INS1_25CollectiveMainloopFwdSm90ILi2EN4cute5tupleIJNS5_1CILi1EEES8_S8_EEENS6_IJNS7_ILi128EEENS7_ILi96EEENS7_ILi64EEEEEELi256ENS_10bfloat16_tEfNS_4arch4Sm90ELb0ELb0ELb0ELb1ELb0ELb1ELb0ELb1ELb0ELb0ELb0ELb0EEENS1_21CollectiveEpilogueFwdINS6_IJSA_NS7_ILi256EEESB_EEES9_SE_SG_Li256ELb1ELb0ELb0ELb0EEENS1_36VarlenDynamicPersistentTileSchedulerILi128ELi96ELi256ELi32ELb0ELb0ELb1ELb0ELb1ELb1EEEEEEEEEvNT_6ParamsE,@function
        .size           _ZN7cutlass13device_kernelIN5flash11enable_sm90INS1_16FlashAttnFwdSm90INS1_25CollectiveMainloopFwdSm90ILi2EN4cute5tupleIJNS5_1CILi1EEES8_S8_EEENS6_IJNS7_ILi128EEENS7_ILi96EEENS7_ILi64EEEEEELi256ENS_10bfloat16_tEfNS_4arch4Sm90ELb0ELb0ELb0ELb1ELb0ELb1ELb0ELb1ELb0ELb0ELb0ELb0EEENS1_21CollectiveEpilogueFwdINS6_IJSA_NS7_ILi256EEESB_EEES9_SE_SG_Li256ELb1ELb0ELb0ELb0EEENS1_36VarlenDynamicPersistentTileSchedulerILi128ELi96ELi256ELi32ELb0ELb0ELb1ELb0ELb1ELb1EEEEEEEEEvNT_6ParamsE,(.L_x_77 - _ZN7cutlass13device_kernelIN5flash11enable_sm90INS1_16FlashAttnFwdSm90INS1_25CollectiveMainloopFwdSm90ILi2EN4cute5tupleIJNS5_1CILi1EEES8_S8_EEENS6_IJNS7_ILi128EEENS7_ILi96EEENS7_ILi64EEEEEELi256ENS_10bfloat16_tEfNS_4arch4Sm90ELb0ELb0ELb0ELb1ELb0ELb1ELb0ELb1ELb0ELb0ELb0ELb0EEENS1_21CollectiveEpilogueFwdINS6_IJSA_NS7_ILi256EEESB_EEES9_SE_SG_Li256ELb1ELb0ELb0ELb0EEENS1_36VarlenDynamicPersistentTileSchedulerILi128ELi96ELi256ELi32ELb0ELb0ELb1ELb0ELb1ELb1EEEEEEEEEvNT_6ParamsE)
        .other          _ZN7cutlass13device_kernelIN5flash11enable_sm90INS1_16FlashAttnFwdSm90INS1_25CollectiveMainloopFwdSm90ILi2EN4cute5tupleIJNS5_1CILi1EEES8_S8_EEENS6_IJNS7_ILi128EEENS7_ILi96EEENS7_ILi64EEEEEELi256ENS_10bfloat16_tEfNS_4arch4Sm90ELb0ELb0ELb0ELb1ELb0ELb1ELb0ELb1ELb0ELb0ELb0ELb0EEENS1_21CollectiveEpilogueFwdINS6_IJSA_NS7_ILi256EEESB_EEES9_SE_SG_Li256ELb1ELb0ELb0ELb0EEENS1_36VarlenDynamicPersistentTileSchedulerILi128ELi96ELi256ELi32ELb0ELb0ELb1ELb0ELb1ELb1EEEEEEEEEvNT_6ParamsE,@"STO_CUDA_ENTRY STV_DEFAULT"
_ZN7cutlass13device_kernelIN5flash11enable_sm90INS1_16FlashAttnFwdSm90INS1_25CollectiveMainloopFwdSm90ILi2EN4cute5tupleIJNS5_1CILi1EEES8_S8_EEENS6_IJNS7_ILi128EEENS7_ILi96EEENS7_ILi64EEEEEELi256ENS_10bfloat16_tEfNS_4arch4Sm90ELb0ELb0ELb0ELb1ELb0ELb1ELb0ELb1ELb0ELb0ELb0ELb0EEENS1_21CollectiveEpilogueFwdINS6_IJSA_NS7_ILi256EEESB_EEES9_SE_SG_Li256ELb1ELb0ELb0ELb0EEENS1_36VarlenDynamicPersistentTileSchedulerILi128ELi96ELi256ELi32ELb0ELb0ELb1ELb0ELb1ELb1EEEEEEEEEvNT_6ParamsE:
[----:B------:R-:W-:Y:S01]  /*0000*/  LDC R1, c[0x0][0x37c] ;  /* 0x0000df00ff017b82 */ /* 0x000fe20000000800 */
[----:B------:R-:W-:Y:S05]  /*0010*/  EXIT ;  /* 0x000000000000794d */ /* 0x000fea0003800000 */
.L_x_31:
        /* <DEDUP_REMOVED lines=14> */
.L_x_77:


//--------------------- .text._ZN7cutlass13device_kernelIN5flash11enable_sm90INS1_16FlashAttnFwdSm90INS1_25CollectiveMainloopFwdSm90ILi2EN4cute5tupleIJNS5_1CILi1EEES8_S8_EEENS6_IJNS7_ILi128EEENS7_ILi96EEENS7_ILi64EEEEEELi256ENS_10bfloat16_tEfNS_4arch4Sm90ELb0ELb0ELb0ELb1ELb0ELb0ELb1ELb1ELb0ELb0ELb0ELb0EEENS1_21CollectiveEpilogueFwdINS6_IJSA_NS7_ILi256EEESB_EEES9_SE_SG_Li256ELb1ELb0ELb0ELb0EEENS1_36VarlenDynamicPersistentTileSchedulerILi128ELi96ELi256ELi32ELb0ELb0ELb1ELb0ELb1ELb1EEEEEEEEEvNT_6ParamsE --------------------------
	.section	.text._ZN7cutlass13device_kernelIN5flash11enable_sm90INS1_16FlashAttnFwdSm90INS1_25CollectiveMainloopFwdSm90ILi2EN4cute5tupleIJNS5_1CILi1EEES8_S8_EEENS6_IJNS7_ILi128EEENS7_ILi96EEENS7_ILi64EEEEEELi256ENS_10bfloat16_tEfNS_4arch4Sm90ELb0ELb0ELb0ELb1ELb0ELb0ELb1ELb1ELb0ELb0ELb0ELb0EEENS1_21CollectiveEpilogueFwdINS6_IJSA_NS7_ILi256EEESB_EEES9_SE_SG_Li256ELb1ELb0ELb0ELb0EEENS1_36VarlenDynamicPersistentTileSchedulerILi128ELi96ELi256ELi32ELb0ELb0ELb1ELb0ELb1ELb1EEEEEEEEEvNT_6ParamsE,"ax",@progbits
	.align	128
.text._ZN7cutlass13device_kernelIN5flash11enable_sm90INS1_16FlashAttnFwdSm90INS1_25CollectiveMainloopFwdSm90ILi2EN4cute5tupleIJNS5_1CILi1EEES8_S8_EEENS6_IJNS7_ILi128EEENS7_ILi96EEENS7_ILi64EEEEEELi256ENS_10bfloat16_tEfNS_4arch4Sm90ELb0ELb0ELb0ELb1ELb0ELb0ELb1ELb1ELb0ELb0ELb0ELb0EEENS1_21CollectiveEpilogueFwdINS6_IJSA_NS7_ILi256EEESB_EEES9_SE_SG_Li256ELb1ELb0ELb0ELb0EEENS1_36VarlenDynamicPersistentTileSchedulerILi128ELi96ELi256ELi32ELb0ELb0ELb1ELb0ELb1ELb1EEEEEEEEEvNT_6ParamsE:
        .type           _ZN7cutlass13device_kernelIN5flash11enable_sm90INS1_16FlashAttnFwdSm90INS1_25CollectiveMainloopFwdSm90ILi2EN4cute5tupleIJNS5_1CILi1EEES8_S8_EEENS6_IJNS7_ILi128EEENS7_ILi96EEENS7_ILi64EEEEEELi256ENS_10bfloat16_tEfNS_4arch4Sm90ELb0ELb0ELb0ELb1ELb0ELb0ELb1ELb1ELb0ELb0ELb0ELb0EEENS1_21CollectiveEpilogueFwdINS6_IJSA_NS7_ILi256EEESB_EEES9_SE_SG_Li256ELb1ELb0ELb0ELb0EEENS1_36VarlenDynamicPersistentTileSchedulerILi128ELi96ELi256ELi32ELb0ELb0ELb1ELb0ELb1ELb1EEEEEEEEEvNT_6ParamsE,@function
        .size           _ZN7cutlass13device_kernelIN5flash11enable_sm90INS1_16FlashAttnFwdSm90INS1_25CollectiveMainloopFwdSm90ILi2EN4cute5tupleIJNS5_1CILi1EEES8_S8_EEENS6_IJNS7_ILi128EEENS7_ILi96EEENS7_ILi64EEEEEELi256ENS_10bfloat16_tEfNS_4arch4Sm90ELb0ELb0ELb0ELb1ELb0ELb0ELb1ELb1ELb0ELb0ELb0ELb0EEENS1_21CollectiveEpilogueFwdINS6_IJSA_NS7_ILi256EEESB_EEES9_SE_SG_Li256ELb1ELb0ELb0ELb0EEENS1_36VarlenDynamicPersistentTileSchedulerILi128ELi96ELi256ELi32ELb0ELb0ELb1ELb0ELb1ELb1EEEEEEEEEvNT_6ParamsE,(.L_x_78 - _ZN7cutlass13device_kernelIN5flash11enable_sm90INS1_16FlashAttnFwdSm90INS1_25CollectiveMainloopFwdSm90ILi2EN4cute5tupleIJNS5_1CILi1EEES8_S8_EEENS6_IJNS7_ILi128EEENS7_ILi96EEENS7_ILi64EEEEEELi256ENS_10bfloat16_tEfNS_4arch4Sm90ELb0ELb0ELb0ELb1ELb0ELb0ELb1ELb1ELb0ELb0ELb0ELb0EEENS1_21CollectiveEpilogueFwdINS6_IJSA_NS7_ILi256EEESB_EEES9_SE_SG_Li256ELb1ELb0ELb0ELb0EEENS1_36VarlenDynamicPersistentTileSchedulerILi128ELi96ELi256ELi32ELb0ELb0ELb1ELb0ELb1ELb1EEEEEEEEEvNT_6ParamsE)
        .other          _ZN7cutlass13device_kernelIN5flash11enable_sm90INS1_16FlashAttnFwdSm90INS1_25CollectiveMainloopFwdSm90ILi2EN4cute5tupleIJNS5_1CILi1EEES8_S8_EEENS6_IJNS7_ILi128EEENS7_ILi96EEENS7_ILi64EEEEEELi256ENS_10bfloat16_tEfNS_4arch4Sm90ELb0ELb0ELb0ELb1ELb0ELb0ELb1ELb1ELb0ELb0ELb0ELb0EEENS1_21CollectiveEpilogueFwdINS6_IJSA_NS7_ILi256EEESB_EEES9_SE_SG_Li256ELb1ELb0ELb0ELb0EEENS1_36VarlenDynamicPersistentTileSchedulerILi128ELi96ELi256ELi32ELb0ELb0ELb1ELb0ELb1ELb1EEEEEEEEEvNT_6ParamsE,@"STO_CUDA_ENTRY STV_DEFAULT"
_ZN7cutlass13device_kernelIN5flash11enable_sm90INS1_16FlashAttnFwdSm90INS1_25CollectiveMainloopFwdSm90ILi2EN4cute5tupleIJNS5_1CILi1EEES8_S8_EEENS6_IJNS7_ILi128EEENS7_ILi96EEENS7_ILi64EEEEEELi256ENS_10bfloat16_tEfNS_4arch4Sm90ELb0ELb0ELb0ELb1ELb0ELb0ELb1ELb1ELb0ELb0ELb0ELb0EEENS1_21CollectiveEpilogueFwdINS6_IJSA_NS7_ILi256EEESB_EEES9_SE_SG_Li256ELb1ELb0ELb0ELb0EEENS1_36VarlenDynamicPersistentTileSchedulerILi128ELi96ELi256ELi32ELb0ELb0ELb1ELb0ELb1ELb1EEEEEEEEEvNT_6ParamsE:
[----:B------:R-:W-:Y:S01]  /*0000*/  LDC R1, c[0x0][0x37c] ;  /* 0x0000df00ff017b82 */ /* 0x000fe20000000800 */
[----:B------:R-:W-:Y:S05]  /*0010*/  EXIT ;  /* 0x000000000000794d */ /* 0x000fea0003800000 */
.L_x_32:
        /* <DEDUP_REMOVED lines=14> */
.L_x_78:


//--------------------- .text._ZN7cutlass13device_kernelIN5flash11enable_sm90INS1_16FlashAttnFwdSm90INS1_25CollectiveMainloopFwdSm90ILi2EN4cute5tupleIJNS5_1CILi1EEES8_S8_EEENS6_IJNS7_ILi128EEENS7_ILi96EEENS7_ILi64EEEEEELi256ENS_10bfloat16_tEfNS_4arch4Sm90ELb0ELb0ELb0ELb1ELb0ELb1ELb1ELb1ELb0ELb0ELb0ELb0EEENS1_21CollectiveEpilogueFwdINS6_IJSA_NS7_ILi256EEESB_EEES9_SE_SG_Li256ELb1ELb0ELb0ELb0EEENS1_36VarlenDynamicPersistentTileSchedulerILi128ELi96ELi256ELi32ELb0ELb0ELb1ELb0ELb1ELb1EEEEEEEEEvNT_6ParamsE --------------------------
	.section	.text._ZN7cutlass13device_kernelIN5flash11enable_sm90INS1_16FlashAttnFwdSm90INS1_25CollectiveMainloopFwdSm90ILi2EN4cute5tupleIJNS5_1CILi1EEES8_S8_EEENS6_IJNS7_ILi128EEENS7_ILi96EEENS7_ILi64EEEEEELi256ENS_10bfloat16_tEfNS_4arch4Sm90ELb0ELb0ELb0ELb1ELb0ELb1ELb1ELb1ELb0ELb0ELb0ELb0EEENS1_21CollectiveEpilogueFwdINS6_IJSA_NS7_ILi256EEESB_EEES9_SE_SG_Li256ELb1ELb0ELb0ELb0EEENS1_36VarlenDynamicPersistentTileSchedulerILi128ELi96ELi256ELi32ELb0ELb0ELb1ELb0ELb1ELb1EEEEEEEEEvNT_6ParamsE,"ax",@progbits
	.align	128
.text._ZN7cutlass13device_kernelIN5flash11enable_sm90INS1_16FlashAttnFwdSm90INS1_25CollectiveMainloopFwdSm90ILi2EN4cute5tupleIJNS5_1CILi1EEES8_S8_EEENS6_IJNS7_ILi128EEENS7_ILi96EEENS7_ILi64EEEEEELi256ENS_10bfloat16_tEfNS_4arch4Sm90ELb0ELb0ELb0ELb1ELb0ELb1ELb1ELb1ELb0ELb0ELb0ELb0EEENS1_21CollectiveEpilogueFwdINS6_IJSA_NS7_ILi256EEESB_EEES9_SE_SG_Li256ELb1ELb0ELb0ELb0EEENS1_36VarlenDynamicPersistentTileSchedulerILi128ELi96ELi256ELi32ELb0ELb0ELb1ELb0ELb1ELb1EEEEEEEEEvNT_6ParamsE:
        .type           _ZN7cutlass13device_kernelIN5flash11enable_sm90INS1_16FlashAttnFwdSm90INS1_25CollectiveMainloopFwdSm90ILi2EN4cute5tupleIJNS5_1CILi1EEES8_S8_EEENS6_IJNS7_ILi128EEENS7_ILi96EEENS7_ILi64EEEEEELi256ENS_10bfloat16_tEfNS_4arch4Sm90ELb0ELb0ELb0ELb1ELb0ELb1ELb1ELb1ELb0ELb0ELb0ELb0EEENS1_21CollectiveEpilogueFwdINS6_IJSA_NS7_ILi256EEESB_EEES9_SE_SG_Li256ELb1ELb0ELb0ELb0EEENS1_36VarlenDynamicPersistentTileSchedulerILi128ELi96ELi256ELi32ELb0ELb0ELb1ELb0ELb1ELb1EEEEEEEEEvNT_6ParamsE,@function
        .size           _ZN7cutlass13device_kernelIN5flash11enable_sm90INS1_16FlashAttnFwdSm90INS1_25CollectiveMainloopFwdSm90ILi2EN4cute5tupleIJNS5_1CILi1EEES8_S8_EEENS6_IJNS7_ILi128EEENS7_ILi96EEENS7_ILi64EEEEEELi256ENS_10bfloat16_tEfNS_4arch4Sm90ELb0ELb0ELb0ELb1ELb0ELb1ELb1ELb1ELb0ELb0ELb0ELb0EEENS1_21CollectiveEpilogueFwdINS6_IJSA_NS7_ILi256EEESB_EEES9_SE_SG_Li256ELb1ELb0ELb0ELb0EEENS1_36VarlenDynamicPersistentTileSchedulerILi128ELi96ELi256ELi32ELb0ELb0ELb1ELb0ELb1ELb1EEEEEEEEEvNT_6ParamsE,(.L_x_79 - _ZN7cutlass13device_kernelIN5flash11enable_sm90INS1_16FlashAttnFwdSm90INS1_25CollectiveMainloopFwdSm90ILi2EN4cute5tupleIJNS5_1CILi1EEES8_S8_EEENS6_IJNS7_ILi128EEENS7_ILi96EEENS7_ILi64EEEEEELi256ENS_10bfloat16_tEfNS_4arch4Sm90ELb0ELb0ELb0ELb1ELb0ELb1ELb1ELb1ELb0ELb0ELb0ELb0EEENS1_21CollectiveEpilogueFwdINS6_IJSA_NS7_ILi256EEESB_EEES9_SE_SG_Li256ELb1ELb0ELb0ELb0EEENS1_36VarlenDynamicPersistentTileSchedulerILi128ELi96ELi256ELi32ELb0ELb0ELb1ELb0ELb1ELb1EEEEEEEEEvNT_6ParamsE)
        .other          _ZN7cutlass13device_kernelIN5flash11enable_sm90INS1_16FlashAttnFwdSm90INS1_25CollectiveMainloopFwdSm90ILi2EN4cute5tupleIJNS5_1CILi1EEES8_S8_EEENS6_IJNS7_ILi128EEENS7_ILi96EEENS7_ILi64EEEEEELi256ENS_10bfloat16_tEfNS_4arch4Sm90ELb0ELb0ELb0ELb1ELb0ELb1ELb1ELb1ELb0ELb0ELb0ELb0EEENS1_21CollectiveEpilogueFwdINS6_IJSA_NS7_ILi256EEESB_EEES9_SE_SG_Li256ELb1ELb0ELb0ELb0EEENS1_36VarlenDynamicPersistentTileSchedulerILi128ELi96ELi256ELi32ELb0ELb0ELb1ELb0ELb1ELb1EEEEEEEEEvNT_6ParamsE,@"STO_CUDA_ENTRY STV_DEFAULT"
_ZN7cutlass13device_kernelIN5flash11enable_sm90INS1_16FlashAttnFwdSm90INS1_25CollectiveMainloopFwdSm90ILi2EN4cute5tupleIJNS5_1CILi1EEES8_S8_EEENS6_IJNS7_ILi128EEENS7_ILi96EEENS7_ILi64EEEEEELi256ENS_10bfloat16_tEfNS_4arch4Sm90ELb0ELb0ELb0ELb1ELb0ELb1ELb1ELb1ELb0ELb0ELb0ELb0EEENS1_21CollectiveEpilogueFwdINS6_IJSA_NS7_ILi256EEESB_EEES9_SE_SG_Li256ELb1ELb0ELb0ELb0EEENS1_36VarlenDynamicPersistentTileSchedulerILi128ELi96ELi256ELi32ELb0ELb0ELb1ELb0ELb1ELb1EEEEEEEEEvNT_6ParamsE:
[----:B------:R-:W-:Y:S01]  /*0000*/  LDC R1, c[0x0][0x37c] ;  /* 0x0000df00ff017b82 */ /* 0x000fe20000000800 */
[----:B------:R-:W-:Y:S05]  /*0010*/  EXIT ;  /* 0x000000000000794d */ /* 0x000fea0003800000 */
.L_x_33:
        /* <DEDUP_REMOVED lines=14> */
.L_x_79:


//--------------------- .text._ZN7cutlass13device_kernelIN5flash11enable_sm90INS1_16FlashAttnFwdSm90INS1_25CollectiveMainloopFwdSm90ILi2EN4cute5tupleIJNS5_1CILi1EEES8_S8_EEENS6_IJNS7_ILi128EEENS7_ILi96EEENS7_ILi64EEEEEELi256ENS_10bfloat16_tEfNS_4arch4Sm90ELb0ELb1ELb0ELb0ELb0ELb0ELb0ELb1ELb0ELb0ELb0ELb0EEENS1_21CollectiveEpilogueFwdINS6_IJSA_NS7_ILi256EEESB_EEES9_SE_SG_Li256ELb0ELb0ELb0ELb0EEENS1_30DynamicPersistentTileSchedulerILi256ELi32ELb0ELb0ELb1EEEEEEEEEvNT_6ParamsE --------------------------
	.section	.text._ZN7cutlass13device_kernelIN5flash11enable_sm90INS1_16FlashAttnFwdSm90INS1_25CollectiveMainloopFwdSm90ILi2EN4cute5tupleIJNS5_1CILi1EEES8_S8_EEENS6_IJNS7_ILi128EEENS7_ILi96EEENS7_ILi64EEEEEELi256ENS_10bfloat16_tEfNS_4arch4Sm90ELb0ELb1ELb0ELb0ELb0ELb0ELb0ELb1ELb0ELb0ELb0ELb0EEENS1_21CollectiveEpilogueFwdINS6_IJSA_NS7_ILi256EEESB_EEES9_SE_SG_Li256ELb0ELb0ELb0ELb0EEENS1_30DynamicPersistentTileSchedulerILi256ELi32ELb0ELb0ELb1EEEEEEEEEvNT_6ParamsE,"ax",@progbits
	.align	128
.text._ZN7cutlass13device_kernelIN5flash11enable_sm90INS1_16FlashAttnFwdSm90INS1_25CollectiveMainloopFwdSm90ILi2EN4cute5tupleIJNS5_1CILi1EEES8_S8_EEENS6_IJNS7_ILi128EEENS7_ILi96EEENS7_ILi64EEEEEELi256ENS_10bfloat16_tEfNS_4arch4Sm90ELb0ELb1ELb0ELb0ELb0ELb0ELb0ELb1ELb0ELb0ELb0ELb0EEENS1_21CollectiveEpilogueFwdINS6_IJSA_NS7_ILi256EEESB_EEES9_SE_SG_Li256ELb0ELb0ELb0ELb0EEENS1_30DynamicPersistentTileSchedulerILi256ELi32ELb0ELb0ELb1EEEEEEEEEvNT_6ParamsE:
        .type           _ZN7cutlass13device_kernelIN5flash11enable_sm90INS1_16FlashAttnFwdSm90INS1_25CollectiveMainloopFwdSm90ILi2EN4cute5tupleIJNS5_1CILi1EEES8_S8_EEENS6_IJNS7_ILi128EEENS7_ILi96EEENS7_ILi64EEEEEELi256ENS_10bfloat16_tEfNS_4arch4Sm90ELb0ELb1ELb0ELb0ELb0ELb0ELb0ELb1ELb0ELb0ELb0ELb0EEENS1_21CollectiveEpilogueFwdINS6_IJSA_NS7_ILi256EEESB_EEES9_SE_SG_Li256ELb0ELb0ELb0ELb0EEENS1_30DynamicPersistentTileSchedulerILi256ELi32ELb0ELb0ELb1EEEEEEEEEvNT_6ParamsE,@function
        .size           _ZN7cutlass13device_kernelIN5flash11enable_sm90INS1_16FlashAttnFwdSm90INS1_25CollectiveMainloopFwdSm90ILi2EN4cute5tupleIJNS5_1CILi1EEES8_S8_EEENS6_IJNS7_ILi128EEENS7_ILi96EEENS7_ILi64EEEEEELi256ENS_10bfloat16_tEfNS_4arch4Sm90ELb0ELb1ELb0ELb0ELb0ELb0ELb0ELb1ELb0ELb0ELb0ELb0EEENS1_21CollectiveEpilogueFwdINS6_IJSA_NS7_ILi256EEESB_EEES9_SE_SG_Li256ELb0ELb0ELb0ELb0EEENS1_30DynamicPersistentTileSchedulerILi256ELi32ELb0ELb0ELb1EEEEEEEEEvNT_6ParamsE,(.L_x_80 - _ZN7cutlass13device_kernelIN5flash11enable_sm90INS1_16FlashAttnFwdSm90INS1_25CollectiveMainloopFwdSm90ILi2EN4cute5tupleIJNS5_1CILi1EEES8_S8_EEENS6_IJNS7_ILi128EEENS7_ILi96EEENS7_ILi64EEEEEELi256ENS_10bfloat16_tEfNS_4arch4Sm90ELb0ELb1ELb0ELb0ELb0ELb0ELb0ELb1ELb0ELb0ELb0ELb0EEENS1_21CollectiveEpilogueFwdINS6_IJSA_NS7_ILi256EEESB_EEES9_SE_SG_Li256ELb0ELb0ELb0ELb0EEENS1_30DynamicPersistentTileSchedulerILi256ELi32ELb0ELb0ELb1EEEEEEEEEvNT_6ParamsE)
        .other          _ZN7cutlass13device_kernelIN5flash11enable_sm90INS1_16FlashAttnFwdSm90INS1_25CollectiveMainloopFwdSm90ILi2EN4cute5tupleIJNS5_1CILi1EEES8_S8_EEENS6_IJNS7_ILi128EEENS7_ILi96EEENS7_ILi64EEEEEELi256ENS_10bfloat16_tEfNS_4arch4Sm90ELb0ELb1ELb0ELb0ELb0ELb0ELb0ELb1ELb0ELb0ELb0ELb0EEENS1_21CollectiveEpilogueFwdINS6_IJSA_NS7_ILi256EEESB_EEES9_SE_SG_Li256ELb0ELb0ELb0ELb0EEENS1_30DynamicPersistentTileSchedulerILi256ELi32ELb0ELb0ELb1EEEEEEEEEvNT_6ParamsE,@"STO_CUDA_ENTRY STV_DEFAULT"
_ZN7cutlass13device_kernelIN5flash11enable_sm90INS1_16FlashAttnFwdSm90INS1_25CollectiveMainloopFwdSm90ILi2EN4cute5tupleIJNS5_1CILi1EEES8_S8_EEENS6_IJNS7_ILi128EEENS7_ILi96EEENS7_ILi64EEEEEELi256ENS_10bfloat16_tEfNS_4arch4Sm90ELb0ELb1ELb0ELb0ELb0ELb0ELb0ELb1ELb0ELb0ELb0ELb0EEENS1_21CollectiveEpilogueFwdINS6_IJSA_NS7_ILi256EEESB_EEES9_SE_SG_Li256ELb0ELb0ELb0ELb0EEENS1_30DynamicPersistentTileSchedulerILi256ELi32ELb0ELb0ELb1EEEEEEEEEvNT_6ParamsE:
[----:B------:R-:W-:Y:S01]  /*0000*/  LDC R1, c[0x0][0x37c] ;  /* 0x0000df00ff017b82 */ /* 0x000fe20000000800 */
[----:B------:R-:W-:Y:S05]  /*0010*/  EXIT ;  /* 0x000000000000794d */ /* 0x000fea0003800000 */
.L_x_34:
        /* <DEDUP_REMOVED lines=14> */
.L_x_80:


//--------------------- .text._ZN7cutlass13device_kernelIN5flash11enable_sm90INS1_16FlashAttnFwdSm90INS1_25CollectiveMainloopFwdSm90ILi2EN4cute5tupleIJNS5_1CILi1EEES8_S8_EEENS6_IJNS7_ILi128EEENS7_ILi96EEENS7_ILi64EEEEEELi256ENS_10bfloat16_tEfNS_4arch4Sm90ELb0ELb1ELb0ELb0ELb0ELb0ELb1ELb1ELb0ELb0ELb0ELb0EEENS1_21CollectiveEpilogueFwdINS6_IJSA_NS7_ILi256EEESB_EEES9_SE_SG_Li256ELb0ELb0ELb0ELb0EEENS1_30DynamicPersistentTileSchedulerILi256ELi32ELb0ELb0ELb1EEEEEEEEEvNT_6ParamsE --------------------------
	.section	.text._ZN7cutlass13device_kernelIN5flash11enable_sm90INS1_16FlashAttnFwdSm90INS1_25CollectiveMainloopFwdSm90ILi2EN4cute5tupleIJNS5_1CILi1EEES8_S8_EEENS6_IJNS7_ILi128EEENS7_ILi96EEENS7_ILi64EEEEEELi256ENS_10bfloat16_tEfNS_4arch4Sm90ELb0ELb1ELb0ELb0ELb0ELb0ELb1ELb1ELb0ELb0ELb0ELb0EEENS1_21CollectiveEpilogueFwdINS6_IJSA_NS7_ILi256EEESB_EEES9_SE_SG_Li256ELb0ELb0ELb0ELb0EEENS1_30DynamicPersistentTileSchedulerILi256ELi32ELb0ELb0ELb1EEEEEEEEEvNT_6ParamsE,"ax",@progbits
	.align	128
.text._ZN7cutlass13device_kernelIN5flash11enable_sm90INS1_16FlashAttnFwdSm90INS1_25CollectiveMainloopFwdSm90ILi2EN4cute5tupleIJNS5_1CILi1EEES8_S8_EEENS6_IJNS7_ILi128EEENS7_ILi96EEENS7_ILi64EEEEEELi256ENS_10bfloat16_tEfNS_4arch4Sm90ELb0ELb1ELb0ELb0ELb0ELb0ELb1ELb1ELb0ELb0ELb0ELb0EEENS1_21CollectiveEpilogueFwdINS6_IJSA_NS7_ILi256EEESB_EEES9_SE_SG_Li256ELb0ELb0ELb0ELb0EEENS1_30DynamicPersistentTileSchedulerILi256ELi32ELb0ELb0ELb1EEEEEEEEEvNT_6ParamsE:
        .type           _ZN7cutlass13device_kernelIN5flash11enable_sm90INS1_16FlashAttnFwdSm90INS1_25CollectiveMainloopFwdSm90ILi2EN4cute5tupleIJNS5_1CILi1EEES8_S8_EEENS6_IJNS7_ILi128EEENS7_ILi96EEENS7_ILi64EEEEEELi256ENS_10bfloat16_tEfNS_4arch4Sm90ELb0ELb1ELb0ELb0ELb0ELb0ELb1ELb1ELb0ELb0ELb0ELb0EEENS1_21CollectiveEpilogueFwdINS6_IJSA_NS7_ILi256EEESB_EEES9_SE_SG_Li256ELb0ELb0ELb0ELb0EEENS1_30DynamicPersistentTileSchedulerILi256ELi32ELb0ELb0ELb1EEEEEEEEEvNT_6ParamsE,@function
        .size           _ZN7cutlass13device_kernelIN5flash11enable_sm90INS1_16FlashAttnFwdSm90INS1_25CollectiveMainloopFwdSm90ILi2EN4cute5tupleIJNS5_1CILi1EEES8_S8_EEENS6_IJNS7_ILi128EEENS7_ILi96EEENS7_ILi64EEEEEELi256ENS_10bfloat16_tEfNS_4arch4Sm90ELb0ELb1ELb0ELb0ELb0ELb0ELb1ELb1ELb0ELb0ELb0ELb0EEENS1_21CollectiveEpilogueFwdINS6_IJSA_NS7_ILi256EEESB_EEES9_SE_SG_Li256ELb0ELb0ELb0ELb0EEENS1_30DynamicPersistentTileSchedulerILi256ELi32ELb0ELb0ELb1EEEEEEEEEvNT_6ParamsE,(.L_x_81 - _ZN7cutlass13device_kernelIN5flash11enable_sm90INS1_16FlashAttnFwdSm90INS1_25CollectiveMainloopFwdSm90ILi2EN4cute5tupleIJNS5_1CILi1EEES8_S8_EEENS6_IJNS7_ILi128EEENS7_ILi96EEENS7_ILi64EEEEEELi256ENS_10bfloat16_tEfNS_4arch4Sm90ELb0ELb1ELb0ELb0ELb0ELb0ELb1ELb1ELb0ELb0ELb0ELb0EEENS1_21CollectiveEpilogueFwdINS6_IJSA_NS7_ILi256EEESB_EEES9_SE_SG_Li256ELb0ELb0ELb0ELb0EEENS1_30DynamicPersistentTileSchedulerILi256ELi32ELb0ELb0ELb1EEEEEEEEEvNT_6ParamsE)
        .other          _ZN7cutlass13device_kernelIN5flash11enable_sm90INS1_16FlashAttnFwdSm90INS1_25CollectiveMainloopFwdSm90ILi2EN4cute5tupleIJNS5_1CILi1EEES8_S8_EEENS6_IJNS7_ILi128EEENS7_ILi96EEENS7_ILi64EEEEEELi256ENS_10bfloat16_tEfNS_4arch4Sm90ELb0ELb1ELb0ELb0ELb0ELb0ELb1ELb1ELb0ELb0ELb0ELb0EEENS1_21CollectiveEpilogueFwdINS6_IJSA_NS7_ILi256EEESB_EEES9_SE_SG_Li256ELb0ELb0ELb0ELb0EEENS1_30DynamicPersistentTileSchedulerILi256ELi32ELb0ELb0ELb1EEEEEEEEEvNT_6ParamsE,@"STO_CUDA_ENTRY STV_DEFAULT"
_ZN7cutlass13device_kernelIN5flash11enable_sm90INS1_16FlashAttnFwdSm90INS1_25CollectiveMainloopFwdSm90ILi2EN4cute5tupleIJNS5_1CILi1EEES8_S8_EEENS6_IJNS7_ILi128EEENS7_ILi96EEENS7_ILi64EEEEEELi256ENS_10bfloat16_tEfNS_4arch4Sm90ELb0ELb1ELb0ELb0ELb0ELb0ELb1ELb1ELb0ELb0ELb0ELb0EEENS1_21CollectiveEpilogueFwdINS6_IJSA_NS7_ILi256EEESB_EEES9_SE_SG_Li256ELb0ELb0ELb0ELb0EEENS1_30DynamicPersistentTileSchedulerILi256ELi32ELb0ELb0ELb1EEEEEEEEEvNT_6ParamsE:
[----:B------:R-:W-:Y:S01]  /*0000*/  LDC R1, c[0x0][0x37c] ;  /* 0x0000df00ff017b82 */ /* 0x000fe20000000800 */
[----:B------:R-:W-:Y:S05]  /*0010*/  EXIT ;  /* 0x000000000000794d */ /* 0x000fea0003800000 */
.L_x_35:
        /* <DEDUP_REMOVED lines=14> */
.L_x_81:


//--------------------- .text._ZN7cutlass13device_kernelIN5flash11enable_sm90INS1_16FlashAttnFwdSm90INS1_25CollectiveMainloopFwdSm90ILi2EN4cute5tupleIJNS5_1CILi1EEES8_S8_EEENS6_IJNS7_ILi128EEENS7_ILi96EEENS7_ILi64EEEEEELi256ENS_10bfloat16_tEfNS_4arch4Sm90ELb0ELb1ELb0ELb1ELb0ELb0ELb0ELb1ELb0ELb0ELb0ELb0EEENS1_21CollectiveEpilogueFwdINS6_IJSA_NS7_ILi256EEESB_EEES9_SE_SG_Li256ELb1ELb0ELb0ELb0EEENS1_36VarlenDynamicPersistentTileSchedulerILi128ELi96ELi256ELi32ELb0ELb0ELb1ELb1ELb0ELb1EEEEEEEEEvNT_6ParamsE --------------------------
	.section	.text._ZN7cutlass13device_kernelIN5flash11enable_sm90INS1_16FlashAttnFwdSm90INS1_25CollectiveMainloopFwdSm90ILi2EN4cute5tupleIJNS5_1CILi1EEES8_S8_EEENS6_IJNS7_ILi128EEENS7_ILi96EEENS7_ILi64EEEEEELi256ENS_10bfloat16_tEfNS_4arch4Sm90ELb0ELb1ELb0ELb1ELb0ELb0ELb0ELb1ELb0ELb0ELb0ELb0EEENS1_21CollectiveEpilogueFwdINS6_IJSA_NS7_ILi256EEESB_EEES9_SE_SG_Li256ELb1ELb0ELb0ELb0EEENS1_36VarlenDynamicPersistentTileSchedulerILi128ELi96ELi256ELi32ELb0ELb0ELb1ELb1ELb0ELb1EEEEEEEEEvNT_6ParamsE,"ax",@progbits
	.align	128
.text._ZN7cutlass13device_kernelIN5flash11enable_sm90INS1_16FlashAttnFwdSm90INS1_25CollectiveMainloopFwdSm90ILi2EN4cute5tupleIJNS5_1CILi1EEES8_S8_EEENS6_IJNS7_ILi128EEENS7_ILi96EEENS7_ILi64EEEEEELi256ENS_10bfloat16_tEfNS_4arch4Sm90ELb0ELb1ELb0ELb1ELb0ELb0ELb0ELb1ELb0ELb0ELb0ELb0EEENS1_21CollectiveEpilogueFwdINS6_IJSA_NS7_ILi256EEESB_EEES9_SE_SG_Li256ELb1ELb0ELb0ELb0EEENS1_36VarlenDynamicPersistentTileSchedulerILi128ELi96ELi256ELi32ELb0ELb0ELb1ELb1ELb0ELb1EEEEEEEEEvNT_6ParamsE:
        .type           _ZN7cutlass13device_kernelIN5flash11enable_sm90INS1_16FlashAttnFwdSm90INS1_25CollectiveMainloopFwdSm90ILi2EN4cute5tupleIJNS5_1CILi1EEES8_S8_EEENS6_IJNS7_ILi128EEENS7_ILi96EEENS7_ILi64EEEEEELi256ENS_10bfloat16_tEfNS_4arch4Sm90ELb0ELb1ELb0ELb1ELb0ELb0ELb0ELb1ELb0ELb0ELb0ELb0EEENS1_21CollectiveEpilogueFwdINS6_IJSA_NS7_ILi256EEESB_EEES9_SE_SG_Li256ELb1ELb0ELb0ELb0EEENS1_36VarlenDynamicPersistentTileSchedulerILi128ELi96ELi256ELi32ELb0ELb0ELb1ELb1ELb0ELb1EEEEEEEEEvNT_6ParamsE,@function
        .size           _ZN7cutlass13device_kernelIN5flash11enable_sm90INS1_16FlashAttnFwdSm90INS1_25CollectiveMainloopFwdSm90ILi2EN4cute5tupleIJNS5_1CILi1EEES8_S8_EEENS6_IJNS7_ILi128EEENS7_ILi96EEENS7_ILi64EEEEEELi256ENS_10bfloat16_tEfNS_4arch4Sm90ELb0ELb1ELb0ELb1ELb0ELb0ELb0ELb1ELb0ELb0ELb0ELb0EEENS1_21CollectiveEpilogueFwdINS6_IJSA_NS7_ILi256EEESB_EEES9_SE_SG_Li256ELb1ELb0ELb0ELb0EEENS1_36VarlenDynamicPersistentTileSchedulerILi128ELi96ELi256ELi32ELb0ELb0ELb1ELb1ELb0ELb1EEEEEEEEEvNT_6ParamsE,(.L_x_82 - _ZN7cutlass13device_kernelIN5flash11enable_sm90INS1_16FlashAttnFwdSm90INS1_25CollectiveMainloopFwdSm90ILi2EN4cute5tupleIJNS5_1CILi1EEES8_S8_EEENS6_IJNS7_ILi128EEENS7_ILi96EEENS7_ILi64EEEEEELi256ENS_10bfloat16_tEfNS_4arch4Sm90ELb0ELb1ELb0ELb1ELb0ELb0ELb0ELb1ELb0ELb0ELb0ELb0EEENS1_21CollectiveEpilogueFwdINS6_IJSA_NS7_ILi256EEESB_EEES9_SE_SG_Li256ELb1ELb0ELb0ELb0EEENS1_36VarlenDynamicPersistentTileSchedulerILi128ELi96ELi256ELi32ELb0ELb0ELb1ELb1ELb0ELb1EEEEEEEEEvNT_6ParamsE)
        .other          _ZN7cutlass13device_kernelIN5flash11enable_sm90INS1_16FlashAttnFwdSm90INS1_25CollectiveMainloopFwdSm90ILi2EN4cute5tupleIJNS5_1CILi1EEES8_S8_EEENS6_IJNS7_ILi128EEENS7_ILi96EEENS7_ILi64EEEEEELi256ENS_10bfloat16_tEfNS_4arch4Sm90ELb0ELb1ELb0ELb1ELb0ELb0ELb0ELb1ELb0ELb0ELb0ELb0EEENS1_21CollectiveEpilogueFwdINS6_IJSA_NS7_ILi256EEESB_EEES9_SE_SG_Li256ELb1ELb0ELb0ELb0EEENS1_36VarlenDynamicPersistentTileSchedulerILi128ELi96ELi256ELi32ELb0ELb0ELb1ELb1ELb0ELb1EEEEEEEEEvNT_6ParamsE,@"STO_CUDA_ENTRY STV_DEFAULT"
_ZN7cutlass13device_kernelIN5flash11enable_sm90INS1_16FlashAttnFwdSm90INS1_25CollectiveMainloopFwdSm90ILi2EN4cute5tupleIJNS5_1CILi1EEES8_S8_EEENS6_IJNS7_ILi128EEENS7_ILi96EEENS7_ILi64EEEEEELi256ENS_10bfloat16_tEfNS_4arch4Sm90ELb0ELb1ELb0ELb1ELb0ELb0ELb0ELb1ELb0ELb0ELb0ELb0EEENS1_21CollectiveEpilogueFwdINS6_IJSA_NS7_ILi256EEESB_EEES9_SE_SG_Li256ELb1ELb0ELb0ELb0EEENS1_36VarlenDynamicPersistentTileSchedulerILi128ELi96ELi256ELi32ELb0ELb0ELb1ELb1ELb0ELb1EEEEEEEEEvNT_6ParamsE:
[----:B------:R-:W-:Y:S01]  /*0000*/  LDC R1, c[0x0][0x37c] ;  /* 0x0000df00ff017b82 */ /* 0x000fe20000000800 */
[----:B------:R-:W-:Y:S05]  /*0010*/  EXIT ;  /* 0x000000000000794d */ /* 0x000fea0003800000 */
.L_x_36:
        /* <DEDUP_REMOVED lines=14> */
.L_x_82:


//--------------------- .text._ZN7cutlass13device_kernelIN5flash11enable_sm90INS1_16FlashAttnFwdSm90INS1_25CollectiveMainloopFwdSm90ILi2EN4cute5tupleIJNS5_1CILi1EEES8_S8_EEENS6_IJNS7_ILi128EEENS7_ILi96EEENS7_ILi64EEEEEELi256ENS_10bfloat16_tEfNS_4arch4Sm90ELb0ELb1ELb0ELb1ELb0ELb1ELb0ELb1ELb0ELb0ELb0ELb0EEENS1_21CollectiveEpilogueFwdINS6_IJSA_NS7_ILi256EEESB_EEES9_SE_SG_Li256ELb1ELb0ELb0ELb0EEENS1_36VarlenDynamicPersistentTileSchedulerILi128ELi96ELi256ELi32ELb0ELb0ELb1ELb1ELb0ELb1EEEEEEEEEvNT_6ParamsE --------------------------
	.section	.text._ZN7cutlass13device_kernelIN5flash11enable_sm90INS1_16FlashAttnFwdSm90INS1_25CollectiveMainloopFwdSm90ILi2EN4cute5tupleIJNS5_1CILi1EEES8_S8_EEENS6_IJNS7_ILi128EEENS7_ILi96EEENS7_ILi64EEEEEELi256ENS_10bfloat16_tEfNS_4arch4Sm90ELb0ELb1ELb0ELb1ELb0ELb1ELb0ELb1ELb0ELb0ELb0ELb0EEENS1_21CollectiveEpilogueFwdINS6_IJSA_NS7_ILi256EEESB_EEES9_SE_SG_Li256ELb1ELb0ELb0ELb0EEENS1_36VarlenDynamicPersistentTileSchedulerILi128ELi96ELi256ELi32ELb0ELb0ELb1ELb1ELb0ELb1EEEEEEEEEvNT_6ParamsE,"ax",@progbits
	.align	128
.text._ZN7cutlass13device_kernelIN5flash11enable_sm90INS1_16FlashAttnFwdSm90INS1_25CollectiveMainloopFwdSm90ILi2EN4cute5tupleIJNS5_1CILi1EEES8_S8_EEENS6_IJNS7_ILi128EEENS7_ILi96EEENS7_ILi64EEEEEELi256ENS_10bfloat16_tEfNS_4arch4Sm90ELb0ELb1ELb0ELb1ELb0ELb1ELb0ELb1ELb0ELb0ELb0ELb0EEENS1_21CollectiveEpilogueFwdINS6_IJSA_NS7_ILi256EEESB_EEES9_SE_SG_Li256ELb1ELb0ELb0ELb0EEENS1_36VarlenDynamicPersistentTileSchedulerILi128ELi96ELi256ELi32ELb0ELb0ELb1ELb1ELb0ELb1EEEEEEEEEvNT_6ParamsE:
        .type           _ZN7cutlass13device_kernelIN5flash11enable_sm90INS1_16FlashAttnFwdSm90INS1_25CollectiveMainloopFwdSm90ILi2EN4cute5tupleIJNS5_1CILi1EEES8_S8_EEENS6_IJNS7_ILi128EEENS7_ILi96EEENS7_ILi64EEEEEELi256ENS_10bfloat16_tEfNS_4arch4Sm90ELb0ELb1ELb0ELb1ELb0ELb1ELb0ELb1ELb0ELb0ELb0ELb0EEENS1_21CollectiveEpilogueFwdINS6_IJSA_NS7_ILi256EEESB_EEES9_SE_SG_Li256ELb1ELb0ELb0ELb0EEENS1_36VarlenDynamicPersistentTileSchedulerILi128ELi96ELi256ELi32ELb0ELb0ELb1ELb1ELb0ELb1EEEEEEEEEvNT_6ParamsE,@function
        .size           _ZN7cutlass13device_kernelIN5flash11enable_sm90INS1_16FlashAttnFwdSm90INS1_25CollectiveMainloopFwdSm90ILi2EN4cute5tupleIJNS5_1CILi1EEES8_S8_EEENS6_IJNS7_ILi128EEENS7_ILi96EEENS7_ILi64EEEEEELi256ENS_10bfloat16_tEfNS_4arch4Sm90ELb0ELb1ELb0ELb1ELb0ELb1ELb0ELb1ELb0ELb0ELb0ELb0EEENS1_21CollectiveEpilogueFwdINS6_IJSA_NS7_ILi256EEESB_EEES9_SE_SG_Li256ELb1ELb0ELb0ELb0EEENS1_36VarlenDynamicPersistentTileSchedulerILi128ELi96ELi256ELi32ELb0ELb0ELb1ELb1ELb0ELb1EEEEEEEEEvNT_6ParamsE,(.L_x_83 - _ZN7cutlass13device_kernelIN5flash11enable_sm90INS1_16FlashAttnFwdSm90INS1_25CollectiveMainloopFwdSm90ILi2EN4cute5tupleIJNS5_1CILi1EEES8_S8_EEENS6_IJNS7_ILi128EEENS7_ILi96EEENS7_ILi64EEEEEELi256ENS_10bfloat16_tEfNS_4arch4Sm90ELb0ELb1ELb0ELb1ELb0ELb1ELb0ELb1ELb0ELb0ELb0ELb0EEENS1_21CollectiveEpilogueFwdINS6_IJSA_NS7_ILi256EEESB_EEES9_SE_SG_Li256ELb1ELb0ELb0ELb0EEENS1_36VarlenDynamicPersistentTileSchedulerILi128ELi96ELi256ELi32ELb0ELb0ELb1ELb1ELb0ELb1EEEEEEEEEvNT_6ParamsE)
        .other          _ZN7cutlass13device_kernelIN5flash11enable_sm90INS1_16FlashAttnFwdSm90INS1_25CollectiveMainloopFwdSm90ILi2EN4cute5tupleIJNS5_1CILi1EEES8_S8_EEENS6_IJNS7_ILi128EEENS7_ILi96EEENS7_ILi64EEEEEELi256ENS_10bfloat16_tEfNS_4arch4Sm90ELb0ELb1ELb0ELb1ELb0ELb1ELb0ELb1ELb0ELb0ELb0ELb0EEENS1_21CollectiveEpilogueFwdINS6_IJSA_NS7_ILi256EEESB_EEES9_SE_SG_Li256ELb1ELb0ELb0ELb0EEENS1_36VarlenDynamicPersistentTileSchedulerILi128ELi96ELi256ELi32ELb0ELb0ELb1ELb1ELb0ELb1EEEEEEEEEvNT_6ParamsE,@"STO_CUDA_ENTRY STV_DEFAULT"
_ZN7cutlass13device_kernelIN5flash11enable_sm90INS1_16FlashAttnFwdSm90INS1_25CollectiveMainloopFwdSm90ILi2EN4cute5tupleIJNS5_1CILi1EEES8_S8_EEENS6_IJNS7_ILi128EEENS7_ILi96EEENS7_ILi64EEEEEELi256ENS_10bfloat16_tEfNS_4arch4Sm90ELb0ELb1ELb0ELb1ELb0ELb1ELb0ELb1ELb0ELb0ELb0ELb0EEENS1_21CollectiveEpilogueFwdINS6_IJSA_NS7_ILi256EEESB_EEES9_SE_SG_Li256ELb1ELb0ELb0ELb0EEENS1_36VarlenDynamicPersistentTileSchedulerILi128ELi96ELi256ELi32ELb0ELb0ELb1ELb1ELb0ELb1EEEEEEEEEvNT_6ParamsE:
[----:B------:R-:W-:Y:S01]  /*0000*/  LDC R1, c[0x0][0x37c] ;  /* 0x0000df00ff017b82 */ /* 0x000fe20000000800 */
[----:B------:R-:W-:Y:S05]  /*0010*/  EXIT ;  /* 0x000000000000794d */ /* 0x000fea0003800000 */
.L_x_37:
        /* <DEDUP_REMOVED lines=14> */
.L_x_83:


//--------------------- .text._ZN7cutlass13device_kernelIN5flash11enable_sm90INS1_16FlashAttnFwdSm90INS1_25CollectiveMainloopFwdSm90ILi2EN4cute5tupleIJNS5_1CILi1EEES8_S8_EEENS6_IJNS7_ILi128EEENS7_ILi96EEENS7_ILi64EEEEEELi256ENS_10bfloat16_tEfNS_4arch4Sm90ELb0ELb1ELb0ELb1ELb0ELb0ELb1ELb1ELb0ELb0ELb0ELb0EEENS1_21CollectiveEpilogueFwdINS6_IJSA_NS7_ILi256EEESB_EEES9_SE_SG_Li256ELb1ELb0ELb0ELb0EEENS1_36VarlenDynamicPersistentTileSchedulerILi128ELi96ELi256ELi32ELb0ELb0ELb1ELb1ELb0ELb1EEEEEEEEEvNT_6ParamsE --------------------------
	.section	.text._ZN7cutlass13device_kernelIN5flash11enable_sm90INS1_16FlashAttnFwdSm90INS1_25CollectiveMainloopFwdSm90ILi2EN4cute5tupleIJNS5_1CILi1EEES8_S8_EEENS6_IJNS7_ILi128EEENS7_ILi96EEENS7_ILi64EEEEEELi256ENS_10bfloat16_tEfNS_4arch4Sm90ELb0ELb1ELb0ELb1ELb0ELb0ELb1ELb1ELb0ELb0ELb0ELb0EEENS1_21CollectiveEpilogueFwdINS6_IJSA_NS7_ILi256EEESB_EEES9_SE_SG_Li256ELb1ELb0ELb0ELb0EEENS1_36VarlenDynamicPersistentTileSchedulerILi128ELi96ELi256ELi32ELb0ELb0ELb1ELb1ELb0ELb1EEEEEEEEEvNT_6ParamsE,"ax",@progbits
	.align	128
.text._ZN7cutlass13device_kernelIN5flash11enable_sm90INS1_16FlashAttnFwdSm90INS1_25CollectiveMainloopFwdSm90ILi2EN4cute5tupleIJNS5_1CILi1EEES8_S8_EEENS6_IJNS7_ILi128EEENS7_ILi96EEENS7_ILi64EEEEEELi256ENS_10bfloat16_tEfNS_4arch4Sm90ELb0ELb1ELb0ELb1ELb0ELb0ELb1ELb1ELb0ELb0ELb0ELb0EEENS1_21CollectiveEpilogueFwdINS6_IJSA_NS7_ILi256EEESB_EEES9_SE_SG_Li256ELb1ELb0ELb0ELb0EEENS1_36VarlenDynamicPersistentTileSchedulerILi128ELi96ELi256ELi32ELb0ELb0ELb1ELb1ELb0ELb1EEEEEEEEEvNT_6ParamsE:
        .type           _ZN7cutlass13device_kernelIN5flash11enable_sm90INS1_16FlashAttnFwdSm90INS1_25CollectiveMainloopFwdSm90ILi2EN4cute5tupleIJNS5_1CILi1EEES8_S8_EEENS6_IJNS7_ILi128EEENS7_ILi96EEENS7_ILi64EEEEEELi256ENS_10bfloat16_tEfNS_4arch4Sm90ELb0ELb1ELb0ELb1ELb0ELb0ELb1ELb1ELb0ELb0ELb0ELb0EEENS1_21CollectiveEpilogueFwdINS6_IJSA_NS7_ILi256EEESB_EEES9_SE_SG_Li256ELb1ELb0ELb0ELb0EEENS1_36VarlenDynamicPersistentTileSchedulerILi128ELi96ELi256ELi32ELb0ELb0ELb1ELb1ELb0ELb1EEEEEEEEEvNT_6ParamsE,@function
        .size           _ZN7cutlass13device_kernelIN5flash11enable_sm90INS1_16FlashAttnFwdSm90INS1_25CollectiveMainloopFwdSm90ILi2EN4cute5tupleIJNS5_1CILi1EEES8_S8_EEENS6_IJNS7_ILi128EEENS7_ILi96EEENS7_ILi64EEEEEELi256ENS_10bfloat16_tEfNS_4arch4Sm90ELb0ELb1ELb0ELb1ELb0ELb0ELb1ELb1ELb0ELb0ELb0ELb0EEENS1_21CollectiveEpilogueFwdINS6_IJSA_NS7_ILi256EEESB_EEES9_SE_SG_Li256ELb1ELb0ELb0ELb0EEENS1_36VarlenDynamicPersistentTileSchedulerILi128ELi96ELi256ELi32ELb0ELb0ELb1ELb1ELb0ELb1EEEEEEEEEvNT_6ParamsE,(.L_x_84 - _ZN7cutlass13device_kernelIN5flash11enable_sm90INS1_16FlashAttnFwdSm90INS1_25CollectiveMainloopFwdSm90ILi2EN4cute5tupleIJNS5_1CILi1EEES8_S8_EEENS6_IJNS7_ILi128EEENS7_ILi96EEENS7_ILi64EEEEEELi256ENS_10bfloat16_tEfNS_4arch4Sm90ELb0ELb1ELb0ELb1ELb0ELb0ELb1ELb1ELb0ELb0ELb0ELb0EEENS1_21CollectiveEpilogueFwdINS6_IJSA_NS7_ILi256EEESB_EEES9_SE_SG_Li256ELb1ELb0ELb0ELb0EEENS1_36VarlenDynamicPersistentTileSchedulerILi128ELi96ELi256ELi32ELb0ELb0ELb1ELb1ELb0ELb1EEEEEEEEEvNT_6ParamsE)
        .other          _ZN7cutlass13device_kernelIN5flash11enable_sm90INS1_16FlashAttnFwdSm90INS1_25CollectiveMainloopFwdSm90ILi2EN4cute5tupleIJNS5_1CILi1EEES8_S8_EEENS6_IJNS7_ILi128EEENS7_ILi96EEENS7_ILi64EEEEEELi256ENS_10bfloat16_tEfNS_4arch4Sm90ELb0ELb1ELb0ELb1ELb0ELb0ELb1ELb1ELb0ELb0ELb0ELb0EEENS1_21CollectiveEpilogueFwdINS6_IJSA_NS7_ILi256EEESB_EEES9_SE_SG_Li256ELb1ELb0ELb0ELb0EEENS1_36VarlenDynamicPersistentTileSchedulerILi128ELi96ELi256ELi32ELb0ELb0ELb1ELb1ELb0ELb1EEEEEEEEEvNT_6ParamsE,@"STO_CUDA_ENTRY STV_DEFAULT"
_ZN7cutlass13device_kernelIN5flash11enable_sm90INS1_16FlashAttnFwdSm90INS1_25CollectiveMainloopFwdSm90ILi2EN4cute5tupleIJNS5_1CILi1EEES8_S8_EEENS6_IJNS7_ILi128EEENS7_ILi96EEENS7_ILi64EEEEEELi256ENS_10bfloat16_tEfNS_4arch4Sm90ELb0ELb1ELb0ELb1ELb0ELb0ELb1ELb1ELb0ELb0ELb0ELb0EEENS1_21CollectiveEpilogueFwdINS6_IJSA_NS7_ILi256EEESB_EEES9_SE_SG_Li256ELb1ELb0ELb0ELb0EEENS1_36VarlenDynamicPersistentTileSchedulerILi128ELi96ELi256ELi32ELb0ELb0ELb1ELb1ELb0ELb1EEEEEEEEEvNT_6ParamsE:
[----:B------:R-:W-:Y:S01]  /*0000*/  LDC R1, c[0x0][0x37c] ;  /* 0x0000df00ff017b82 */ /* 0x000fe20000000800 */
[----:B------:R-:W-:Y:S05]  /*0010*/  EXIT ;  /* 0x000000000000794d */ /* 0x000fea0003800000 */
.L_x_38:
        /* <DEDUP_REMOVED lines=14> */
.L_x_84:


//--------------------- .text._ZN7cutlass13device_kernelIN5flash11enable_sm90INS1_16FlashAttnFwdSm90INS1_25CollectiveMainloopFwdSm90ILi2EN4cute5tupleIJNS5_1CILi1EEES8_S8_EEENS6_IJNS7_ILi128EEENS7_ILi96EEENS7_ILi64EEEEEELi256ENS_10bfloat16_tEfNS_4arch4Sm90ELb0ELb1ELb0ELb1ELb0ELb1ELb1ELb1ELb0ELb0ELb0ELb0EEENS1_21CollectiveEpilogueFwdINS6_IJSA_NS7_ILi256EEESB_EEES9_SE_SG_Li256ELb1ELb0ELb0ELb0EEENS1_36VarlenDynamicPersistentTileSchedulerILi128ELi96ELi256ELi32ELb0ELb0ELb1ELb1ELb0ELb1EEEEEEEEEvNT_6ParamsE --------------------------
	.section	.text._ZN7cutlass13device_kernelIN5flash11enable_sm90INS1_16FlashAttnFwdSm90INS1_25CollectiveMainloopFwdSm90ILi2EN4cute5tupleIJNS5_1CILi1EEES8_S8_EEENS6_IJNS7_ILi128EEENS7_ILi96EEENS7_ILi64EEEEEELi256ENS_10bfloat16_tEfNS_4arch4Sm90ELb0ELb1ELb0ELb1ELb0ELb1ELb1ELb1ELb0ELb0ELb0ELb0EEENS1_21CollectiveEpilogueFwdINS6_IJSA_NS7_ILi256EEESB_EEES9_SE_SG_Li256ELb1ELb0ELb0ELb0EEENS1_36VarlenDynamicPersistentTileSchedulerILi128ELi96ELi256ELi32ELb0ELb0ELb1ELb1ELb0ELb1EEEEEEEEEvNT_6ParamsE,"ax",@progbits
	.align	128
.text._ZN7cutlass13device_kernelIN5flash11enable_sm90INS1_16FlashAttnFwdSm90INS1_25CollectiveMainloopFwdSm90ILi2EN4cute5tupleIJNS5_1CILi1EEES8_S8_EEENS6_IJNS7_ILi128EEENS7_ILi96EEENS7_ILi64EEEEEELi256ENS_10bfloat16_tEfNS_4arch4Sm90ELb0ELb1ELb0ELb1ELb0ELb1ELb1ELb1ELb0ELb0ELb0ELb0EEENS1_21CollectiveEpilogueFwdINS6_IJSA_NS7_ILi256EEESB_EEES9_SE_SG_Li256ELb1ELb0ELb0ELb0EEENS1_36VarlenDynamicPersistentTileSchedulerILi128ELi96ELi256ELi32ELb0ELb0ELb1ELb1ELb0ELb1EEEEEEEEEvNT_6ParamsE:
        .type           _ZN7cutlass13device_kernelIN5flash11enable_sm90INS1_16FlashAttnFwdSm90INS1_25CollectiveMainloopFwdSm90ILi2EN4cute5tupleIJNS5_1CILi1EEES8_S8_EEENS6_IJNS7_ILi128EEENS7_ILi96EEENS7_ILi64EEEEEELi256ENS_10bfloat16_tEfNS_4arch4Sm90ELb0ELb1ELb0ELb1ELb0ELb1ELb1ELb1ELb0ELb0ELb0ELb0EEENS1_21CollectiveEpilogueFwdINS6_IJSA_NS7_ILi256EEESB_EEES9_SE_SG_Li256ELb1ELb0ELb0ELb0EEENS1_36VarlenDynamicPersistentTileSchedulerILi128ELi96ELi256ELi32ELb0ELb0ELb1ELb1ELb0ELb1EEEEEEEEEvNT_6ParamsE,@function
        .size           _ZN7cutlass13device_kernelIN5flash11enable_sm90INS1_16FlashAttnFwdSm90INS1_25CollectiveMainloopFwdSm90ILi2EN4cute5tupleIJNS5_1CILi1EEES8_S8_EEENS6_IJNS7_ILi128EEENS7_ILi96EEENS7_ILi64EEEEEELi256ENS_10bfloat16_tEfNS_4arch4Sm90ELb0ELb1ELb0ELb1ELb0ELb1ELb1ELb1ELb0ELb0ELb0ELb0EEENS1_21CollectiveEpilogueFwdINS6_IJSA_NS7_ILi256EEESB_EEES9_SE_SG_Li256ELb1ELb0ELb0ELb0EEENS1_36VarlenDynamicPersistentTileSchedulerILi128ELi96ELi256ELi32ELb0ELb0ELb1ELb1ELb0ELb1EEEEEEEEEvNT_6ParamsE,(.L_x_85 - _ZN7cutlass13device_kernelIN5flash11enable_sm90INS1_16FlashAttnFwdSm90INS1_25CollectiveMainloopFwdSm90ILi2EN4cute5tupleIJNS5_1CILi1EEES8_S8_EEENS6_IJNS7_ILi128EEENS7_ILi96EEENS7_ILi64EEEEEELi256ENS_10bfloat16_tEfNS_4arch4Sm90ELb0ELb1ELb0ELb1ELb0ELb1ELb1ELb1ELb0ELb0ELb0ELb0EEENS1_21CollectiveEpilogueFwdINS6_IJSA_NS7_ILi256EEESB_EEES9_SE_SG_Li256ELb1ELb0ELb0ELb0EEENS1_36VarlenDynamicPersistentTileSchedulerILi128ELi96ELi256ELi32ELb0ELb0ELb1ELb1ELb0ELb1EEEEEEEEEvNT_6ParamsE)
        .other          _ZN7cutlass13device_kernelIN5flash11enable_sm90INS1_16FlashAttnFwdSm90INS1_25CollectiveMainloopFwdSm90ILi2EN4cute5tupleIJNS5_1CILi1EEES8_S8_EEENS6_IJNS7_ILi128EEENS7_ILi96EEENS7_ILi64EEEEEELi256ENS_10bfloat16_tEfNS_4arch4Sm90ELb0ELb1ELb0ELb1ELb0ELb1ELb1ELb1ELb0ELb0ELb0ELb0EEENS1_21CollectiveEpilogueFwdINS6_IJSA_NS7_ILi256EEESB_EEES9_SE_SG_Li256ELb1ELb0ELb0ELb0EEENS1_36VarlenDynamicPersistentTileSchedulerILi128ELi96ELi256ELi32ELb0ELb0ELb1ELb1ELb0ELb1EEEEEEEEEvNT_6ParamsE,@"STO_CUDA_ENTRY STV_DEFAULT"
_ZN7cutlass13device_kernelIN5flash11enable_sm90INS1_16FlashAttnFwdSm90INS1_25CollectiveMainloopFwdSm90ILi2EN4cute5tupleIJNS5_1CILi1EEES8_S8_EEENS6_IJNS7_ILi128EEENS7_ILi96EEENS7_ILi64EEEEEELi256ENS_10bfloat16_tEfNS_4arch4Sm90ELb0ELb1ELb0ELb1ELb0ELb1ELb1ELb1ELb0ELb0ELb0ELb0EEENS1_21CollectiveEpilogueFwdINS6_IJSA_NS7_ILi256EEESB_EEES9_SE_SG_Li256ELb1ELb0ELb0ELb0EEENS1_36VarlenDynamicPersistentTileSchedulerILi128ELi96ELi256ELi32ELb0ELb0ELb1ELb1ELb0ELb1EEEEEEEEEvNT_6ParamsE:
[----:B------:R-:W-:Y:S01]  /*0000*/  LDC R1, c[0x0][0x37c] ;  /* 0x0000df00ff017b82 */ /* 0x000fe20000000800 */
[----:B------:R-:W-:Y:S05]  /*0010*/  EXIT ;  /* 0x000000000000794d */ /* 0x000fea0003800000 */
.L_x_39:
        /* <DEDUP_REMOVED lines=14> */
.L_x_85:


//--------------------- .text._ZN7cutlass13device_kernelIN5flash11enable_sm90INS1_16FlashAttnFwdSm90INS1_25CollectiveMainloopFwdSm90ILi2EN4cute5tupleIJNS5_1CILi1EEES8_S8_EEENS6_IJNS7_ILi128EEENS7_ILi96EEENS7_ILi64EEEEEELi256ENS_10bfloat16_tEfNS_4arch4Sm90ELb1ELb0ELb0ELb0ELb0ELb0ELb0ELb1ELb0ELb0ELb0ELb0EEENS1_21CollectiveEpilogueFwdINS6_IJSA_NS7_ILi256EEESB_EEES9_SE_SG_Li256ELb0ELb0ELb0ELb0EEENS1_30DynamicPersistentTileSchedulerILi256ELi32ELb0ELb0ELb1EEEEEEEEEvNT_6ParamsE --------------------------
	.section	.text._ZN7cutlass13device_kernelIN5flash11enable_sm90INS1_16FlashAttnFwdSm90INS1_25CollectiveMainloopFwdSm90ILi2EN4cute5tupleIJNS5_1CILi1EEES8_S8_EEENS6_IJNS7_ILi128EEENS7_ILi96EEENS7_ILi64EEEEEELi256ENS_10bfloat16_tEfNS_4arch4Sm90ELb1ELb0ELb0ELb0ELb0ELb0ELb0ELb1ELb0ELb0ELb0ELb0EEENS1_21CollectiveEpilogueFwdINS6_IJSA_NS7_ILi256EEESB_EEES9_SE_SG_Li256ELb0ELb0ELb0ELb0EEENS1_30DynamicPersistentTileSchedulerILi256ELi32ELb0ELb0ELb1EEEEEEEEEvNT_6ParamsE,"ax",@progbits
	.align	128
.text._ZN7cutlass13device_kernelIN5flash11enable_sm90INS1_16FlashAttnFwdSm90INS1_25CollectiveMainloopFwdSm90ILi2EN4cute5tupleIJNS5_1CILi1EEES8_S8_EEENS6_IJNS7_ILi128EEENS7_ILi96EEENS7_ILi64EEEEEELi256ENS_10bfloat16_tEfNS_4arch4Sm90ELb1ELb0ELb0ELb0ELb0ELb0ELb0ELb1ELb0ELb0ELb0ELb0EEENS1_21CollectiveEpilogueFwdINS6_IJSA_NS7_ILi256EEESB_EEES9_SE_SG_Li256ELb0ELb0ELb0ELb0EEENS1_30DynamicPersistentTileSchedulerILi256ELi32ELb0ELb0ELb1EEEEEEEEEvNT_6ParamsE:
        .type           _ZN7cutlass13device_kernelIN5flash11enable_sm90INS1_16FlashAttnFwdSm90INS1_25CollectiveMainloopFwdSm90ILi2EN4cute5tupleIJNS5_1CILi1EEES8_S8_EEENS6_IJNS7_ILi128EEENS7_ILi96EEENS7_ILi64EEEEEELi256ENS_10bfloat16_tEfNS_4arch4Sm90ELb1ELb0ELb0ELb0ELb0ELb0ELb0ELb1ELb0ELb0ELb0ELb0EEENS1_21CollectiveEpilogueFwdINS6_IJSA_NS7_ILi256EEESB_EEES9_SE_SG_Li256ELb0ELb0ELb0ELb0EEENS1_30DynamicPersistentTileSchedulerILi256ELi32ELb0ELb0ELb1EEEEEEEEEvNT_6ParamsE,@function
        .size           _ZN7cutlass13device_kernelIN5flash11enable_sm90INS1_16FlashAttnFwdSm90INS1_25CollectiveMainloopFwdSm90ILi2EN4cute5tupleIJNS5_1CILi1EEES8_S8_EEENS6_IJNS7_ILi128EEENS7_ILi96EEENS7_ILi64EEEEEELi256ENS_10bfloat16_tEfNS_4arch4Sm90ELb1ELb0ELb0ELb0ELb0ELb0ELb0ELb1ELb0ELb0ELb0ELb0EEENS1_21CollectiveEpilogueFwdINS6_IJSA_NS7_ILi256EEESB_EEES9_SE_SG_Li256ELb0ELb0ELb0ELb0EEENS1_30DynamicPersistentTileSchedulerILi256ELi32ELb0ELb0ELb1EEEEEEEEEvNT_6ParamsE,(.L_x_86 - _ZN7cutlass13device_kernelIN5flash11enable_sm90INS1_16FlashAttnFwdSm90INS1_25CollectiveMainloopFwdSm90ILi2EN4cute5tupleIJNS5_1CILi1EEES8_S8_EEENS6_IJNS7_ILi128EEENS7_ILi96EEENS7_ILi64EEEEEELi256ENS_10bfloat16_tEfNS_4arch4Sm90ELb1ELb0ELb0ELb0ELb0ELb0ELb0ELb1ELb0ELb0ELb0ELb0EEENS1_21CollectiveEpilogueFwdINS6_IJSA_NS7_ILi256EEESB_EEES9_SE_SG_Li256ELb0ELb0ELb0ELb0EEENS1_30DynamicPersistentTileSchedulerILi256ELi32ELb0ELb0ELb1EEEEEEEEEvNT_6ParamsE)
        .other          _ZN7cutlass13device_kernelIN5flash11enable_sm90INS1_16FlashAttnFwdSm90INS1_25CollectiveMainloopFwdSm90ILi2EN4cute5tupleIJNS5_1CILi1EEES8_S8_EEENS6_IJNS7_ILi128EEENS7_ILi96EEENS7_ILi64EEEEEELi256ENS_10bfloat16_tEfNS_4arch4Sm90ELb1ELb0ELb0ELb0ELb0ELb0ELb0ELb1ELb0ELb0ELb0ELb0EEENS1_21CollectiveEpilogueFwdINS6_IJSA_NS7_ILi256EEESB_EEES9_SE_SG_Li256ELb0ELb0ELb0ELb0EEENS1_30DynamicPersistentTileSchedulerILi256ELi32ELb0ELb0ELb1EEEEEEEEEvNT_6ParamsE,@"STO_CUDA_ENTRY STV_DEFAULT"
_ZN7cutlass13device_kernelIN5flash11enable_sm90INS1_16FlashAttnFwdSm90INS1_25CollectiveMainloopFwdSm90ILi2EN4cute5tupleIJNS5_1CILi1EEES8_S8_EEENS6_IJNS7_ILi128EEENS7_ILi96EEENS7_ILi64EEEEEELi256ENS_10bfloat16_tEfNS_4arch4Sm90ELb1ELb0ELb0ELb0ELb0ELb0ELb0ELb1ELb0ELb0ELb0ELb0EEENS1_21CollectiveEpilogueFwdINS6_IJSA_NS7_ILi256EEESB_EEES9_SE_SG_Li256ELb0ELb0ELb0ELb0EEENS1_30DynamicPersistentTileSchedulerILi256ELi32ELb0ELb0ELb1EEEEEEEEEvNT_6ParamsE:
[----:B------:R-:W-:Y:S01]  /*0000*/  LDC R1, c[0x0][0x37c] ;  /* 0x0000df00ff017b82 */ /* 0x000fe20000000800 */
[----:B------:R-:W-:Y:S05]  /*0010*/  EXIT ;  /* 0x000000000000794d */ /* 0x000fea0003800000 */
.L_x_40:
        /* <DEDUP_REMOVED lines=14> */
.L_x_86:


//--------------------- .text._ZN7cutlass13device_kernelIN5flash11enable_sm90INS1_16FlashAttnFwdSm90INS1_25CollectiveMainloopFwdSm90ILi2EN4cute5tupleIJNS5_1CILi1EEES8_S8_EEENS6_IJNS7_ILi128EEENS7_ILi96EEENS7_ILi64EEEEEELi256ENS_10bfloat16_tEfNS_4arch4Sm90ELb1ELb0ELb0ELb0ELb0ELb0ELb1ELb1ELb0ELb0ELb0ELb0EEENS1_21CollectiveEpilogueFwdINS6_IJSA_NS7_ILi256EEESB_EEES9_SE_SG_Li256ELb0ELb0ELb0ELb0EEENS1_30DynamicPersistentTileSchedulerILi256ELi32ELb0ELb0ELb1EEEEEEEEEvNT_6ParamsE --------------------------
	.section	.text._ZN7cutlass13device_kernelIN5flash11enable_sm90INS1_16FlashAttnFwdSm90INS1_25CollectiveMainloopFwdSm90ILi2EN4cute5tupleIJNS5_1CILi1EEES8_S8_EEENS6_IJNS7_ILi128EEENS7_ILi96EEENS7_ILi64EEEEEELi256ENS_10bfloat16_tEfNS_4arch4Sm90ELb1ELb0ELb0ELb0ELb0ELb0ELb1ELb1ELb0ELb0ELb0ELb0EEENS1_21CollectiveEpilogueFwdINS6_IJSA_NS7_ILi256EEESB_EEES9_SE_SG_Li256ELb0ELb0ELb0ELb0EEENS1_30DynamicPersistentTileSchedulerILi256ELi32ELb0ELb0ELb1EEEEEEEEEvNT_6ParamsE,"ax",@progbits
	.align	128
.text._ZN7cutlass13device_kernelIN5flash11enable_sm90INS1_16FlashAttnFwdSm90INS1_25CollectiveMainloopFwdSm90ILi2EN4cute5tupleIJNS5_1CILi1EEES8_S8_EEENS6_IJNS7_ILi128EEENS7_ILi96EEENS7_ILi64EEEEEELi256ENS_10bfloat16_tEfNS_4arch4Sm90ELb1ELb0ELb0ELb0ELb0ELb0ELb1ELb1ELb0ELb0ELb0ELb0EEENS1_21CollectiveEpilogueFwdINS6_IJSA_NS7_ILi256EEESB_EEES9_SE_SG_Li256ELb0ELb0ELb0ELb0EEENS1_30DynamicPersistentTileSchedulerILi256ELi32ELb0ELb0ELb1EEEEEEEEEvNT_6ParamsE:
        .type           _ZN7cutlass13device_kernelIN5flash11enable_sm90INS1_16FlashAttnFwdSm90INS1_25CollectiveMainloopFwdSm90ILi2EN4cute5tupleIJNS5_1CILi1EEES8_S8_EEENS6_IJNS7_ILi128EEENS7_ILi96EEENS7_ILi64EEEEEELi256ENS_10bfloat16_tEfNS_4arch4Sm90ELb1ELb0ELb0ELb0ELb0ELb0ELb1ELb1ELb0ELb0ELb0ELb0EEENS1_21CollectiveEpilogueFwdINS6_IJSA_NS7_ILi256EEESB_EEES9_SE_SG_Li256ELb0ELb0ELb0ELb0EEENS1_30DynamicPersistentTileSchedulerILi256ELi32ELb0ELb0ELb1EEEEEEEEEvNT_6ParamsE,@function
        .size           _ZN7cutlass13device_kernelIN5flash11enable_sm90INS1_16FlashAttnFwdSm90INS1_25CollectiveMainloopFwdSm90ILi2EN4cute5tupleIJNS5_1CILi1EEES8_S8_EEENS6_IJNS7_ILi128EEENS7_ILi96EEENS7_ILi64EEEEEELi256ENS_10bfloat16_tEfNS_4arch4Sm90ELb1ELb0ELb0ELb0ELb0ELb0ELb1ELb1ELb0ELb0ELb0ELb0EEENS1_21CollectiveEpilogueFwdINS6_IJSA_NS7_ILi256EEESB_EEES9_SE_SG_Li256ELb0ELb0ELb0ELb0EEENS1_30DynamicPersistentTileSchedulerILi256ELi32ELb0ELb0ELb1EEEEEEEEEvNT_6ParamsE,(.L_x_87 - _ZN7cutlass13device_kernelIN5flash11enable_sm90INS1_16FlashAttnFwdSm90INS1_25CollectiveMainloopFwdSm90ILi2EN4cute5tupleIJNS5_1CILi1EEES8_S8_EEENS6_IJNS7_ILi128EEENS7_ILi96EEENS7_ILi64EEEEEELi256ENS_10bfloat16_tEfNS_4arch4Sm90ELb1ELb0ELb0ELb0ELb0ELb0ELb1ELb1ELb0ELb0ELb0ELb0EEENS1_21CollectiveEpilogueFwdINS6_IJSA_NS7_ILi256EEESB_EEES9_SE_SG_Li256ELb0ELb0ELb0ELb0EEENS1_30DynamicPersistentTileSchedulerILi256ELi32ELb0ELb0ELb1EEEEEEEEEvNT_6ParamsE)
        .other          _ZN7cutlass13device_kernelIN5flash11enable_sm90INS1_16FlashAttnFwdSm90INS1_25CollectiveMainloopFwdSm90ILi2EN4cute5tupleIJNS5_1CILi1EEES8_S8_EEENS6_IJNS7_ILi128EEENS7_ILi96EEENS7_ILi64EEEEEELi256ENS_10bfloat16_tEfNS_4arch4Sm90ELb1ELb0ELb0ELb0ELb0ELb0ELb1ELb1ELb0ELb0ELb0ELb0EEENS1_21CollectiveEpilogueFwdINS6_IJSA_NS7_ILi256EEESB_EEES9_SE_SG_Li256ELb0ELb0ELb0ELb0EEENS1_30DynamicPersistentTileSchedulerILi256ELi32ELb0ELb0ELb1EEEEEEEEEvNT_6ParamsE,@"STO_CUDA_ENTRY STV_DEFAULT"
_ZN7cutlass13device_kernelIN5flash11enable_sm90INS1_16FlashAttnFwdSm90INS1_25CollectiveMainloopFwdSm90ILi2EN4cute5tupleIJNS5_1CILi1EEES8_S8_EEENS6_IJNS7_ILi128EEENS7_ILi96EEENS7_ILi64EEEEEELi256ENS_10bfloat16_tEfNS_4arch4Sm90ELb1ELb0ELb0ELb0ELb0ELb0ELb1ELb1ELb0ELb0ELb0ELb0EEENS1_21CollectiveEpilogueFwdINS6_IJSA_NS7_ILi256EEESB_EEES9_SE_SG_Li256ELb0ELb0ELb0ELb0EEENS1_30DynamicPersistentTileSchedulerILi256ELi32ELb0ELb0ELb1EEEEEEEEEvNT_6ParamsE:
[----:B------:R-:W-:Y:S01]  /*0000*/  LDC R1, c[0x0][0x37c] ;  /* 0x0000df00ff017b82 */ /* 0x000fe20000000800 */
[----:B------:R-:W-:Y:S05]  /*0010*/  EXIT ;  /* 0x000000000000794d */ /* 0x000fea0003800000 */
.L_x_41:
        /* <DEDUP_REMOVED lines=14> */
.L_x_87:


//--------------------- .text._ZN7cutlass13device_kernelIN5flash11enable_sm90INS1_16FlashAttnFwdSm90INS1_25CollectiveMainloopFwdSm90ILi2EN4cute5tupleIJNS5_1CILi1EEES8_S8_EEENS6_IJNS7_ILi128EEENS7_ILi96EEENS7_ILi64EEEEEELi256ENS_10bfloat16_tEfNS_4arch4Sm90ELb1ELb0ELb0ELb1ELb0ELb0ELb0ELb1ELb0ELb0ELb0ELb0EEENS1_21CollectiveEpilogueFwdINS6_IJSA_NS7_ILi256EEESB_EEES9_SE_SG_Li256ELb1ELb0ELb0ELb0EEENS1_36VarlenDynamicPersistentTileSchedulerILi128ELi96ELi256ELi32ELb0ELb0ELb1ELb1ELb1ELb1EEEEEEEEEvNT_6ParamsE --------------------------
	.section	.text._ZN7cutlass13device_kernelIN5flash11enable_sm90INS1_16FlashAttnFwdSm90INS1_25CollectiveMainloopFwdSm90ILi2EN4cute5tupleIJNS5_1CILi1EEES8_S8_EEENS6_IJNS7_ILi128EEENS7_ILi96EEENS7_ILi64EEEEEELi256ENS_10bfloat16_tEfNS_4arch4Sm90ELb1ELb0ELb0ELb1ELb0ELb0ELb0ELb1ELb0ELb0ELb0ELb0EEENS1_21CollectiveEpilogueFwdINS6_IJSA_NS7_ILi256EEESB_EEES9_SE_SG_Li256ELb1ELb0ELb0ELb0EEENS1_36VarlenDynamicPersistentTileSchedulerILi128ELi96ELi256ELi32ELb0ELb0ELb1ELb1ELb1ELb1EEEEEEEEEvNT_6ParamsE,"ax",@progbits
	.align	128
.text._ZN7cutlass13device_kernelIN5flash11enable_sm90INS1_16FlashAttnFwdSm90INS1_25CollectiveMainloopFwdSm90ILi2EN4cute5tupleIJNS5_1CILi1EEES8_S8_EEENS6_IJNS7_ILi128EEENS7_ILi96EEENS7_ILi64EEEEEELi256ENS_10bfloat16_tEfNS_4arch4Sm90ELb1ELb0ELb0ELb1ELb0ELb0ELb0ELb1ELb0ELb0ELb0ELb0EEENS1_21CollectiveEpilogueFwdINS6_IJSA_NS7_ILi256EEESB_EEES9_SE_SG_Li256ELb1ELb0ELb0ELb0EEENS1_36VarlenDynamicPersistentTileSchedulerILi128ELi96ELi256ELi32ELb0ELb0ELb1ELb1ELb1ELb1EEEEEEEEEvNT_6ParamsE:
        .type           _ZN7cutlass13device_kernelIN5flash11enable_sm90INS1_16FlashAttnFwdSm90INS1_25CollectiveMainloopFwdSm90ILi2EN4cute5tupleIJNS5_1CILi1EEES8_S8_EEENS6_IJNS7_ILi128EEENS7_ILi96EEENS7_ILi64EEEEEELi256ENS_10bfloat16_tEfNS_4arch4Sm90ELb1ELb0ELb0ELb1ELb0ELb0ELb0ELb1ELb0ELb0ELb0ELb0EEENS1_21CollectiveEpilogueFwdINS6_IJSA_NS7_ILi256EEESB_EEES9_SE_SG_Li256ELb1ELb0ELb0ELb0EEENS1_36VarlenDynamicPersistentTileSchedulerILi128ELi96ELi256ELi32ELb0ELb0ELb1ELb1ELb1ELb1EEEEEEEEEvNT_6ParamsE,@function
        .size           _ZN7cutlass13device_kernelIN5flash11enable_sm90INS1_16FlashAttnFwdSm90INS1_25CollectiveMainloopFwdSm90ILi2EN4cute5tupleIJNS5_1CILi1EEES8_S8_EEENS6_IJNS7_ILi128EEENS7_ILi96EEENS7_ILi64EEEEEELi256ENS_10bfloat16_tEfNS_4arch4Sm90ELb1ELb0ELb0ELb1ELb0ELb0ELb0ELb1ELb0ELb0ELb0ELb0EEENS1_21CollectiveEpilogueFwdINS6_IJSA_NS7_ILi256EEESB_EEES9_SE_SG_Li256ELb1ELb0ELb0ELb0EEENS1_36VarlenDynamicPersistentTileSchedulerILi128ELi96ELi256ELi32ELb0ELb0ELb1ELb1ELb1ELb1EEEEEEEEEvNT_6ParamsE,(.L_x_88 - _ZN7cutlass13device_kernelIN5flash11enable_sm90INS1_16FlashAttnFwdSm90INS1_25CollectiveMainloopFwdSm90ILi2EN4cute5tupleIJNS5_1CILi1EEES8_S8_EEENS6_IJNS7_ILi128EEENS7_ILi96EEENS7_ILi64EEEEEELi256ENS_10bfloat16_tEfNS_4arch4Sm90ELb1ELb0ELb0ELb1ELb0ELb0ELb0ELb1ELb0ELb0ELb0ELb0EEENS1_21CollectiveEpilogueFwdINS6_IJSA_NS7_ILi256EEESB_EEES9_SE_SG_Li256ELb1ELb0ELb0ELb0EEENS1_36VarlenDynamicPersistentTileSchedulerILi128ELi96ELi256ELi32ELb0ELb0ELb1ELb1ELb1ELb1EEEEEEEEEvNT_6ParamsE)
        .other          _ZN7cutlass13device_kernelIN5flash11enable_sm90INS1_16FlashAttnFwdSm90INS1_25CollectiveMainloopFwdSm90ILi2EN4cute5tupleIJNS5_1CILi1EEES8_S8_EEENS6_IJNS7_ILi128EEENS7_ILi96EEENS7_ILi64EEEEEELi256ENS_10bfloat16_tEfNS_4arch4Sm90ELb1ELb0ELb0ELb1ELb0ELb0ELb0ELb1ELb0ELb0ELb0ELb0EEENS1_21CollectiveEpilogueFwdINS6_IJSA_NS7_ILi256EEESB_EEES9_SE_SG_Li256ELb1ELb0ELb0ELb0EEENS1_36VarlenDynamicPersistentTileSchedulerILi128ELi96ELi256ELi32ELb0ELb0ELb1ELb1ELb1ELb1EEEEEEEEEvNT_6ParamsE,@"STO_CUDA_ENTRY STV_DEFAULT"
_ZN7cutlass13device_kernelIN5flash11enable_sm90INS1_16FlashAttnFwdSm90INS1_25CollectiveMainloopFwdSm90ILi2EN4cute5tupleIJNS5_1CILi1EEES8_S8_EEENS6_IJNS7_ILi128EEENS7_ILi96EEENS7_ILi64EEEEEELi256ENS_10bfloat16_tEfNS_4arch4Sm90ELb1ELb0ELb0ELb1ELb0ELb0ELb0ELb1ELb0ELb0ELb0ELb0EEENS1_21CollectiveEpilogueFwdINS6_IJSA_NS7_ILi256EEESB_EEES9_SE_SG_Li256ELb1ELb0ELb0ELb0EEENS1_36VarlenDynamicPersistentTileSchedulerILi128ELi96ELi256ELi32ELb0ELb0ELb1ELb1ELb1ELb1EEEEEEEEEvNT_6ParamsE:
[----:B------:R-:W-:Y:S01]  /*0000*/  LDC R1, c[0x0][0x37c] ;  /* 0x0000df00ff017b82 */ /* 0x000fe20000000800 */
[----:B------:R-:W-:Y:S05]  /*0010*/  EXIT ;  /* 0x000000000000794d */ /* 0x000fea0003800000 */
.L_x_42:
        /* <DEDUP_REMOVED lines=14> */
.L_x_88:


//--------------------- .text._ZN7cutlass13device_kernelIN5flash11enable_sm90INS1_16FlashAttnFwdSm90INS1_25CollectiveMainloopFwdSm90ILi2EN4cute5tupleIJNS5_1CILi1EEES8_S8_EEENS6_IJNS7_ILi128EEENS7_ILi96EEENS7_ILi64EEEEEELi256ENS_10bfloat16_tEfNS_4arch4Sm90ELb1ELb0ELb0ELb1ELb0ELb1ELb0ELb1ELb0ELb0ELb0ELb0EEENS1_21CollectiveEpilogueFwdINS6_IJSA_NS7_ILi256EEESB_EEES9_SE_SG_Li256ELb1ELb0ELb0ELb0EEENS1_36VarlenDynamicPersistentTileSchedulerILi128ELi96ELi256ELi32ELb0ELb0ELb1ELb1ELb1ELb1EEEEEEEEEvNT_6ParamsE --------------------------
	.section	.text._ZN7cutlass13device_kernelIN5flash11enable_sm90INS1_16FlashAttnFwdSm90INS1_25CollectiveMainloopFwdSm90ILi2EN4cute5tupleIJNS5_1CILi1EEES8_S8_EEENS6_IJNS7_ILi128EEENS7_ILi96EEENS7_ILi64EEEEEELi256ENS_10bfloat16_tEfNS_4arch4Sm90ELb1ELb0ELb0ELb1ELb0ELb1ELb0ELb1ELb0ELb0ELb0ELb0EEENS1_21CollectiveEpilogueFwdINS6_IJSA_NS7_ILi256EEESB_EEES9_SE_SG_Li256ELb1ELb0ELb0ELb0EEENS1_36VarlenDynamicPersistentTileSchedulerILi128ELi96ELi256ELi32ELb0ELb0ELb1ELb1ELb1ELb1EEEEEEEEEvNT_6ParamsE,"ax",@progbits
	.align	128
.text._ZN7cutlass13device_kernelIN5flash11enable_sm90INS1_16FlashAttnFwdSm90INS1_25CollectiveMainloopFwdSm90ILi2EN4cute5tupleIJNS5_1CILi1EEES8_S8_EEENS6_IJNS7_ILi128EEENS7_ILi96EEENS7_ILi64EEEEEELi256ENS_10bfloat16_tEfNS_4arch4Sm90ELb1ELb0ELb0ELb1ELb0ELb1ELb0ELb1ELb0ELb0ELb0ELb0EEENS1_21CollectiveEpilogueFwdINS6_IJSA_NS7_ILi256EEESB_EEES9_SE_SG_Li256ELb1ELb0ELb0ELb0EEENS1_36VarlenDynamicPersistentTileSchedulerILi128ELi96ELi256ELi32ELb0ELb0ELb1ELb1ELb1ELb1EEEEEEEEEvNT_6ParamsE:
        .type           _ZN7cutlass13device_kernelIN5flash11enable_sm90INS1_16FlashAttnFwdSm90INS1_25CollectiveMainloopFwdSm90ILi2EN4cute5tupleIJNS5_1CILi1EEES8_S8_EEENS6_IJNS7_ILi128EEENS7_ILi96EEENS7_ILi64EEEEEELi256ENS_10bfloat16_tEfNS_4arch4Sm90ELb1ELb0ELb0ELb1ELb0ELb1ELb0ELb1ELb0ELb0ELb0ELb0EEENS1_21CollectiveEpilogueFwdINS6_IJSA_NS7_ILi256EEESB_EEES9_SE_SG_Li256ELb1ELb0ELb0ELb0EEENS1_36VarlenDynamicPersistentTileSchedulerILi128ELi96ELi256ELi32ELb0ELb0ELb1ELb1ELb1ELb1EEEEEEEEEvNT_6ParamsE,@function
        .size           _ZN7cutlass13device_kernelIN5flash11enable_sm90INS1_16FlashAttnFwdSm90INS1_25CollectiveMainloopFwdSm90ILi2EN4cute5tupleIJNS5_1CILi1EEES8_S8_EEENS6_IJNS7_ILi128EEENS7_ILi96EEENS7_ILi64EEEEEELi256ENS_10bfloat16_tEfNS_4arch4Sm90ELb1ELb0ELb0ELb1ELb0ELb1ELb0ELb1ELb0ELb0ELb0ELb0EEENS1_21CollectiveEpilogueFwdINS6_IJSA_NS7_ILi256EEESB_EEES9_SE_SG_Li256ELb1ELb0ELb0ELb0EEENS1_36VarlenDynamicPersistentTileSchedulerILi128ELi96ELi256ELi32ELb0ELb0ELb1ELb1ELb1ELb1EEEEEEEEEvNT_6ParamsE,(.L_x_89 - _ZN7cutlass13device_kernelIN5flash11enable_sm90INS1_16FlashAttnFwdSm90INS1_25CollectiveMainloopFwdSm90ILi2EN4cute5tupleIJNS5_1CILi1EEES8_S8_EEENS6_IJNS7_ILi128EEENS7_ILi96EEENS7_ILi64EEEEEELi256ENS_10bfloat16_tEfNS_4arch4Sm90ELb1ELb0ELb0ELb1ELb0ELb1ELb0ELb1ELb0ELb0ELb0ELb0EEENS1_21CollectiveEpilogueFwdINS6_IJSA_NS7_ILi256EEESB_EEES9_SE_SG_Li256ELb1ELb0ELb0ELb0EEENS1_36VarlenDynamicPersistentTileSchedulerILi128ELi96ELi256ELi32ELb0ELb0ELb1ELb1ELb1ELb1EEEEEEEEEvNT_6ParamsE)
        .other          _ZN7cutlass13device_kernelIN5flash11enable_sm90INS1_16FlashAttnFwdSm90INS1_25CollectiveMainloopFwdSm90ILi2EN4cute5tupleIJNS5_1CILi1EEES8_S8_EEENS6_IJNS7_ILi128EEENS7_ILi96EEENS7_ILi64EEEEEELi256ENS_10bfloat16_tEfNS_4arch4Sm90ELb1ELb0ELb0ELb1ELb0ELb1ELb0ELb1ELb0ELb0ELb0ELb0EEENS1_21CollectiveEpilogueFwdINS6_IJSA_NS7_ILi256EEESB_EEES9_SE_SG_Li256ELb1ELb0ELb0ELb0EEENS1_36VarlenDynamicPersistentTileSchedulerILi128ELi96ELi256ELi32ELb0ELb0ELb1ELb1ELb1ELb1EEEEEEEEEvNT_6ParamsE,@"STO_CUDA_ENTRY STV_DEFAULT"
_ZN7cutlass13device_kernelIN5flash11enable_sm90INS1_16FlashAttnFwdSm90INS1_25CollectiveMainloopFwdSm90ILi2EN4cute5tupleIJNS5_1CILi1EEES8_S8_EEENS6_IJNS7_ILi128EEENS7_ILi96EEENS7_ILi64EEEEEELi256ENS_10bfloat16_tEfNS_4arch4Sm90ELb1ELb0ELb0ELb1ELb0ELb1ELb0ELb1ELb0ELb0ELb0ELb0EEENS1_21CollectiveEpilogueFwdINS6_IJSA_NS7_ILi256EEESB_EEES9_SE_SG_Li256ELb1ELb0ELb0ELb0EEENS1_36VarlenDynamicPersistentTileSchedulerILi128ELi96ELi256ELi32ELb0ELb0ELb1ELb1ELb1ELb1EEEEEEEEEvNT_6ParamsE:
[----:B------:R-:W-:Y:S01]  /*0000*/  LDC R1, c[0x0][0x37c] ;  /* 0x0000df00ff017b82 */ /* 0x000fe20000000800 */
[----:B------:R-:W-:Y:S05]  /*0010*/  EXIT ;  /* 0x000000000000794d */ /* 0x000fea0003800000 */
.L_x_43:
        /* <DEDUP_REMOVED lines=14> */
.L_x_89:


//--------------------- .text._ZN7cutlass13device_kernelIN5flash11enable_sm90INS1_16FlashAttnFwdSm90INS1_25CollectiveMainloopFwdSm90ILi2EN4cute5tupleIJNS5_1CILi1EEES8_S8_EEENS6_IJNS7_ILi128EEENS7_ILi96EEENS7_ILi64EEEEEELi256ENS_10bfloat16_tEfNS_4arch4Sm90ELb1ELb0ELb0ELb1ELb0ELb0ELb1ELb1ELb0ELb0ELb0ELb0EEENS1_21CollectiveEpilogueFwdINS6_IJSA_NS7_ILi256EEESB_EEES9_SE_SG_Li256ELb1ELb0ELb0ELb0EEENS1_36VarlenDynamicPersistentTileSchedulerILi128ELi96ELi256ELi32ELb0ELb0ELb1ELb1ELb1ELb1EEEEEEEEEvNT_6ParamsE --------------------------
	.section	.text._ZN7cutlass13device_kernelIN5flash11enable_sm90INS1_16FlashAttnFwdSm90INS1_25CollectiveMainloopFwdSm90ILi2EN4cute5tupleIJNS5_1CILi1EEES8_S8_EEENS6_IJNS7_ILi128EEENS7_ILi96EEENS7_ILi64EEEEEELi256ENS_10bfloat16_tEfNS_4arch4Sm90ELb1ELb0ELb0ELb1ELb0ELb0ELb1ELb1ELb0ELb0ELb0ELb0EEENS1_21CollectiveEpilogueFwdINS6_IJSA_NS7_ILi256EEESB_EEES9_SE_SG_Li256ELb1ELb0ELb0ELb0EEENS1_36VarlenDynamicPersistentTileSchedulerILi128ELi96ELi256ELi32ELb0ELb0ELb1ELb1ELb1ELb1EEEEEEEEEvNT_6ParamsE,"ax",@progbits
	.align	128
.text._ZN7cutlass13device_kernelIN5flash11enable_sm90INS1_16FlashAttnFwdSm90INS1_25CollectiveMainloopFwdSm90ILi2EN4cute5tupleIJNS5_1CILi1EEES8_S8_EEENS6_IJNS7_ILi128EEENS7_ILi96EEENS7_ILi64EEEEEELi256ENS_10bfloat16_tEfNS_4arch4Sm90ELb1ELb0ELb0ELb1ELb0ELb0ELb1ELb1ELb0ELb0ELb0ELb0EEENS1_21CollectiveEpilogueFwdINS6_IJSA_NS7_ILi256EEESB_EEES9_SE_SG_Li256ELb1ELb0ELb0ELb0EEENS1_36VarlenDynamicPersistentTileSchedulerILi128ELi96ELi256ELi32ELb0ELb0ELb1ELb1ELb1ELb1EEEEEEEEEvNT_6ParamsE:
        .type           _ZN7cutlass13device_kernelIN5flash11enable_sm90INS1_16FlashAttnFwdSm90INS1_25CollectiveMainloopFwdSm90ILi2EN4cute5tupleIJNS5_1CILi1EEES8_S8_EEENS6_IJNS7_ILi128EEENS7_ILi96EEENS7_ILi64EEEEEELi256ENS_10bfloat16_tEfNS_4arch4Sm90ELb1ELb0ELb0ELb1ELb0ELb0ELb1ELb1ELb0ELb0ELb0ELb0EEENS1_21CollectiveEpilogueFwdINS6_IJSA_NS7_ILi256EEESB_EEES9_SE_SG_Li256ELb1ELb0ELb0ELb0EEENS1_36VarlenDynamicPersistentTileSchedulerILi128ELi96ELi256ELi32ELb0ELb0ELb1ELb1ELb1ELb1EEEEEEEEEvNT_6ParamsE,@function
        .size           _ZN7cutlass13device_kernelIN5flash11enable_sm90INS1_16FlashAttnFwdSm90INS1_25CollectiveMainloopFwdSm90ILi2EN4cute5tupleIJNS5_1CILi1EEES8_S8_EEENS6_IJNS7_ILi128EEENS7_ILi96EEENS7_ILi64EEEEEELi256ENS_10bfloat16_tEfNS_4arch4Sm90ELb1ELb0ELb0ELb1ELb0ELb0ELb1ELb1ELb0ELb0ELb0ELb0EEENS1_21CollectiveEpilogueFwdINS6_IJSA_NS7_ILi256EEESB_EEES9_SE_SG_Li256ELb1ELb0ELb0ELb0EEENS1_36VarlenDynamicPersistentTileSchedulerILi128ELi96ELi256ELi32ELb0ELb0ELb1ELb1ELb1ELb1EEEEEEEEEvNT_6ParamsE,(.L_x_90 - _ZN7cutlass13device_kernelIN5flash11enable_sm90INS1_16FlashAttnFwdSm90INS1_25CollectiveMainloopFwdSm90ILi2EN4cute5tupleIJNS5_1CILi1EEES8_S8_EEENS6_IJNS7_ILi128EEENS7_ILi96EEENS7_ILi64EEEEEELi256ENS_10bfloat16_tEfNS_4arch4Sm90ELb1ELb0ELb0ELb1ELb0ELb0ELb1ELb1ELb0ELb0ELb0ELb0EEENS1_21CollectiveEpilogueFwdINS6_IJSA_NS7_ILi256EEESB_EEES9_SE_SG_Li256ELb1ELb0ELb0ELb0EEENS1_36VarlenDynamicPersistentTileSchedulerILi128ELi96ELi256ELi32ELb0ELb0ELb1ELb1ELb1ELb1EEEEEEEEEvNT_6ParamsE)
        .other          _ZN7cutlass13device_kernelIN5flash11enable_sm90INS1_16FlashAttnFwdSm90INS1_25CollectiveMainloopFwdSm90ILi2EN4cute5tupleIJNS5_1CILi1EEES8_S8_EEENS6_IJNS7_ILi128EEENS7_ILi96EEENS7_ILi64EEEEEELi256ENS_10bfloat16_tEfNS_4arch4Sm90ELb1ELb0ELb0ELb1ELb0ELb0ELb1ELb1ELb0ELb0ELb0ELb0EEENS1_21CollectiveEpilogueFwdINS6_IJSA_NS7_ILi256EEESB_EEES9_SE_SG_Li256ELb1ELb0ELb0ELb0EEENS1_36VarlenDynamicPersistentTileSchedulerILi128ELi96ELi256ELi32ELb0ELb0ELb1ELb1ELb1ELb1EEEEEEEEEvNT_6ParamsE,@"STO_CUDA_ENTRY STV_DEFAULT"
_ZN7cutlass13device_kernelIN5flash11enable_sm90INS1_16FlashAttnFwdSm90INS1_25CollectiveMainloopFwdSm90ILi2EN4cute5tupleIJNS5_1CILi1EEES8_S8_EEENS6_IJNS7_ILi128EEENS7_ILi96EEENS7_ILi64EEEEEELi256ENS_10bfloat16_tEfNS_4arch4Sm90ELb1ELb0ELb0ELb1ELb0ELb0ELb1ELb1ELb0ELb0ELb0ELb0EEENS1_21CollectiveEpilogueFwdINS6_IJSA_NS7_ILi256EEESB_EEES9_SE_SG_Li256ELb1ELb0ELb0ELb0EEENS1_36VarlenDynamicPersistentTileSchedulerILi128ELi96ELi256ELi32ELb0ELb0ELb1ELb1ELb1ELb1EEEEEEEEEvNT_6ParamsE:
[----:B------:R-:W-:Y:S01]  /*0000*/  LDC R1, c[0x0][0x37c] ;  /* 0x0000df00ff017b82 */ /* 0x000fe20000000800 */
[----:B------:R-:W-:Y:S05]  /*0010*/  EXIT ;  /* 0x000000000000794d */ /* 0x000fea0003800000 */
.L_x_44:
        /* <DEDUP_REMOVED lines=14> */
.L_x_90:


//--------------------- .text._ZN7cutlass13device_kernelIN5flash11enable_sm90INS1_16FlashAttnFwdSm90INS1_25CollectiveMainloopFwdSm90ILi2EN4cute5tupleIJNS5_1CILi1EEES8_S8_EEENS6_IJNS7_ILi128EEENS7_ILi96EEENS7_ILi64EEEEEELi256ENS_10bfloat16_tEfNS_4arch4Sm90ELb1ELb0ELb0ELb1ELb0ELb1ELb1ELb1ELb0ELb0ELb0ELb0EEENS1_21CollectiveEpilogueFwdINS6_IJSA_NS7_ILi256EEESB_EEES9_SE_SG_Li256ELb1ELb0ELb0ELb0EEENS1_36VarlenDynamicPersistentTileSchedulerILi128ELi96ELi256ELi32ELb0ELb0ELb1ELb1ELb1ELb1EEEEEEEEEvNT_6ParamsE --------------------------
	.section	.text._ZN7cutlass13device_kernelIN5flash11enable_sm90INS1_16FlashAttnFwdSm90INS1_25CollectiveMainloopFwdSm90ILi2EN4cute5tupleIJNS5_1CILi1EEES8_S8_EEENS6_IJNS7_ILi128EEENS7_ILi96EEENS7_ILi64EEEEEELi256ENS_10bfloat16_tEfNS_4arch4Sm90ELb1ELb0ELb0ELb1ELb0ELb1ELb1ELb1ELb0ELb0ELb0ELb0EEENS1_21CollectiveEpilogueFwdINS6_IJSA_NS7_ILi256EEESB_EEES9_SE_SG_Li256ELb1ELb0ELb0ELb0EEENS1_36VarlenDynamicPersistentTileSchedulerILi128ELi96ELi256ELi32ELb0ELb0ELb1ELb1ELb1ELb1EEEEEEEEEvNT_6ParamsE,"ax",@progbits
	.align	128
.text._ZN7cutlass13device_kernelIN5flash11enable_sm90INS1_16FlashAttnFwdSm90INS1_25CollectiveMainloopFwdSm90ILi2EN4cute5tupleIJNS5_1CILi1EEES8_S8_EEENS6_IJNS7_ILi128EEENS7_ILi96EEENS7_ILi64EEEEEELi256ENS_10bfloat16_tEfNS_4arch4Sm90ELb1ELb0ELb0ELb1ELb0ELb1ELb1ELb1ELb0ELb0ELb0ELb0EEENS1_21CollectiveEpilogueFwdINS6_IJSA_NS7_ILi256EEESB_EEES9_SE_SG_Li256ELb1ELb0ELb0ELb0EEENS1_36VarlenDynamicPersistentTileSchedulerILi128ELi96ELi256ELi32ELb0ELb0ELb1ELb1ELb1ELb1EEEEEEEEEvNT_6ParamsE:
        .type           _ZN7cutlass13device_kernelIN5flash11enable_sm90INS1_16FlashAttnFwdSm90INS1_25CollectiveMainloopFwdSm90ILi2EN4cute5tupleIJNS5_1CILi1EEES8_S8_EEENS6_IJNS7_ILi128EEENS7_ILi96EEENS7_ILi64EEEEEELi256ENS_10bfloat16_tEfNS_4arch4Sm90ELb1ELb0ELb0ELb1ELb0ELb1ELb1ELb1ELb0ELb0ELb0ELb0EEENS1_21CollectiveEpilogueFwdINS6_IJSA_NS7_ILi256EEESB_EEES9_SE_SG_Li256ELb1ELb0ELb0ELb0EEENS1_36VarlenDynamicPersistentTileSchedulerILi128ELi96ELi256ELi32ELb0ELb0ELb1ELb1ELb1ELb1EEEEEEEEEvNT_6ParamsE,@function
        .size           _ZN7cutlass13device_kernelIN5flash11enable_sm90INS1_16FlashAttnFwdSm90INS1_25CollectiveMainloopFwdSm90ILi2EN4cute5tupleIJNS5_1CILi1EEES8_S8_EEENS6_IJNS7_ILi128EEENS7_ILi96EEENS7_ILi64EEEEEELi256ENS_10bfloat16_tEfNS_4arch4Sm90ELb1ELb0ELb0ELb1ELb0ELb1ELb1ELb1ELb0ELb0ELb0ELb0EEENS1_21CollectiveEpilogueFwdINS6_IJSA_NS7_ILi256EEESB_EEES9_SE_SG_Li256ELb1ELb0ELb0ELb0EEENS1_36VarlenDynamicPersistentTileSchedulerILi128ELi96ELi256ELi32ELb0ELb0ELb1ELb1ELb1ELb1EEEEEEEEEvNT_6ParamsE,(.L_x_91 - _ZN7cutlass13device_kernelIN5flash11enable_sm90INS1_16FlashAttnFwdSm90INS1_25CollectiveMainloopFwdSm90ILi2EN4cute5tupleIJNS5_1CILi1EEES8_S8_EEENS6_IJNS7_ILi128EEENS7_ILi96EEENS7_ILi64EEEEEELi256ENS_10bfloat16_tEfNS_4arch4Sm90ELb1ELb0ELb0ELb1ELb0ELb1ELb1ELb1ELb0ELb0ELb0ELb0EEENS1_21CollectiveEpilogueFwdINS6_IJSA_NS7_ILi256EEESB_EEES9_SE_SG_Li256ELb1ELb0ELb0ELb0EEENS1_36VarlenDynamicPersistentTileSchedulerILi128ELi96ELi256ELi32ELb0ELb0ELb1ELb1ELb1ELb1EEEEEEEEEvNT_6ParamsE)
        .other          _ZN7cutlass13device_kernelIN5flash11enable_sm90INS1_16FlashAttnFwdSm90INS1_25CollectiveMainloopFwdSm90ILi2EN4cute5tupleIJNS5_1CILi1EEES8_S8_EEENS6_IJNS7_ILi128EEENS7_ILi96EEENS7_ILi64EEEEEELi256ENS_10bfloat16_tEfNS_4arch4Sm90ELb1ELb0ELb0ELb1ELb0ELb1ELb1ELb1ELb0ELb0ELb0ELb0EEENS1_21CollectiveEpilogueFwdINS6_IJSA_NS7_ILi256EEESB_EEES9_SE_SG_Li256ELb1ELb0ELb0ELb0EEENS1_36VarlenDynamicPersistentTileSchedulerILi128ELi96ELi256ELi32ELb0ELb0ELb1ELb1ELb1ELb1EEEEEEEEEvNT_6ParamsE,@"STO_CUDA_ENTRY STV_DEFAULT"
_ZN7cutlass13device_kernelIN5flash11enable_sm90INS1_16FlashAttnFwdSm90INS1_25CollectiveMainloopFwdSm90ILi2EN4cute5tupleIJNS5_1CILi1EEES8_S8_EEENS6_IJNS7_ILi128EEENS7_ILi96EEENS7_ILi64EEEEEELi256ENS_10bfloat16_tEfNS_4arch4Sm90ELb1ELb0ELb0ELb1ELb0ELb1ELb1ELb1ELb0ELb0ELb0ELb0EEENS1_21CollectiveEpilogueFwdINS6_IJSA_NS7_ILi256EEESB_EEES9_SE_SG_Li256ELb1ELb0ELb0ELb0EEENS1_36VarlenDynamicPersistentTileSchedulerILi128ELi96ELi256ELi32ELb0ELb0ELb1ELb1ELb1ELb1EEEEEEEEEvNT_6ParamsE:
[----:B------:R-:W-:Y:S01]  /*0000*/  LDC R1, c[0x0][0x37c] ;  /* 0x0000df00ff017b82 */ /* 0x000fe20000000800 */
[----:B------:R-:W-:Y:S05]  /*0010*/  EXIT ;  /* 0x000000000000794d */ /* 0x000fea0003800000 */
.L_x_45:
        /* <DEDUP_REMOVED lines=14> */
.L_x_91:


//--------------------- .nv.shared.reserved.0     --------------------------
	.section	.nv.shared.reserved.0,"aw",@nobits
	.weak		__nv_reservedSMEM_offset_0_alias
	.size		__nv_reservedSMEM_offset_0_alias, 0, 64
	.other		__nv_reservedSMEM_offset_0_alias,@"STO_CUDA_RESERVED_SHARED STV_DEFAULT"
__nv_reservedSMEM_offset_0_alias:
	.zero		0
	.zero		64


//--------------------- .nv.global                --------------------------
	.section	.nv.global,"aw",@nobits
.nv.global:
	.type		_ZN67_INTERNAL_7f795192_31_flash_fwd_hdimdiff_bf16_sm90_cu_a6473388_34024cute1_E,@object
	.size		_ZN67_INTERNAL_7f795192_31_flash_fwd_hdimdiff_bf16_sm90_cu_a6473388_34024cute1_E,(_ZN67_INTERNAL_7f795192_31_flash_fwd_hdimdiff_bf16_sm90_cu_a6473388_34024cuda3std3__45__cpo6cbeginE - _ZN67_INTERNAL_7f795192_31_flash_fwd_hdimdiff_bf16_sm90_cu_a6473388_34024cute1_E)
_ZN67_INTERNAL_7f795192_31_flash_fwd_hdimdiff_bf16_sm90_cu_a6473388_34024cute1_E:
	.zero		1
	.type		_ZN67_INTERNAL_7f795192_31_flash_fwd_hdimdiff_bf16_sm90_cu_a6473388_34024cuda3std3__45__cpo6cbeginE,@object
	.size		_ZN67_INTERNAL_7f795192_31_flash_fwd_hdimdiff_bf16_sm90_cu_a6473388_34024cuda3std3__45__cpo6cbeginE,(_ZN67_INTERNAL_7f795192_31_flash_fwd_hdimdiff_bf16_sm90_cu_a6473388_34024cuda3std3__48in_placeE - _ZN67_INTERNAL_7f795192_31_flash_fwd_hdimdiff_bf16_sm90_cu_a6473388_34024cuda3std3__45__cpo6cbeginE)
_ZN67_INTERNAL_7f795192_31_flash_fwd_hdimdiff_bf16_sm90_cu_a6473388_34024cuda3std3__45__cpo6cbeginE:
	.zero		1
	.type		_ZN67_INTERNAL_7f795192_31_flash_fwd_hdimdiff_bf16_sm90_cu_a6473388_34024cuda3std3__48in_placeE,@object
	.size		_ZN67_INTERNAL_7f795192_31_flash_fwd_hdimdiff_bf16_sm90_cu_a6473388_34024cuda3std3__48in_placeE,(_ZN67_INTERNAL_7f795192_31_flash_fwd_hdimdiff_bf16_sm90_cu_a6473388_34024cuda3std6ranges3__45__cpo9iter_moveE - _ZN67_INTERNAL_7f795192_31_flash_fwd_hdimdiff_bf16_sm90_cu_a6473388_34024cuda3std3__48in_placeE)
_ZN67_INTERNAL_7f795192_31_flash_fwd_hdimdiff_bf16_sm90_cu_a6473388_34024cuda3std3__48in_placeE:
	.zero		1
	.type		_ZN67_INTERNAL_7f795192_31_flash_fwd_hdimdiff_bf16_sm90_cu_a6473388_34024cuda3std6ranges3__45__cpo9iter_moveE,@object
	.size		_ZN67_INTERNAL_7f795192_31_flash_fwd_hdimdiff_bf16_sm90_cu_a6473388_34024cuda3std6ranges3__45__cpo9iter_moveE,(_ZN67_INTERNAL_7f795192_31_flash_fwd_hdimdiff_bf16_sm90_cu_a6473388_34024cuda3std3__45__cpo5beginE - _ZN67_INTERNAL_7f795192_31_flash_fwd_hdimdiff_bf16_sm90_cu_a6473388_34024cuda3std6ranges3__45__cpo9iter_moveE)
_ZN67_INTERNAL_7f795192_31_flash_fwd_hdimdiff_bf16_sm90_cu_a6473388_34024cuda3std6ranges3__45__cpo9iter_moveE:
	.zero		1
	.type		_ZN67_INTERNAL_7f795192_31_flash_fwd_hdimdiff_bf16_sm90_cu_a6473388_34024cuda3std3__45__cpo5beginE,@object
	.size		_ZN67_INTERNAL_7f795192_31_flash_fwd_hdimdiff_bf16_sm90_cu_a6473388_34024cuda3std3__45__cpo5beginE,(_ZN67_INTERNAL_7f795192_31_flash_fwd_hdimdiff_bf16_sm90_cu_a6473388_34024cuda3std3__469_GLOBAL__N__7f795192_31_flash_fwd_hdimdiff_bf16_sm90_cu_a6473388_34026ignoreE - _ZN67_INTERNAL_7f795192_31_flash_fwd_hdimdiff_bf16_sm90_cu_a6473388_34024cuda3std3__45__cpo5beginE)
_ZN67_INTERNAL_7f795192_31_flash_fwd_hdimdiff_bf16_sm90_cu_a6473388_34024cuda3std3__45__cpo5beginE:
	.zero		1
	.type		_ZN67_INTERNAL_7f795192_31_flash_fwd_hdimdiff_bf16_sm90_cu_a6473388_34024cuda3std3__469_GLOBAL__N__7f795192_31_flash_fwd_hdimdiff_bf16_sm90_cu_a6473388_34026ignoreE,@object
	.size		_ZN67_INTERNAL_7f795192_31_flash_fwd_hdimdiff_bf16_sm90_cu_a6473388_34024cuda3std3__469_GLOBAL__N__7f795192_31_flash_fwd_hdimdiff_bf16_sm90_cu_a6473388_34026ignoreE,(_ZN67_INTERNAL_7f795192_31_flash_fwd_hdimdiff_bf16_sm90_cu_a6473388_34024cute7productE - _ZN67_INTERNAL_7f795192_31_flash_fwd_hdimdiff_bf16_sm90_cu_a6473388_34024cuda3std3__469_GLOBAL__N__7f795192_31_flash_fwd_hdimdiff_bf16_sm90_cu_a6473388_34026ignoreE)
_ZN67_INTERNAL_7f795192_31_flash_fwd_hdimdiff_bf16_sm90_cu_a6473388_34024cuda3std3__469_GLOBAL__N__7f795192_31_flash_fwd_hdimdiff_bf16_sm90_cu_a6473388_34026ignoreE:
	.zero		1
	.type		_ZN67_INTERNAL_7f795192_31_flash_fwd_hdimdiff_bf16_sm90_cu_a6473388_34024cute7productE,@object
	.size		_ZN67_INTERNAL_7f795192_31_flash_fwd_hdimdiff_bf16_sm90_cu_a6473388_34024cute7productE,(_ZN67_INTERNAL_7f795192_31_flash_fwd_hdimdiff_bf16_sm90_cu_a6473388_34024cuda3std3__45__cpo3endE - _ZN67_INTERNAL_7f795192_31_flash_fwd_hdimdiff_bf16_sm90_cu_a6473388_34024cute7productE)
_ZN67_INTERNAL_7f795192_31_flash_fwd_hdimdiff_bf16_sm90_cu_a6473388_34024cute7productE:
	.zero		1
	.type		_ZN67_INTERNAL_7f795192_31_flash_fwd_hdimdiff_bf16_sm90_cu_a6473388_34024cuda3std3__45__cpo3endE,@object
	.size		_ZN67_INTERNAL_7f795192_31_flash_fwd_hdimdiff_bf16_sm90_cu_a6473388_34024cuda3std3__45__cpo3endE,(_ZN67_INTERNAL_7f795192_31_flash_fwd_hdimdiff_bf16_sm90_cu_a6473388_34024cuda3std3__419piecewise_constructE - _ZN67_INTERNAL_7f795192_31_flash_fwd_hdimdiff_bf16_sm90_cu_a6473388_34024cuda3std3__45__cpo3endE)
_ZN67_INTERNAL_7f795192_31_flash_fwd_hdimdiff_bf16_sm90_cu_a6473388_34024cuda3std3__45__cpo3endE:
	.zero		1
	.type		_ZN67_INTERNAL_7f795192_31_flash_fwd_hdimdiff_bf16_sm90_cu_a6473388_34024cuda3std3__419piecewise_constructE,@object
	.size		_ZN67_INTERNAL_7f795192_31_flash_fwd_hdimdiff_bf16_sm90_cu_a6473388_34024cuda3std3__419piecewise_constructE,(_ZN67_INTERNAL_7f795192_31_flash_fwd_hdimdiff_bf16_sm90_cu_a6473388_34024cuda3std3__45__cpo4cendE - _ZN67_INTERNAL_7f795192_31_flash_fwd_hdimdiff_bf16_sm90_cu_a6473388_34024cuda3std3__419piecewise_constructE)
_ZN67_INTERNAL_7f795192_31_flash_fwd_hdimdiff_bf16_sm90_cu_a6473388_34024cuda3std3__419piecewise_constructE:
	.zero		1
	.type		_ZN67_INTERNAL_7f795192_31_flash_fwd_hdimdiff_bf16_sm90_cu_a6473388_34024cuda3std3__45__cpo4cendE,@object
	.size		_ZN67_INTERNAL_7f795192_31_flash_fwd_hdimdiff_bf16_sm90_cu_a6473388_34024cuda3std3__45__cpo4cendE,(_ZN67_INTERNAL_7f795192_31_flash_fwd_hdimdiff_bf16_sm90_cu_a6473388_34024cuda3std6ranges3__45__cpo4swapE - _ZN67_INTERNAL_7f795192_31_flash_fwd_hdimdiff_bf16_sm90_cu_a6473388_34024cuda3std3__45__cpo4cendE)
_ZN67_INTERNAL_7f795192_31_flash_fwd_hdimdiff_bf16_sm90_cu_a6473388_34024cuda3std3__45__cpo4cendE:
	.zero		1
	.type		_ZN67_INTERNAL_7f795192_31_flash_fwd_hdimdiff_bf16_sm90_cu_a6473388_34024cuda3std6ranges3__45__cpo4swapE,@object
	.size		_ZN67_INTERNAL_7f795192_31_flash_fwd_hdimdiff_bf16_sm90_cu_a6473388_34024cuda3std6ranges3__45__cpo4swapE,(.L_7 - _ZN67_INTERNAL_7f795192_31_flash_fwd_hdimdiff_bf16_sm90_cu_a6473388_34024cuda3std6ranges3__45__cpo4swapE)
_ZN67_INTERNAL_7f795192_31_flash_fwd_hdimdiff_bf16_sm90_cu_a6473388_34024cuda3std6ranges3__45__cpo4swapE:
	.zero		1
.L_7:


//--------------------- .nv.constant0._ZN7cutlass13device_kernelIN5flash11enable_sm90INS1_16FlashAttnFwdSm90INS1_25CollectiveMainloopFwdSm90ILi2EN4cute5tupleIJNS5_1CILi1EEES8_S8_EEENS6_IJNS7_ILi128EEESA_NS7_ILi192EEEEEELi128ENS_10bfloat16_tEfNS_4arch4Sm90ELb0ELb0ELb0ELb0ELb0ELb0ELb0ELb1ELb1ELb0ELb0ELb0EEENS1_21CollectiveEpilogueFwdINS6_IJSA_SA_SA_EEES9_SD_SF_Li256ELb0ELb0ELb0ELb0EEENS1_29StaticPersistentTileSchedulerILb0EEEEEEEEEvNT_6ParamsE --------------------------
	.section	.nv.constant0._ZN7cutlass13device_kernelIN5flash11enable_sm90INS1_16FlashAttnFwdSm90INS1_25CollectiveMainloopFwdSm90ILi2EN4cute5tupleIJNS5_1CILi1EEES8_S8_EEENS6_IJNS7_ILi128EEESA_NS7_ILi192EEEEEELi128ENS_10bfloat16_tEfNS_4arch4Sm90ELb0ELb0ELb0ELb0ELb0ELb0ELb0ELb1ELb1ELb0ELb0ELb0EEENS1_21CollectiveEpilogueFwdINS6_IJSA_SA_SA_EEES9_SD_SF_Li256ELb0ELb0ELb0ELb0EEENS1_29StaticPersistentTileSchedulerILb0EEEEEEEEEvNT_6ParamsE,"a",@progbits
	.sectionflags	@""
	.align	4
.nv.constant0._ZN7cutlass13device_kernelIN5flash11enable_sm90INS1_16FlashAttnFwdSm90INS1_25CollectiveMainloopFwdSm90ILi2EN4cute5tupleIJNS5_1CILi1EEES8_S8_EEENS6_IJNS7_ILi128EEESA_NS7_ILi192EEEEEELi128ENS_10bfloat16_tEfNS_4arch4Sm90ELb0ELb0ELb0ELb0ELb0ELb0ELb0ELb1ELb1ELb0ELb0ELb0EEENS1_21CollectiveEpilogueFwdINS6_IJSA_SA_SA_EEES9_SD_SF_Li256ELb0ELb0ELb0ELb0EEENS1_29StaticPersistentTileSchedulerILb0EEEEEEEEEvNT_6ParamsE:
	.zero		3840


//--------------------- .nv.constant0._ZN7cutlass13device_kernelIN5flash11enable_sm90INS1_16FlashAttnFwdSm90INS1_25CollectiveMainloopFwdSm90ILi2EN4cute5tupleIJNS5_1CILi2EEENS7_ILi1EEES9_EEENS6_IJNS7_ILi128EEESB_NS7_ILi192EEEEEELi128ENS_10bfloat16_tEfNS_4arch4Sm90ELb0ELb0ELb0ELb0ELb0ELb0ELb0ELb1ELb1ELb0ELb0ELb0EEENS1_21CollectiveEpilogueFwdINS6_IJSB_SB_SB_EEESA_SE_SG_Li256ELb0ELb0ELb0ELb0EEENS1_29StaticPersistentTileSchedulerILb0EEEEEEEEEvNT_6ParamsE --------------------------
	.section	.nv.constant0._ZN7cutlass13device_kernelIN5flash11enable_sm90INS1_16FlashAttnFwdSm90INS1_25CollectiveMainloopFwdSm90ILi2EN4cute5tupleIJNS5_1CILi2EEENS7_ILi1EEES9_EEENS6_IJNS7_ILi128EEESB_NS7_ILi192EEEEEELi128ENS_10bfloat16_tEfNS_4arch4Sm90ELb0ELb0ELb0ELb0ELb0ELb0ELb0ELb1ELb1ELb0ELb0ELb0EEENS1_21CollectiveEpilogueFwdINS6_IJSB_SB_SB_EEESA_SE_SG_Li256ELb0ELb0ELb0ELb0EEENS1_29StaticPersistentTileSchedulerILb0EEEEEEEEEvNT_6ParamsE,"a",@progbits
	.sectionflags	@""
	.align	4
.nv.constant0._ZN7cutlass13device_kernelIN5flash11enable_sm90INS1_16FlashAttnFwdSm90INS1_25CollectiveMainloopFwdSm90ILi2EN4cute5tupleIJNS5_1CILi2EEENS7_ILi1EEES9_EEENS6_IJNS7_ILi128EEESB_NS7_ILi192EEEEEELi128ENS_10bfloat16_tEfNS_4arch4Sm90ELb0ELb0ELb0ELb0ELb0ELb0ELb0ELb1ELb1ELb0ELb0ELb0EEENS1_21CollectiveEpilogueFwdINS6_IJSB_SB_SB_EEESA_SE_SG_Li256ELb0ELb0ELb0ELb0EEENS1_29StaticPersistentTileSchedulerILb0EEEEEEEEEvNT_6ParamsE:
	.zero		3840


//--------------------- .nv.constant0._ZN7cutlass13device_kernelIN5flash11enable_sm90INS1_16FlashAttnFwdSm90INS1_25CollectiveMainloopFwdSm90ILi2EN4cute5tupleIJNS5_1CILi1EEES8_S8_EEENS6_IJNS7_ILi128EEESA_NS7_ILi192EEEEEELi128ENS_10bfloat16_tEfNS_4arch4Sm90ELb0ELb0ELb0ELb1ELb0ELb0ELb0ELb1ELb1ELb0ELb0ELb0EEENS1_21CollectiveEpilogueFwdINS6_IJSA_SA_SA_EEES9_SD_SF_Li256ELb1ELb0ELb0ELb0EEENS1_36VarlenDynamicPersistentTileSchedulerILi128ELi128ELi256ELi32ELb0ELb0ELb1ELb0ELb1ELb1EEEEEEEEEvNT_6ParamsE --------------------------
	.section	.nv.constant0._ZN7cutlass13device_kernelIN5flash11enable_sm90INS1_16FlashAttnFwdSm90INS1_25CollectiveMainloopFwdSm90ILi2EN4cute5tupleIJNS5_1CILi1EEES8_S8_EEENS6_IJNS7_ILi128EEESA_NS7_ILi192EEEEEELi128ENS_10bfloat16_tEfNS_4arch4Sm90ELb0ELb0ELb0ELb1ELb0ELb0ELb0ELb1ELb1ELb0ELb0ELb0EEENS1_21CollectiveEpilogueFwdINS6_IJSA_SA_SA_EEES9_SD_SF_Li256ELb1ELb0ELb0ELb0EEENS1_36VarlenDynamicPersistentTileSchedulerILi128ELi128ELi256ELi32ELb0ELb0ELb1ELb0ELb1ELb1EEEEEEEEEvNT_6ParamsE,"a",@progbits
	.sectionflags	@""
	.align	4
.nv.constant0._ZN7cutlass13device_kernelIN5flash11enable_sm90INS1_16FlashAttnFwdSm90INS1_25CollectiveMainloopFwdSm90ILi2EN4cute5tupleIJNS5_1CILi1EEES8_S8_EEENS6_IJNS7_ILi128EEESA_NS7_ILi192EEEEEELi128ENS_10bfloat16_tEfNS_4arch4Sm90ELb0ELb0ELb0ELb1ELb0ELb0ELb0ELb1ELb1ELb0ELb0ELb0EEENS1_21CollectiveEpilogueFwdINS6_IJSA_SA_SA_EEES9_SD_SF_Li256ELb1ELb0ELb0ELb0EEENS1_36VarlenDynamicPersistentTileSchedulerILi128ELi128ELi256ELi32ELb0ELb0ELb1ELb0ELb1ELb1EEEEEEEEEvNT_6ParamsE:
	.zero		3456


//--------------------- .nv.constant0._ZN7cutlass13device_kernelIN5flash11enable_sm90INS1_16FlashAttnFwdSm90INS1_25CollectiveMainloopFwdSm90ILi2EN4cute5tupleIJNS5_1CILi1EEES8_S8_EEENS6_IJNS7_ILi128EEESA_NS7_ILi192EEEEEELi128ENS_10bfloat16_tEfNS_4arch4Sm90ELb0ELb0ELb0ELb1ELb0ELb1ELb0ELb1ELb1ELb0ELb0ELb0EEENS1_21CollectiveEpilogueFwdINS6_IJSA_SA_SA_EEES9_SD_SF_Li256ELb1ELb0ELb0ELb0EEENS1_36VarlenDynamicPersistentTileSchedulerILi128ELi128ELi256ELi32ELb0ELb0ELb1ELb0ELb1ELb1EEEEEEEEEvNT_6ParamsE --------------------------
	.section	.nv.constant0._ZN7cutlass13device_kernelIN5flash11enable_sm90INS1_16FlashAttnFwdSm90INS1_25CollectiveMainloopFwdSm90ILi2EN4cute5tupleIJNS5_1CILi1EEES8_S8_EEENS6_IJNS7_ILi128EEESA_NS7_ILi192EEEEEELi128ENS_10bfloat16_tEfNS_4arch4Sm90ELb0ELb0ELb0ELb1ELb0ELb1ELb0ELb1ELb1ELb0ELb0ELb0EEENS1_21CollectiveEpilogueFwdINS6_IJSA_SA_SA_EEES9_SD_SF_Li256ELb1ELb0ELb0ELb0EEENS1_36VarlenDynamicPersistentTileSchedulerILi128ELi128ELi256ELi32ELb0ELb0ELb1ELb0ELb1ELb1EEEEEEEEEvNT_6ParamsE,"a",@progbits
	.sectionflags	@""
	.align	4
.nv.constant0._ZN7cutlass13device_kernelIN5flash11enable_sm90INS1_16FlashAttnFwdSm90INS1_25CollectiveMainloopFwdSm90ILi2EN4cute5tupleIJNS5_1CILi1EEES8_S8_EEENS6_IJNS7_ILi128EEESA_NS7_ILi192EEEEEELi128ENS_10bfloat16_tEfNS_4arch4Sm90ELb0ELb0ELb0ELb1ELb0ELb1ELb0ELb1ELb1ELb0ELb0ELb0EEENS1_21CollectiveEpilogueFwdINS6_IJSA_SA_SA_EEES9_SD_SF_Li256ELb1ELb0ELb0ELb0EEENS1_36VarlenDynamicPersistentTileSchedulerILi128ELi128ELi256ELi32ELb0ELb0ELb1ELb0ELb1ELb1EEEEEEEEEvNT_6ParamsE:
	.zero		3456


//--------------------- .nv.constant0._ZN7cutlass13device_kernelIN5flash11enable_sm90INS1_16FlashAttnFwdSm90INS1_25CollectiveMainloopFwdSm90ILi2EN4cute5tupleIJNS5_1CILi1EEES8_S8_EEENS6_IJNS7_ILi128EEENS7_ILi96EEENS7_ILi192EEEEEELi128ENS_10bfloat16_tEfNS_4arch4Sm90ELb0ELb1ELb0ELb0ELb0ELb0ELb0ELb1ELb1ELb0ELb0ELb0EEENS1_21CollectiveEpilogueFwdINS6_IJSA_SA_SB_EEES9_SE_SG_Li256ELb0ELb0ELb0ELb0EEENS1_30DynamicPersistentTileSchedulerILi256ELi32ELb0ELb0ELb1EEEEEEEEEvNT_6ParamsE --------------------------
	.section	.nv.constant0._ZN7cutlass13device_kernelIN5flash11enable_sm90INS1_16FlashAttnFwdSm90INS1_25CollectiveMainloopFwdSm90ILi2EN4cute5tupleIJNS5_1CILi1EEES8_S8_EEENS6_IJNS7_ILi128EEENS7_ILi96EEENS7_ILi192EEEEEELi128ENS_10bfloat16_tEfNS_4arch4Sm90ELb0ELb1ELb0ELb0ELb0ELb0ELb0ELb1ELb1ELb0ELb0ELb0EEENS1_21CollectiveEpilogueFwdINS6_IJSA_SA_SB_EEES9_SE_SG_Li256ELb0ELb0ELb0ELb0EEENS1_30DynamicPersistentTileSchedulerILi256ELi32ELb0ELb0ELb1EEEEEEEEEvNT_6ParamsE,"a",@progbits
	.sectionflags	@""
	.align	4
.nv.constant0._ZN7cutlass13device_kernelIN5flash11enable_sm90INS1_16FlashAttnFwdSm90INS1_25CollectiveMainloopFwdSm90ILi2EN4cute5tupleIJNS5_1CILi1EEES8_S8_EEENS6_IJNS7_ILi128EEENS7_ILi96EEENS7_ILi192EEEEEELi128ENS_10bfloat16_tEfNS_4arch4Sm90ELb0ELb1ELb0ELb0ELb0ELb0ELb0ELb1ELb1ELb0ELb0ELb0EEENS1_21CollectiveEpilogueFwdINS6_IJSA_SA_SB_EEES9_SE_SG_Li256ELb0ELb0ELb0ELb0EEENS1_30DynamicPersistentTileSchedulerILi256ELi32ELb0ELb0ELb1EEEEEEEEEvNT_6ParamsE:
	.zero		3840


//--------------------- .nv.constant0._ZN7cutlass13device_kernelIN5flash11enable_sm90INS1_16FlashAttnFwdSm90INS1_25CollectiveMainloopFwdSm90ILi2EN4cute5tupleIJNS5_1CILi1EEES8_S8_EEENS6_IJNS7_ILi128EEENS7_ILi96EEENS7_ILi192EEEEEELi128ENS_10bfloat16_tEfNS_4arch4Sm90ELb0ELb1ELb0ELb1ELb0ELb0ELb0ELb1ELb1ELb0ELb0ELb0EEENS1_21CollectiveEpilogueFwdINS6_IJSA_SA_SB_EEES9_SE_SG_Li256ELb1ELb0ELb0ELb0EEENS1_36VarlenDynamicPersistentTileSchedulerILi128ELi96ELi256ELi32ELb0ELb0ELb1ELb1ELb0ELb1EEEEEEEEEvNT_6ParamsE --------------------------
	.section	.nv.constant0._ZN7cutlass13device_kernelIN5flash11enable_sm90INS1_16FlashAttnFwdSm90INS1_25CollectiveMainloopFwdSm90ILi2EN4cute5tupleIJNS5_1CILi1EEES8_S8_EEENS6_IJNS7_ILi128EEENS7_ILi96EEENS7_ILi192EEEEEELi128ENS_10bfloat16_tEfNS_4arch4Sm90ELb0ELb1ELb0ELb1ELb0ELb0ELb0ELb1ELb1ELb0ELb0ELb0EEENS1_21CollectiveEpilogueFwdINS6_IJSA_SA_SB_EEES9_SE_SG_Li256ELb1ELb0ELb0ELb0EEENS1_36VarlenDynamicPersistentTileSchedulerILi128ELi96ELi256ELi32ELb0ELb0ELb1ELb1ELb0ELb1EEEEEEEEEvNT_6ParamsE,"a",@progbits
	.sectionflags	@""
	.align	4
.nv.constant0._ZN7cutlass13device_kernelIN5flash11enable_sm90INS1_16FlashAttnFwdSm90INS1_25CollectiveMainloopFwdSm90ILi2EN4cute5tupleIJNS5_1CILi1EEES8_S8_EEENS6_IJNS7_ILi128EEENS7_ILi96EEENS7_ILi192EEEEEELi128ENS_10bfloat16_tEfNS_4arch4Sm90ELb0ELb1ELb0ELb1ELb0ELb0ELb0ELb1ELb1ELb0ELb0ELb0EEENS1_21CollectiveEpilogueFwdINS6_IJSA_SA_SB_EEES9_SE_SG_Li256ELb1ELb0ELb0ELb0EEENS1_36VarlenDynamicPersistentTileSchedulerILi128ELi96ELi256ELi32ELb0ELb0ELb1ELb1ELb0ELb1EEEEEEEEEvNT_6ParamsE:
	.zero		3456


//--------------------- .nv.constant0._ZN7cutlass13device_kernelIN5flash11enable_sm90INS1_16FlashAttnFwdSm90INS1_25CollectiveMainloopFwdSm90ILi2EN4cute5tupleIJNS5_1CILi1EEES8_S8_EEENS6_IJNS7_ILi128EEENS7_ILi96EEENS7_ILi192EEEEEELi128ENS_10bfloat16_tEfNS_4arch4Sm90ELb0ELb1ELb0ELb1ELb0ELb1ELb0ELb1ELb1ELb0ELb0ELb0EEENS1_21CollectiveEpilogueFwdINS6_IJSA_SA_SB_EEES9_SE_SG_Li256ELb1ELb0ELb0ELb0EEENS1_36VarlenDynamicPersistentTileSchedulerILi128ELi96ELi256ELi32ELb0ELb0ELb1ELb1ELb0ELb1EEEEEEEEEvNT_6ParamsE --------------------------
	.section	.nv.constant0._ZN7cutlass13device_kernelIN5flash11enable_sm90INS1_16FlashAttnFwdSm90INS1_25CollectiveMainloopFwdSm90ILi2EN4cute5tupleIJNS5_1CILi1EEES8_S8_EEENS6_IJNS7_ILi128EEENS7_ILi96EEENS7_ILi192EEEEEELi128ENS_10bfloat16_tEfNS_4arch4Sm90ELb0ELb1ELb0ELb1ELb0ELb1ELb0ELb1ELb1ELb0ELb0ELb0EEENS1_21CollectiveEpilogueFwdINS6_IJSA_SA_SB_EEES9_SE_SG_Li256ELb1ELb0ELb0ELb0EEENS1_36VarlenDynamicPersistentTileSchedulerILi128ELi96ELi256ELi32ELb0ELb0ELb1ELb1ELb0ELb1EEEEEEEEEvNT_6ParamsE,"a",@progbits
	.sectionflags	@""
	.align	4
.nv.constant0._ZN7cutlass13device_kernelIN5flash11enable_sm90INS1_16FlashAttnFwdSm90INS1_25CollectiveMainloopFwdSm90ILi2EN4cute5tupleIJNS5_1CILi1EEES8_S8_EEENS6_IJNS7_ILi128EEENS7_ILi96EEENS7_ILi192EEEEEELi128ENS_10bfloat16_tEfNS_4arch4Sm90ELb0ELb1ELb0ELb1ELb0ELb1ELb0ELb1ELb1ELb0ELb0ELb0EEENS1_21CollectiveEpilogueFwdINS6_IJSA_SA_SB_EEES9_SE_SG_Li256ELb1ELb0ELb0ELb0EEENS1_36VarlenDynamicPersistentTileSchedulerILi128ELi96ELi256ELi32ELb0ELb0ELb1ELb1ELb0ELb1EEEEEEEEEvNT_6ParamsE:
	.zero		3456


//--------------------- .nv.constant0._ZN7cutlass13device_kernelIN5flash11enable_sm90INS1_16FlashAttnFwdSm90INS1_25CollectiveMainloopFwdSm90ILi2EN4cute5tupleIJNS5_1CILi1EEES8_S8_EEENS6_IJNS7_ILi128EEESA_NS7_ILi192EEEEEELi128ENS_10bfloat16_tEfNS_4arch4Sm90ELb1ELb0ELb0ELb0ELb0ELb0ELb0ELb1ELb1ELb0ELb0ELb0EEENS1_21CollectiveEpilogueFwdINS6_IJSA_SA_SA_EEES9_SD_SF_Li256ELb0ELb0ELb0ELb0EEENS1_30DynamicPersistentTileSchedulerILi256ELi32ELb0ELb0ELb1EEEEEEEEEvNT_6ParamsE --------------------------
	.section	.nv.constant0._ZN7cutlass13device_kernelIN5flash11enable_sm90INS1_16FlashAttnFwdSm90INS1_25CollectiveMainloopFwdSm90ILi2EN4cute5tupleIJNS5_1CILi1EEES8_S8_EEENS6_IJNS7_ILi128EEESA_NS7_ILi192EEEEEELi128ENS_10bfloat16_tEfNS_4arch4Sm90ELb1ELb0ELb0ELb0ELb0ELb0ELb0ELb1ELb1ELb0ELb0ELb0EEENS1_21CollectiveEpilogueFwdINS6_IJSA_SA_SA_EEES9_SD_SF_Li256ELb0ELb0ELb0ELb0EEENS1_30DynamicPersistentTileSchedulerILi256ELi32ELb0ELb0ELb1EEEEEEEEEvNT_6ParamsE,"a",@progbits
	.sectionflags	@""
	.align	4
.nv.constant0._ZN7cutlass13device_kernelIN5flash11enable_sm90INS1_16FlashAttnFwdSm90INS1_25CollectiveMainloopFwdSm90ILi2EN4cute5tupleIJNS5_1CILi1EEES8_S8_EEENS6_IJNS7_ILi128EEESA_NS7_ILi192EEEEEELi128ENS_10bfloat16_tEfNS_4arch4Sm90ELb1ELb0ELb0ELb0ELb0ELb0ELb0ELb1ELb1ELb0ELb0ELb0EEENS1_21CollectiveEpilogueFwdINS6_IJSA_SA_SA_EEES9_SD_SF_Li256ELb0ELb0ELb0ELb0EEENS1_30DynamicPersistentTileSchedulerILi256ELi32ELb0ELb0ELb1EEEEEEEEEvNT_6ParamsE:
	.zero		3840


//--------------------- .nv.constant0._ZN7cutlass13device_kernelIN5flash11enable_sm90INS1_16FlashAttnFwdSm90INS1_25CollectiveMainloopFwdSm90ILi2EN4cute5tupleIJNS5_1CILi1EEES8_S8_EEENS6_IJNS7_ILi128EEESA_NS7_ILi192EEEEEELi128ENS_10bfloat16_tEfNS_4arch4Sm90ELb1ELb0ELb0ELb1ELb0ELb0ELb0ELb1ELb1ELb0ELb0ELb0EEENS1_21CollectiveEpilogueFwdINS6_IJSA_SA_SA_EEES9_SD_SF_Li256ELb1ELb0ELb0ELb0EEENS1_36VarlenDynamicPersistentTileSchedulerILi128ELi128ELi256ELi32ELb0ELb0ELb1ELb1ELb1ELb1EEEEEEEEEvNT_6ParamsE --------------------------
	.section	.nv.constant0._ZN7cutlass13device_kernelIN5flash11enable_sm90INS1_16FlashAttnFwdSm90INS1_25CollectiveMainloopFwdSm90ILi2EN4cute5tupleIJNS5_1CILi1EEES8_S8_EEENS6_IJNS7_ILi128EEESA_NS7_ILi192EEEEEELi128ENS_10bfloat16_tEfNS_4arch4Sm90ELb1ELb0ELb0ELb1ELb0ELb0ELb0ELb1ELb1ELb0ELb0ELb0EEENS1_21CollectiveEpilogueFwdINS6_IJSA_SA_SA_EEES9_SD_SF_Li256ELb1ELb0ELb0ELb0EEENS1_36VarlenDynamicPersistentTileSchedulerILi128ELi128ELi256ELi32ELb0ELb0ELb1ELb1ELb1ELb1EEEEEEEEEvNT_6ParamsE,"a",@progbits
	.sectionflags	@""
	.align	4
.nv.constant0._ZN7cutlass13device_kernelIN5flash11enable_sm90INS1_16FlashAttnFwdSm90INS1_25CollectiveMainloopFwdSm90ILi2EN4cute5tupleIJNS5_1CILi1EEES8_S8_EEENS6_IJNS7_ILi128EEESA_NS7_ILi192EEEEEELi128ENS_10bfloat16_tEfNS_4arch4Sm90ELb1ELb0ELb0ELb1ELb0ELb0ELb0ELb1ELb1ELb0ELb0ELb0EEENS1_21CollectiveEpilogueFwdINS6_IJSA_SA_SA_EEES9_SD_SF_Li256ELb1ELb0ELb0ELb0EEENS1_36VarlenDynamicPersistentTileSchedulerILi128ELi128ELi256ELi32ELb0ELb0ELb1ELb1ELb1ELb1EEEEEEEEEvNT_6ParamsE:
	.zero		3456


//--------------------- .nv.constant0._ZN7cutlass13device_kernelIN5flash11enable_sm90INS1_16FlashAttnFwdSm90INS1_25CollectiveMainloopFwdSm90ILi2EN4cute5tupleIJNS5_1CILi1EEES8_S8_EEENS6_IJNS7_ILi128EEESA_NS7_ILi192EEEEEELi128ENS_10bfloat16_tEfNS_4arch4Sm90ELb1ELb0ELb0ELb1ELb0ELb1ELb0ELb1ELb1ELb0ELb0ELb0EEENS1_21CollectiveEpilogueFwdINS6_IJSA_SA_SA_EEES9_SD_SF_Li256ELb1ELb0ELb0ELb0EEENS1_36VarlenDynamicPersistentTileSchedulerILi128ELi128ELi256ELi32ELb0ELb0ELb1ELb1ELb1ELb1EEEEEEEEEvNT_6ParamsE --------------------------
	.section	.nv.constant0._ZN7cutlass13device_kernelIN5flash11enable_sm90INS1_16FlashAttnFwdSm90INS1_25CollectiveMainloopFwdSm90ILi2EN4cute5tupleIJNS5_1CILi1EEES8_S8_EEENS6_IJNS7_ILi128EEESA_NS7_ILi192EEEEEELi128ENS_10bfloat16_tEfNS_4arch4Sm90ELb1ELb0ELb0ELb1ELb0ELb1ELb0ELb1ELb1ELb0ELb0ELb0EEENS1_21CollectiveEpilogueFwdINS6_IJSA_SA_SA_EEES9_SD_SF_Li256ELb1ELb0ELb0ELb0EEENS1_36VarlenDynamicPersistentTileSchedulerILi128ELi128ELi256ELi32ELb0ELb0ELb1ELb1ELb1ELb1EEEEEEEEEvNT_6ParamsE,"a",@progbits
	.sectionflags	@""
	.align	4
.nv.constant0._ZN7cutlass13device_kernelIN5flash11enable_sm90INS1_16FlashAttnFwdSm90INS1_25CollectiveMainloopFwdSm90ILi2EN4cute5tupleIJNS5_1CILi1EEES8_S8_EEENS6_IJNS7_ILi128EEESA_NS7_ILi192EEEEEELi128ENS_10bfloat16_tEfNS_4arch4Sm90ELb1ELb0ELb0ELb1ELb0ELb1ELb0ELb1ELb1ELb0ELb0ELb0EEENS1_21CollectiveEpilogueFwdINS6_IJSA_SA_SA_EEES9_SD_SF_Li256ELb1ELb0ELb0ELb0EEENS1_36VarlenDynamicPersistentTileSchedulerILi128ELi128ELi256ELi32ELb0ELb0ELb1ELb1ELb1ELb1EEEEEEEEEvNT_6ParamsE:
	.zero		3456


//--------------------- .nv.constant0._ZN7cutlass13device_kernelIN5flash11enable_sm90INS1_16FlashAttnFwdSm90INS1_25CollectiveMainloopFwdSm90ILi2EN4cute5tupleIJNS5_1CILi1EEES8_S8_EEENS6_IJNS7_ILi64EEESA_SA_EEELi512ENS_10bfloat16_tEfNS_4arch4Sm90ELb0ELb0ELb0ELb0ELb0ELb0ELb0ELb0ELb0ELb0ELb0ELb0EEENS1_21CollectiveEpilogueFwdINS6_IJSA_NS7_ILi512EEESA_EEES9_SC_SE_Li256ELb0ELb0ELb0ELb0EEENS1_29StaticPersistentTileSchedulerILb0EEEEEEEEEvNT_6ParamsE --------------------------
	.section	.nv.constant0._ZN7cutlass13device_kernelIN5flash11enable_sm90INS1_16FlashAttnFwdSm90INS1_25CollectiveMainloopFwdSm90ILi2EN4cute5tupleIJNS5_1CILi1EEES8_S8_EEENS6_IJNS7_ILi64EEESA_SA_EEELi512ENS_10bfloat16_tEfNS_4arch4Sm90ELb0ELb0ELb0ELb0ELb0ELb0ELb0ELb0ELb0ELb0ELb0ELb0EEENS1_21CollectiveEpilogueFwdINS6_IJSA_NS7_ILi512EEESA_EEES9_SC_SE_Li256ELb0ELb0ELb0ELb0EEENS1_29StaticPersistentTileSchedulerILb0EEEEEEEEEvNT_6ParamsE,"a",@progbits
	.sectionflags	@""
	.align	4
.nv.constant0._ZN7cutlass13device_kernelIN5flash11enable_sm90INS1_16FlashAttnFwdSm90INS1_25CollectiveMainloopFwdSm90ILi2EN4cute5tupleIJNS5_1CILi1EEES8_S8_EEENS6_IJNS7_ILi64EEESA_SA_EEELi512ENS_10bfloat16_tEfNS_4arch4Sm90ELb0ELb0ELb0ELb0ELb0ELb0ELb0ELb0ELb0ELb0ELb0ELb0EEENS1_21CollectiveEpilogueFwdINS6_IJSA_NS7_ILi512EEESA_EEES9_SC_SE_Li256ELb0ELb0ELb0ELb0EEENS1_29StaticPersistentTileSchedulerILb0EEEEEEEEEvNT_6ParamsE:
	.zero		3840


//--------------------- .nv.constant0._ZN7cutlass13device_kernelIN5flash11enable_sm90INS1_16FlashAttnFwdSm90INS1_25CollectiveMainloopFwdSm90ILi2EN4cute5tupleIJNS5_1CILi1EEES8_S8_EEENS6_IJNS7_ILi64EEESA_SA_EEELi512ENS_10bfloat16_tEfNS_4arch4Sm90ELb0ELb0ELb0ELb0ELb0ELb0ELb1ELb0ELb0ELb0ELb0ELb0EEENS1_21CollectiveEpilogueFwdINS6_IJSA_NS7_ILi512EEESA_EEES9_SC_SE_Li256ELb0ELb0ELb0ELb0EEENS1_29StaticPersistentTileSchedulerILb0EEEEEEEEEvNT_6ParamsE --------------------------
	.section	.nv.constant0._ZN7cutlass13device_kernelIN5flash11enable_sm90INS1_16FlashAttnFwdSm90INS1_25CollectiveMainloopFwdSm90ILi2EN4cute5tupleIJNS5_1CILi1EEES8_S8_EEENS6_IJNS7_ILi64EEESA_SA_EEELi512ENS_10bfloat16_tEfNS_4arch4Sm90ELb0ELb0ELb0ELb0ELb0ELb0ELb1ELb0ELb0ELb0ELb0ELb0EEENS1_21CollectiveEpilogueFwdINS6_IJSA_NS7_ILi512EEESA_EEES9_SC_SE_Li256ELb0ELb0ELb0ELb0EEENS1_29StaticPersistentTileSchedulerILb0EEEEEEEEEvNT_6ParamsE,"a",@progbits
	.sectionflags	@""
	.align	4
.nv.constant0._ZN7cutlass13device_kernelIN5flash11enable_sm90INS1_16FlashAttnFwdSm90INS1_25CollectiveMainloopFwdSm90ILi2EN4cute5tupleIJNS5_1CILi1EEES8_S8_EEENS6_IJNS7_ILi64EEESA_SA_EEELi512ENS_10bfloat16_tEfNS_4arch4Sm90ELb0ELb0ELb0ELb0ELb0ELb0ELb1ELb0ELb0ELb0ELb0ELb0EEENS1_21CollectiveEpilogueFwdINS6_IJSA_NS7_ILi512EEESA_EEES9_SC_SE_Li256ELb0ELb0ELb0ELb0EEENS1_29StaticPersistentTileSchedulerILb0EEEEEEEEEvNT_6ParamsE:
	.zero		4096


//--------------------- .nv.constant0._ZN7cutlass13device_kernelIN5flash11enable_sm90INS1_16FlashAttnFwdSm90INS1_25CollectiveMainloopFwdSm90ILi2EN4cute5tupleIJNS5_1CILi1EEES8_S8_EEENS6_IJNS7_ILi64EEESA_SA_EEELi512ENS_10bfloat16_tEfNS_4arch4Sm90ELb0ELb0ELb0ELb1ELb0ELb0ELb0ELb0ELb0ELb0ELb0ELb0EEENS1_21CollectiveEpilogueFwdINS6_IJSA_NS7_ILi512EEESA_EEES9_SC_SE_Li256ELb1ELb0ELb0ELb0EEENS1_36VarlenDynamicPersistentTileSchedulerILi64ELi64ELi256ELi32ELb0ELb0ELb1ELb0ELb1ELb1EEEEEEEEEvNT_6ParamsE --------------------------
	.section	.nv.constant0._ZN7cutlass13device_kernelIN5flash11enable_sm90INS1_16FlashAttnFwdSm90INS1_25CollectiveMainloopFwdSm90ILi2EN4cute5tupleIJNS5_1CILi1EEES8_S8_EEENS6_IJNS7_ILi64EEESA_SA_EEELi512ENS_10bfloat16_tEfNS_4arch4Sm90ELb0ELb0ELb0ELb1ELb0ELb0ELb0ELb0ELb0ELb0ELb0ELb0EEENS1_21CollectiveEpilogueFwdINS6_IJSA_NS7_ILi512EEESA_EEES9_SC_SE_Li256ELb1ELb0ELb0ELb0EEENS1_36VarlenDynamicPersistentTileSchedulerILi64ELi64ELi256ELi32ELb0ELb0ELb1ELb0ELb1ELb1EEEEEEEEEvNT_6ParamsE,"a",@progbits
	.sectionflags	@""
	.align	4
.nv.constant0._ZN7cutlass13device_kernelIN5flash11enable_sm90INS1_16FlashAttnFwdSm90INS1_25CollectiveMainloopFwdSm90ILi2EN4cute5tupleIJNS5_1CILi1EEES8_S8_EEENS6_IJNS7_ILi64EEESA_SA_EEELi512ENS_10bfloat16_tEfNS_4arch4Sm90ELb0ELb0ELb0ELb1ELb0ELb0ELb0ELb0ELb0ELb0ELb0ELb0EEENS1_21CollectiveEpilogueFwdINS6_IJSA_NS7_ILi512EEESA_EEES9_SC_SE_Li256ELb1ELb0ELb0ELb0EEENS1_36VarlenDynamicPersistentTileSchedulerILi64ELi64ELi256ELi32ELb0ELb0ELb1ELb0ELb1ELb1EEEEEEEEEvNT_6ParamsE:
	.zero		3456


//--------------------- .nv.constant0._ZN7cutlass13device_kernelIN5flash11enable_sm90INS1_16FlashAttnFwdSm90INS1_25CollectiveMainloopFwdSm90ILi2EN4cute5tupleIJNS5_1CILi1EEES8_S8_EEENS6_IJNS7_ILi64EEESA_SA_EEELi512ENS_10bfloat16_tEfNS_4arch4Sm90ELb0ELb0ELb0ELb1ELb0ELb1ELb0ELb0ELb0ELb0ELb0ELb0EEENS1_21CollectiveEpilogueFwdINS6_IJSA_NS7_ILi512EEESA_EEES9_SC_SE_Li256ELb1ELb0ELb0ELb0EEENS1_36VarlenDynamicPersistentTileSchedulerILi64ELi64ELi256ELi32ELb0ELb0ELb1ELb0ELb1ELb1EEEEEEEEEvNT_6ParamsE --------------------------
	.section	.nv.constant0._ZN7cutlass13device_kernelIN5flash11enable_sm90INS1_16FlashAttnFwdSm90INS1_25CollectiveMainloopFwdSm90ILi2EN4cute5tupleIJNS5_1CILi1EEES8_S8_EEENS6_IJNS7_ILi64EEESA_SA_EEELi512ENS_10bfloat16_tEfNS_4arch4Sm90ELb0ELb0ELb0ELb1ELb0ELb1ELb0ELb0ELb0ELb0ELb0ELb0EEENS1_21CollectiveEpilogueFwdINS6_IJSA_NS7_ILi512EEESA_EEES9_SC_SE_Li256ELb1ELb0ELb0ELb0EEENS1_36VarlenDynamicPersistentTileSchedulerILi64ELi64ELi256ELi32ELb0ELb0ELb1ELb0ELb1ELb1EEEEEEEEEvNT_6ParamsE,"a",@progbits
	.sectionflags	@""
	.align	4
.nv.constant0._ZN7cutlass13device_kernelIN5flash11enable_sm90INS1_16FlashAttnFwdSm90INS1_25CollectiveMainloopFwdSm90ILi2EN4cute5tupleIJNS5_1CILi1EEES8_S8_EEENS6_IJNS7_ILi64EEESA_SA_EEELi512ENS_10bfloat16_tEfNS_4arch4Sm90ELb0ELb0ELb0ELb1ELb0ELb1ELb0ELb0ELb0ELb0ELb0ELb0EEENS1_21CollectiveEpilogueFwdINS6_IJSA_NS7_ILi512EEESA_EEES9_SC_SE_Li256ELb1ELb0ELb0ELb0EEENS1_36VarlenDynamicPersistentTileSchedulerILi64ELi64ELi256ELi32ELb0ELb0ELb1ELb0ELb1ELb1EEEEEEEEEvNT_6ParamsE:
	.zero		3456


//--------------------- .nv.constant0._ZN7cutlass13device_kernelIN5flash11enable_sm90INS1_16FlashAttnFwdSm90INS1_25CollectiveMainloopFwdSm90ILi2EN4cute5tupleIJNS5_1CILi1EEES8_S8_EEENS6_IJNS7_ILi64EEESA_SA_EEELi512ENS_10bfloat16_tEfNS_4arch4Sm90ELb0ELb0ELb0ELb1ELb0ELb0ELb1ELb0ELb0ELb0ELb0ELb0EEENS1_21CollectiveEpilogueFwdINS6_IJSA_NS7_ILi512EEESA_EEES9_SC_SE_Li256ELb1ELb0ELb0ELb0EEENS1_36VarlenDynamicPersistentTileSchedulerILi64ELi64ELi256ELi32ELb0ELb0ELb1ELb0ELb1ELb1EEEEEEEEEvNT_6ParamsE --------------------------
	.section	.nv.constant0._ZN7cutlass13device_kernelIN5flash11enable_sm90INS1_16FlashAttnFwdSm90INS1_25CollectiveMainloopFwdSm90ILi2EN4cute5tupleIJNS5_1CILi1EEES8_S8_EEENS6_IJNS7_ILi64EEESA_SA_EEELi512ENS_10bfloat16_tEfNS_4arch4Sm90ELb0ELb0ELb0ELb1ELb0ELb0ELb1ELb0ELb0ELb0ELb0ELb0EEENS1_21CollectiveEpilogueFwdINS6_IJSA_NS7_ILi512EEESA_EEES9_SC_SE_Li256ELb1ELb0ELb0ELb0EEENS1_36VarlenDynamicPersistentTileSchedulerILi64ELi64ELi256ELi32ELb0ELb0ELb1ELb0ELb1ELb1EEEEEEEEEvNT_6ParamsE,"a",@progbits
	.sectionflags	@""
	.align	4
.nv.constant0._ZN7cutlass13device_kernelIN5flash11enable_sm90INS1_16FlashAttnFwdSm90INS1_25CollectiveMainloopFwdSm90ILi2EN4cute5tupleIJNS5_1CILi1EEES8_S8_EEENS6_IJNS7_ILi64EEESA_SA_EEELi512ENS_10bfloat16_tEfNS_4arch4Sm90ELb0ELb0ELb0ELb1ELb0ELb0ELb1ELb0ELb0ELb0ELb0ELb0EEENS1_21CollectiveEpilogueFwdINS6_IJSA_NS7_ILi512EEESA_EEES9_SC_SE_Li256ELb1ELb0ELb0ELb0EEENS1_36VarlenDynamicPersistentTileSchedulerILi64ELi64ELi256ELi32ELb0ELb0ELb1ELb0ELb1ELb1EEEEEEEEEvNT_6ParamsE:
	.zero		3712


//--------------------- .nv.constant0._ZN7cutlass13device_kernelIN5flash11enable_sm90INS1_16FlashAttnFwdSm90INS1_25CollectiveMainloopFwdSm90ILi2EN4cute5tupleIJNS5_1CILi1EEES8_S8_EEENS6_IJNS7_ILi64EEESA_SA_EEELi512ENS_10bfloat16_tEfNS_4arch4Sm90ELb0ELb0ELb0ELb1ELb0ELb1ELb1ELb0ELb0ELb0ELb0ELb0EEENS1_21CollectiveEpilogueFwdINS6_IJSA_NS7_ILi512EEESA_EEES9_SC_SE_Li256ELb1ELb0ELb0ELb0EEENS1_36VarlenDynamicPersistentTileSchedulerILi64ELi64ELi256ELi32ELb0ELb0ELb1ELb0ELb1ELb1EEEEEEEEEvNT_6ParamsE --------------------------
	.section	.nv.constant0._ZN7cutlass13device_kernelIN5flash11enable_sm90INS1_16FlashAttnFwdSm90INS1_25CollectiveMainloopFwdSm90ILi2EN4cute5tupleIJNS5_1CILi1EEES8_S8_EEENS6_IJNS7_ILi64EEESA_SA_EEELi512ENS_10bfloat16_tEfNS_4arch4Sm90ELb0ELb0ELb0ELb1ELb0ELb1ELb1ELb0ELb0ELb0ELb0ELb0EEENS1_21CollectiveEpilogueFwdINS6_IJSA_NS7_ILi512EEESA_EEES9_SC_SE_Li256ELb1ELb0ELb0ELb0EEENS1_36VarlenDynamicPersistentTileSchedulerILi64ELi64ELi256ELi32ELb0ELb0ELb1ELb0ELb1ELb1EEEEEEEEEvNT_6ParamsE,"a",@progbits
	.sectionflags	@""
	.align	4
.nv.constant0._ZN7cutlass13device_kernelIN5flash11enable_sm90INS1_16FlashAttnFwdSm90INS1_25CollectiveMainloopFwdSm90ILi2EN4cute5tupleIJNS5_1CILi1EEES8_S8_EEENS6_IJNS7_ILi64EEESA_SA_EEELi512ENS_10bfloat16_tEfNS_4arch4Sm90ELb0ELb0ELb0ELb1ELb0ELb1ELb1ELb0ELb0ELb0ELb0ELb0EEENS1_21CollectiveEpilogueFwdINS6_IJSA_NS7_ILi512EEESA_EEES9_SC_SE_Li256ELb1ELb0ELb0ELb0EEENS1_36VarlenDynamicPersistentTileSchedulerILi64ELi64ELi256ELi32ELb0ELb0ELb1ELb0ELb1ELb1EEEEEEEEEvNT_6ParamsE:
	.zero		3712


//--------------------- .nv.constant0._ZN7cutlass13device_kernelIN5flash11enable_sm90INS1_16FlashAttnFwdSm90INS1_25CollectiveMainloopFwdSm90ILi2EN4cute5tupleIJNS5_1CILi1EEES8_S8_EEENS6_IJNS7_ILi64EEESA_SA_EEELi512ENS_10bfloat16_tEfNS_4arch4Sm90ELb0ELb1ELb0ELb0ELb0ELb0ELb0ELb0ELb0ELb0ELb0ELb0EEENS1_21CollectiveEpilogueFwdINS6_IJSA_NS7_ILi512EEESA_EEES9_SC_SE_Li256ELb0ELb0ELb0ELb0EEENS1_30DynamicPersistentTileSchedulerILi256ELi32ELb0ELb0ELb1EEEEEEEEEvNT_6ParamsE --------------------------
	.section	.nv.constant0._ZN7cutlass13device_kernelIN5flash11enable_sm90INS1_16FlashAttnFwdSm90INS1_25CollectiveMainloopFwdSm90ILi2EN4cute5tupleIJNS5_1CILi1EEES8_S8_EEENS6_IJNS7_ILi64EEESA_SA_EEELi512ENS_10bfloat16_tEfNS_4arch4Sm90ELb0ELb1ELb0ELb0ELb0ELb0ELb0ELb0ELb0ELb0ELb0ELb0EEENS1_21CollectiveEpilogueFwdINS6_IJSA_NS7_ILi512EEESA_EEES9_SC_SE_Li256ELb0ELb0ELb0ELb0EEENS1_30DynamicPersistentTileSchedulerILi256ELi32ELb0ELb0ELb1EEEEEEEEEvNT_6ParamsE,"a",@progbits
	.sectionflags	@""
	.align	4
.nv.constant0._ZN7cutlass13device_kernelIN5flash11enable_sm90INS1_16FlashAttnFwdSm90INS1_25CollectiveMainloopFwdSm90ILi2EN4cute5tupleIJNS5_1CILi1EEES8_S8_EEENS6_IJNS7_ILi64EEESA_SA_EEELi512ENS_10bfloat16_tEfNS_4arch4Sm90ELb0ELb1ELb0ELb0ELb0ELb0ELb0ELb0ELb0ELb0ELb0ELb0EEENS1_21CollectiveEpilogueFwdINS6_IJSA_NS7_ILi512EEESA_EEES9_SC_SE_Li256ELb0ELb0ELb0ELb0EEENS1_30DynamicPersistentTileSchedulerILi256ELi32ELb0ELb0ELb1EEEEEEEEEvNT_6ParamsE:
	.zero		3840


//--------------------- .nv.constant0._ZN7cutlass13device_kernelIN5flash11enable_sm90INS1_16FlashAttnFwdSm90INS1_25CollectiveMainloopFwdSm90ILi2EN4cute5tupleIJNS5_1CILi1EEES8_S8_EEENS6_IJNS7_ILi64EEESA_SA_EEELi512ENS_10bfloat16_tEfNS_4arch4Sm90ELb0ELb1ELb0ELb0ELb0ELb0ELb1ELb0ELb0ELb0ELb0ELb0EEENS1_21CollectiveEpilogueFwdINS6_IJSA_NS7_ILi512EEESA_EEES9_SC_SE_Li256ELb0ELb0ELb0ELb0EEENS1_30DynamicPersistentTileSchedulerILi256ELi32ELb0ELb0ELb1EEEEEEEEEvNT_6ParamsE --------------------------
	.section	.nv.constant0._ZN7cutlass13device_kernelIN5flash11enable_sm90INS1_16FlashAttnFwdSm90INS1_25CollectiveMainloopFwdSm90ILi2EN4cute5tupleIJNS5_1CILi1EEES8_S8_EEENS6_IJNS7_ILi64EEESA_SA_EEELi512ENS_10bfloat16_tEfNS_4arch4Sm90ELb0ELb1ELb0ELb0ELb0ELb0ELb1ELb0ELb0ELb0ELb0ELb0EEENS1_21CollectiveEpilogueFwdINS6_IJSA_NS7_ILi512EEESA_EEES9_SC_SE_Li256ELb0ELb0ELb0ELb0EEENS1_30DynamicPersistentTileSchedulerILi256ELi32ELb0ELb0ELb1EEEEEEEEEvNT_6ParamsE,"a",@progbits
	.sectionflags	@""
	.align	4
.nv.constant0._ZN7cutlass13device_kernelIN5flash11enable_sm90INS1_16FlashAttnFwdSm90INS1_25CollectiveMainloopFwdSm90ILi2EN4cute5tupleIJNS5_1CILi1EEES8_S8_EEENS6_IJNS7_ILi64EEESA_SA_EEELi512ENS_10bfloat16_tEfNS_4arch4Sm90ELb0ELb1ELb0ELb0ELb0ELb0ELb1ELb0ELb0ELb0ELb0ELb0EEENS1_21CollectiveEpilogueFwdINS6_IJSA_NS7_ILi512EEESA_EEES9_SC_SE_Li256ELb0ELb0ELb0ELb0EEENS1_30DynamicPersistentTileSchedulerILi256ELi32ELb0ELb0ELb1EEEEEEEEEvNT_6ParamsE:
	.zero		4096


//--------------------- .nv.constant0._ZN7cutlass13device_kernelIN5flash11enable_sm90INS1_16FlashAttnFwdSm90INS1_25CollectiveMainloopFwdSm90ILi2EN4cute5tupleIJNS5_1CILi1EEES8_S8_EEENS6_IJNS7_ILi64EEESA_SA_EEELi512ENS_10bfloat16_tEfNS_4arch4Sm90ELb0ELb1ELb0ELb1ELb0ELb0ELb0ELb0ELb0ELb0ELb0ELb0EEENS1_21CollectiveEpilogueFwdINS6_IJSA_NS7_ILi512EEESA_EEES9_SC_SE_Li256ELb1ELb0ELb0ELb0EEENS1_36VarlenDynamicPersistentTileSchedulerILi64ELi64ELi256ELi32ELb0ELb0ELb1ELb1ELb0ELb1EEEEEEEEEvNT_6ParamsE --------------------------
	.section	.nv.constant0._ZN7cutlass13device_kernelIN5flash11enable_sm90INS1_16FlashAttnFwdSm90INS1_25CollectiveMainloopFwdSm90ILi2EN4cute5tupleIJNS5_1CILi1EEES8_S8_EEENS6_IJNS7_ILi64EEESA_SA_EEELi512ENS_10bfloat16_tEfNS_4arch4Sm90ELb0ELb1ELb0ELb1ELb0ELb0ELb0ELb0ELb0ELb0ELb0ELb0EEENS1_21CollectiveEpilogueFwdINS6_IJSA_NS7_ILi512EEESA_EEES9_SC_SE_Li256ELb1ELb0ELb0ELb0EEENS1_36VarlenDynamicPersistentTileSchedulerILi64ELi64ELi256ELi32ELb0ELb0ELb1ELb1ELb0ELb1EEEEEEEEEvNT_6ParamsE,"a",@progbits
	.sectionflags	@""
	.align	4
.nv.constant0._ZN7cutlass13device_kernelIN5flash11enable_sm90INS1_16FlashAttnFwdSm90INS1_25CollectiveMainloopFwdSm90ILi2EN4cute5tupleIJNS5_1CILi1EEES8_S8_EEENS6_IJNS7_ILi64EEESA_SA_EEELi512ENS_10bfloat16_tEfNS_4arch4Sm90ELb0ELb1ELb0ELb1ELb0ELb0ELb0ELb0ELb0ELb0ELb0ELb0EEENS1_21CollectiveEpilogueFwdINS6_IJSA_NS7_ILi512EEESA_EEES9_SC_SE_Li256ELb1ELb0ELb0ELb0EEENS1_36VarlenDynamicPersistentTileSchedulerILi64ELi64ELi256ELi32ELb0ELb0ELb1ELb1ELb0ELb1EEEEEEEEEvNT_6ParamsE:
	.zero		3456


//--------------------- .nv.constant0._ZN7cutlass13device_kernelIN5flash11enable_sm90INS1_16FlashAttnFwdSm90INS1_25CollectiveMainloopFwdSm90ILi2EN4cute5tupleIJNS5_1CILi1EEES8_S8_EEENS6_IJNS7_ILi64EEESA_SA_EEELi512ENS_10bfloat16_tEfNS_4arch4Sm90ELb0ELb1ELb0ELb1ELb0ELb1ELb0ELb0ELb0ELb0ELb0ELb0EEENS1_21CollectiveEpilogueFwdINS6_IJSA_NS7_ILi512EEESA_EEES9_SC_SE_Li256ELb1ELb0ELb0ELb0EEENS1_36VarlenDynamicPersistentTileSchedulerILi64ELi64ELi256ELi32ELb0ELb0ELb1ELb1ELb0ELb1EEEEEEEEEvNT_6ParamsE --------------------------
	.section	.nv.constant0._ZN7cutlass13device_kernelIN5flash11enable_sm90INS1_16FlashAttnFwdSm90INS1_25CollectiveMainloopFwdSm90ILi2EN4cute5tupleIJNS5_1CILi1EEES8_S8_EEENS6_IJNS7_ILi64EEESA_SA_EEELi512ENS_10bfloat16_tEfNS_4arch4Sm90ELb0ELb1ELb0ELb1ELb0ELb1ELb0ELb0ELb0ELb0ELb0ELb0EEENS1_21CollectiveEpilogueFwdINS6_IJSA_NS7_ILi512EEESA_EEES9_SC_SE_Li256ELb1ELb0ELb0ELb0EEENS1_36VarlenDynamicPersistentTileSchedulerILi64ELi64ELi256ELi32ELb0ELb0ELb1ELb1ELb0ELb1EEEEEEEEEvNT_6ParamsE,"a",@progbits
	.sectionflags	@""
	.align	4
.nv.constant0._ZN7cutlass13device_kernelIN5flash11enable_sm90INS1_16FlashAttnFwdSm90INS1_25CollectiveMainloopFwdSm90ILi2EN4cute5tupleIJNS5_1CILi1EEES8_S8_EEENS6_IJNS7_ILi64EEESA_SA_EEELi512ENS_10bfloat16_tEfNS_4arch4Sm90ELb0ELb1ELb0ELb1ELb0ELb1ELb0ELb0ELb0ELb0ELb0ELb0EEENS1_21CollectiveEpilogueFwdINS6_IJSA_NS7_ILi512EEESA_EEES9_SC_SE_Li256ELb1ELb0ELb0ELb0EEENS1_36VarlenDynamicPersistentTileSchedulerILi64ELi64ELi256ELi32ELb0ELb0ELb1ELb1ELb0ELb1EEEEEEEEEvNT_6ParamsE:
	.zero		3456


//--------------------- .nv.constant0._ZN7cutlass13device_kernelIN5flash11enable_sm90INS1_16FlashAttnFwdSm90INS1_25CollectiveMainloopFwdSm90ILi2EN4cute5tupleIJNS5_1CILi1EEES8_S8_EEENS6_IJNS7_ILi64EEESA_SA_EEELi512ENS_10bfloat16_tEfNS_4arch4Sm90ELb0ELb1ELb0ELb1ELb0ELb0ELb1ELb0ELb0ELb0ELb0ELb0EEENS1_21CollectiveEpilogueFwdINS6_IJSA_NS7_ILi512EEESA_EEES9_SC_SE_Li256ELb1ELb0ELb0ELb0EEENS1_36VarlenDynamicPersistentTileSchedulerILi64ELi64ELi256ELi32ELb0ELb0ELb1ELb1ELb0ELb1EEEEEEEEEvNT_6ParamsE --------------------------
	.section	.nv.constant0._ZN7cutlass13device_kernelIN5flash11enable_sm90INS1_16FlashAttnFwdSm90INS1_25CollectiveMainloopFwdSm90ILi2EN4cute5tupleIJNS5_1CILi1EEES8_S8_EEENS6_IJNS7_ILi64EEESA_SA_EEELi512ENS_10bfloat16_tEfNS_4arch4Sm90ELb0ELb1ELb0ELb1ELb0ELb0ELb1ELb0ELb0ELb0ELb0ELb0EEENS1_21CollectiveEpilogueFwdINS6_IJSA_NS7_ILi512EEESA_EEES9_SC_SE_Li256ELb1ELb0ELb0ELb0EEENS1_36VarlenDynamicPersistentTileSchedulerILi64ELi64ELi256ELi32ELb0ELb0ELb1ELb1ELb0ELb1EEEEEEEEEvNT_6ParamsE,"a",@progbits
	.sectionflags	@""
	.align	4
.nv.constant0._ZN7cutlass13device_kernelIN5flash11enable_sm90INS1_16FlashAttnFwdSm90INS1_25CollectiveMainloopFwdSm90ILi2EN4cute5tupleIJNS5_1CILi1EEES8_S8_EEENS6_IJNS7_ILi64EEESA_SA_EEELi512ENS_10bfloat16_tEfNS_4arch4Sm90ELb0ELb1ELb0ELb1ELb0ELb0ELb1ELb0ELb0ELb0ELb0ELb0EEENS1_21CollectiveEpilogueFwdINS6_IJSA_NS7_ILi512EEESA_EEES9_SC_SE_Li256ELb1ELb0ELb0ELb0EEENS1_36VarlenDynamicPersistentTileSchedulerILi64ELi64ELi256ELi32ELb0ELb0ELb1ELb1ELb0ELb1EEEEEEEEEvNT_6ParamsE:
	.zero		3712


//--------------------- .nv.constant0._ZN7cutlass13device_kernelIN5flash11enable_sm90INS1_16FlashAttnFwdSm90INS1_25CollectiveMainloopFwdSm90ILi2EN4cute5tupleIJNS5_1CILi1EEES8_S8_EEENS6_IJNS7_ILi64EEESA_SA_EEELi512ENS_10bfloat16_tEfNS_4arch4Sm90ELb0ELb1ELb0ELb1ELb0ELb1ELb1ELb0ELb0ELb0ELb0ELb0EEENS1_21CollectiveEpilogueFwdINS6_IJSA_NS7_ILi512EEESA_EEES9_SC_SE_Li256ELb1ELb0ELb0ELb0EEENS1_36VarlenDynamicPersistentTileSchedulerILi64ELi64ELi256ELi32ELb0ELb0ELb1ELb1ELb0ELb1EEEEEEEEEvNT_6ParamsE --------------------------
	.section	.nv.constant0._ZN7cutlass13device_kernelIN5flash11enable_sm90INS1_16FlashAttnFwdSm90INS1_25CollectiveMainloopFwdSm90ILi2EN4cute5tupleIJNS5_1CILi1EEES8_S8_EEENS6_IJNS7_ILi64EEESA_SA_EEELi512ENS_10bfloat16_tEfNS_4arch4Sm90ELb0ELb1ELb0ELb1ELb0ELb1ELb1ELb0ELb0ELb0ELb0ELb0EEENS1_21CollectiveEpilogueFwdINS6_IJSA_NS7_ILi512EEESA_EEES9_SC_SE_Li256ELb1ELb0ELb0ELb0EEENS1_36VarlenDynamicPersistentTileSchedulerILi64ELi64ELi256ELi32ELb0ELb0ELb1ELb1ELb0ELb1EEEEEEEEEvNT_6ParamsE,"a",@progbits
	.sectionflags	@""
	.align	4
.nv.constant0._ZN7cutlass13device_kernelIN5flash11enable_sm90INS1_16FlashAttnFwdSm90INS1_25CollectiveMainloopFwdSm90ILi2EN4cute5tupleIJNS5_1CILi1EEES8_S8_EEENS6_IJNS7_ILi64EEESA_SA_EEELi512ENS_10bfloat16_tEfNS_4arch4Sm90ELb0ELb1ELb0ELb1ELb0ELb1ELb1ELb0ELb0ELb0ELb0ELb0EEENS1_21CollectiveEpilogueFwdINS6_IJSA_NS7_ILi512EEESA_EEES9_SC_SE_Li256ELb1ELb0ELb0ELb0EEENS1_36VarlenDynamicPersistentTileSchedulerILi64ELi64ELi256ELi32ELb0ELb0ELb1ELb1ELb0ELb1EEEEEEEEEvNT_6ParamsE:
	.zero		3712


//--------------------- .nv.constant0._ZN7cutlass13device_kernelIN5flash11enable_sm90INS1_16FlashAttnFwdSm90INS1_25CollectiveMainloopFwdSm90ILi2EN4cute5tupleIJNS5_1CILi1EEES8_S8_EEENS6_IJNS7_ILi64EEESA_SA_EEELi512ENS_10bfloat16_tEfNS_4arch4Sm90ELb1ELb0ELb0ELb0ELb0ELb0ELb0ELb0ELb0ELb0ELb0ELb0EEENS1_21CollectiveEpilogueFwdINS6_IJSA_NS7_ILi512EEESA_EEES9_SC_SE_Li256ELb0ELb0ELb0ELb0EEENS1_30DynamicPersistentTileSchedulerILi256ELi32ELb0ELb0ELb1EEEEEEEEEvNT_6ParamsE --------------------------
	.section	.nv.constant0._ZN7cutlass13device_kernelIN5flash11enable_sm90INS1_16FlashAttnFwdSm90INS1_25CollectiveMainloopFwdSm90ILi2EN4cute5tupleIJNS5_1CILi1EEES8_S8_EEENS6_IJNS7_ILi64EEESA_SA_EEELi512ENS_10bfloat16_tEfNS_4arch4Sm90ELb1ELb0ELb0ELb0ELb0ELb0ELb0ELb0ELb0ELb0ELb0ELb0EEENS1_21CollectiveEpilogueFwdINS6_IJSA_NS7_ILi512EEESA_EEES9_SC_SE_Li256ELb0ELb0ELb0ELb0EEENS1_30DynamicPersistentTileSchedulerILi256ELi32ELb0ELb0ELb1EEEEEEEEEvNT_6ParamsE,"a",@progbits
	.sectionflags	@""
	.align	4
.nv.constant0._ZN7cutlass13device_kernelIN5flash11enable_sm90INS1_16FlashAttnFwdSm90INS1_25CollectiveMainloopFwdSm90ILi2EN4cute5tupleIJNS5_1CILi1EEES8_S8_EEENS6_IJNS7_ILi64EEESA_SA_EEELi512ENS_10bfloat16_tEfNS_4arch4Sm90ELb1ELb0ELb0ELb0ELb0ELb0ELb0ELb0ELb0ELb0ELb0ELb0EEENS1_21CollectiveEpilogueFwdINS6_IJSA_NS7_ILi512EEESA_EEES9_SC_SE_Li256ELb0ELb0ELb0ELb0EEENS1_30DynamicPersistentTileSchedulerILi256ELi32ELb0ELb0ELb1EEEEEEEEEvNT_6ParamsE:
	.zero		3840


//--------------------- .nv.constant0._ZN7cutlass13device_kernelIN5flash11enable_sm90INS1_16FlashAttnFwdSm90INS1_25CollectiveMainloopFwdSm90ILi2EN4cute5tupleIJNS5_1CILi1EEES8_S8_EEENS6_IJNS7_ILi64EEESA_SA_EEELi512ENS_10bfloat16_tEfNS_4arch4Sm90ELb1ELb0ELb0ELb0ELb0ELb0ELb1ELb0ELb0ELb0ELb0ELb0EEENS1_21CollectiveEpilogueFwdINS6_IJSA_NS7_ILi512EEESA_EEES9_SC_SE_Li256ELb0ELb0ELb0ELb0EEENS1_30DynamicPersistentTileSchedulerILi256ELi32ELb0ELb0ELb1EEEEEEEEEvNT_6ParamsE --------------------------
	.section	.nv.constant0._ZN7cutlass13device_kernelIN5flash11enable_sm90INS1_16FlashAttnFwdSm90INS1_25CollectiveMainloopFwdSm90ILi2EN4cute5tupleIJNS5_1CILi1EEES8_S8_EEENS6_IJNS7_ILi64EEESA_SA_EEELi512ENS_10bfloat16_tEfNS_4arch4Sm90ELb1ELb0ELb0ELb0ELb0ELb0ELb1ELb0ELb0ELb0ELb0ELb0EEENS1_21CollectiveEpilogueFwdINS6_IJSA_NS7_ILi512EEESA_EEES9_SC_SE_Li256ELb0ELb0ELb0ELb0EEENS1_30DynamicPersistentTileSchedulerILi256ELi32ELb0ELb0ELb1EEEEEEEEEvNT_6ParamsE,"a",@progbits
	.sectionflags	@""
	.align	4
.nv.constant0._ZN7cutlass13device_kernelIN5flash11enable_sm90INS1_16FlashAttnFwdSm90INS1_25CollectiveMainloopFwdSm90ILi2EN4cute5tupleIJNS5_1CILi1EEES8_S8_EEENS6_IJNS7_ILi64EEESA_SA_EEELi512ENS_10bfloat16_tEfNS_4arch4Sm90ELb1ELb0ELb0ELb0ELb0ELb0ELb1ELb0ELb0ELb0ELb0ELb0EEENS1_21CollectiveEpilogueFwdINS6_IJSA_NS7_ILi512EEESA_EEES9_SC_SE_Li256ELb0ELb0ELb0ELb0EEENS1_30DynamicPersistentTileSchedulerILi256ELi32ELb0ELb0ELb1EEEEEEEEEvNT_6ParamsE:
	.zero		4096


//--------------------- .nv.constant0._ZN7cutlass13device_kernelIN5flash11enable_sm90INS1_16FlashAttnFwdSm90INS1_25CollectiveMainloopFwdSm90ILi2EN4cute5tupleIJNS5_1CILi1EEES8_S8_EEENS6_IJNS7_ILi64EEESA_SA_EEELi512ENS_10bfloat16_tEfNS_4arch4Sm90ELb1ELb0ELb0ELb1ELb0ELb0ELb0ELb0ELb0ELb0ELb0ELb0EEENS1_21CollectiveEpilogueFwdINS6_IJSA_NS7_ILi512EEESA_EEES9_SC_SE_Li256ELb1ELb0ELb0ELb0EEENS1_36VarlenDynamicPersistentTileSchedulerILi64ELi64ELi256ELi32ELb0ELb0ELb1ELb1ELb1ELb1EEEEEEEEEvNT_6ParamsE --------------------------
	.section	.nv.constant0._ZN7cutlass13device_kernelIN5flash11enable_sm90INS1_16FlashAttnFwdSm90INS1_25CollectiveMainloopFwdSm90ILi2EN4cute5tupleIJNS5_1CILi1EEES8_S8_EEENS6_IJNS7_ILi64EEESA_SA_EEELi512ENS_10bfloat16_tEfNS_4arch4Sm90ELb1ELb0ELb0ELb1ELb0ELb0ELb0ELb0ELb0ELb0ELb0ELb0EEENS1_21CollectiveEpilogueFwdINS6_IJSA_NS7_ILi512EEESA_EEES9_SC_SE_Li256ELb1ELb0ELb0ELb0EEENS1_36VarlenDynamicPersistentTileSchedulerILi64ELi64ELi256ELi32ELb0ELb0ELb1ELb1ELb1ELb1EEEEEEEEEvNT_6ParamsE,"a",@progbits
	.sectionflags	@""
	.align	4
.nv.constant0._ZN7cutlass13device_kernelIN5flash11enable_sm90INS1_16FlashAttnFwdSm90INS1_25CollectiveMainloopFwdSm90ILi2EN4cute5tupleIJNS5_1CILi1EEES8_S8_EEENS6_IJNS7_ILi64EEESA_SA_EEELi512ENS_10bfloat16_tEfNS_4arch4Sm90ELb1ELb0ELb0ELb1ELb0ELb0ELb0ELb0ELb0ELb0ELb0ELb0EEENS1_21CollectiveEpilogueFwdINS6_IJSA_NS7_ILi512EEESA_EEES9_SC_SE_Li256ELb1ELb0ELb0ELb0EEENS1_36VarlenDynamicPersistentTileSchedulerILi64ELi64ELi256ELi32ELb0ELb0ELb1ELb1ELb1ELb1EEEEEEEEEvNT_6ParamsE:
	.zero		3456


//--------------------- .nv.constant0._ZN7cutlass13device_kernelIN5flash11enable_sm90INS1_16FlashAttnFwdSm90INS1_25CollectiveMainloopFwdSm90ILi2EN4cute5tupleIJNS5_1CILi1EEES8_S8_EEENS6_IJNS7_ILi64EEESA_SA_EEELi512ENS_10bfloat16_tEfNS_4arch4Sm90ELb1ELb0ELb0ELb1ELb0ELb1ELb0ELb0ELb0ELb0ELb0ELb0EEENS1_21CollectiveEpilogueFwdINS6_IJSA_NS7_ILi512EEESA_EEES9_SC_SE_Li256ELb1ELb0ELb0ELb0EEENS1_36VarlenDynamicPersistentTileSchedulerILi64ELi64ELi256ELi32ELb0ELb0ELb1ELb1ELb1ELb1EEEEEEEEEvNT_6ParamsE --------------------------
	.section	.nv.constant0._ZN7cutlass13device_kernelIN5flash11enable_sm90INS1_16FlashAttnFwdSm90INS1_25CollectiveMainloopFwdSm90ILi2EN4cute5tupleIJNS5_1CILi1EEES8_S8_EEENS6_IJNS7_ILi64EEESA_SA_EEELi512ENS_10bfloat16_tEfNS_4arch4Sm90ELb1ELb0ELb0ELb1ELb0ELb1ELb0ELb0ELb0ELb0ELb0ELb0EEENS1_21CollectiveEpilogueFwdINS6_IJSA_NS7_ILi512EEESA_EEES9_SC_SE_Li256ELb1ELb0ELb0ELb0EEENS1_36VarlenDynamicPersistentTileSchedulerILi64ELi64ELi256ELi32ELb0ELb0ELb1ELb1ELb1ELb1EEEEEEEEEvNT_6ParamsE,"a",@progbits
	.sectionflags	@""
	.align	4
.nv.constant0._ZN7cutlass13device_kernelIN5flash11enable_sm90INS1_16FlashAttnFwdSm90INS1_25CollectiveMainloopFwdSm90ILi2EN4cute5tupleIJNS5_1CILi1EEES8_S8_EEENS6_IJNS7_ILi64EEESA_SA_EEELi512ENS_10bfloat16_tEfNS_4arch4Sm90ELb1ELb0ELb0ELb1ELb0ELb1ELb0ELb0ELb0ELb0ELb0ELb0EEENS1_21CollectiveEpilogueFwdINS6_IJSA_NS7_ILi512EEESA_EEES9_SC_SE_Li256ELb1ELb0ELb0ELb0EEENS1_36VarlenDynamicPersistentTileSchedulerILi64ELi64ELi256ELi32ELb0ELb0ELb1ELb1ELb1ELb1EEEEEEEEEvNT_6ParamsE:
	.zero		3456


//--------------------- .nv.constant0._ZN7cutlass13device_kernelIN5flash11enable_sm90INS1_16FlashAttnFwdSm90INS1_25CollectiveMainloopFwdSm90ILi2EN4cute5tupleIJNS5_1CILi1EEES8_S8_EEENS6_IJNS7_ILi64EEESA_SA_EEELi512ENS_10bfloat16_tEfNS_4arch4Sm90ELb1ELb0ELb0ELb1ELb0ELb0ELb1ELb0ELb0ELb0ELb0ELb0EEENS1_21CollectiveEpilogueFwdINS6_IJSA_NS7_ILi512EEESA_EEES9_SC_SE_Li256ELb1ELb0ELb0ELb0EEENS1_36VarlenDynamicPersistentTileSchedulerILi64ELi64ELi256ELi32ELb0ELb0ELb1ELb1ELb1ELb1EEEEEEEEEvNT_6ParamsE --------------------------
	.section	.nv.constant0._ZN7cutlass13device_kernelIN5flash11enable_sm90INS1_16FlashAttnFwdSm90INS1_25CollectiveMainloopFwdSm90ILi2EN4cute5tupleIJNS5_1CILi1EEES8_S8_EEENS6_IJNS7_ILi64EEESA_SA_EEELi512ENS_10bfloat16_tEfNS_4arch4Sm90ELb1ELb0ELb0ELb1ELb0ELb0ELb1ELb0ELb0ELb0ELb0ELb0EEENS1_21CollectiveEpilogueFwdINS6_IJSA_NS7_ILi512EEESA_EEES9_SC_SE_Li256ELb1ELb0ELb0ELb0EEENS1_36VarlenDynamicPersistentTileSchedulerILi64ELi64ELi256ELi32ELb0ELb0ELb1ELb1ELb1ELb1EEEEEEEEEvNT_6ParamsE,"a",@progbits
	.sectionflags	@""
	.align	4
.nv.constant0._ZN7cutlass13device_kernelIN5flash11enable_sm90INS1_16FlashAttnFwdSm90INS1_25CollectiveMainloopFwdSm90ILi2EN4cute5tupleIJNS5_1CILi1EEES8_S8_EEENS6_IJNS7_ILi64EEESA_SA_EEELi512ENS_10bfloat16_tEfNS_4arch4Sm90ELb1ELb0ELb0ELb1ELb0ELb0ELb1ELb0ELb0ELb0ELb0ELb0EEENS1_21CollectiveEpilogueFwdINS6_IJSA_NS7_ILi512EEESA_EEES9_SC_SE_Li256ELb1ELb0ELb0ELb0EEENS1_36VarlenDynamicPersistentTileSchedulerILi64ELi64ELi256ELi32ELb0ELb0ELb1ELb1ELb1ELb1EEEEEEEEEvNT_6ParamsE:
	.zero		3712


//--------------------- .nv.constant0._ZN7cutlass13device_kernelIN5flash11enable_sm90INS1_16FlashAttnFwdSm90INS1_25CollectiveMainloopFwdSm90ILi2EN4cute5tupleIJNS5_1CILi1EEES8_S8_EEENS6_IJNS7_ILi64EEESA_SA_EEELi512ENS_10bfloat16_tEfNS_4arch4Sm90ELb1ELb0ELb0ELb1ELb0ELb1ELb1ELb0ELb0ELb0ELb0ELb0EEENS1_21CollectiveEpilogueFwdINS6_IJSA_NS7_ILi512EEESA_EEES9_SC_SE_Li256ELb1ELb0ELb0ELb0EEENS1_36VarlenDynamicPersistentTileSchedulerILi64ELi64ELi256ELi32ELb0ELb0ELb1ELb1ELb1ELb1EEEEEEEEEvNT_6ParamsE --------------------------
	.section	.nv.constant0._ZN7cutlass13device_kernelIN5flash11enable_sm90INS1_16FlashAttnFwdSm90INS1_25CollectiveMainloopFwdSm90ILi2EN4cute5tupleIJNS5_1CILi1EEES8_S8_EEENS6_IJNS7_ILi64EEESA_SA_EEELi512ENS_10bfloat16_tEfNS_4arch4Sm90ELb1ELb0ELb0ELb1ELb0ELb1ELb1ELb0ELb0ELb0ELb0ELb0EEENS1_21CollectiveEpilogueFwdINS6_IJSA_NS7_ILi512EEESA_EEES9_SC_SE_Li256ELb1ELb0ELb0ELb0EEENS1_36VarlenDynamicPersistentTileSchedulerILi64ELi64ELi256ELi32ELb0ELb0ELb1ELb1ELb1ELb1EEEEEEEEEvNT_6ParamsE,"a",@progbits
	.sectionflags	@""
	.align	4
.nv.constant0._ZN7cutlass13device_kernelIN5flash11enable_sm90INS1_16FlashAttnFwdSm90INS1_25CollectiveMainloopFwdSm90ILi2EN4cute5tupleIJNS5_1CILi1EEES8_S8_EEENS6_IJNS7_ILi64EEESA_SA_EEELi512ENS_10bfloat16_tEfNS_4arch4Sm90ELb1ELb0ELb0ELb1ELb0ELb1ELb1ELb0ELb0ELb0ELb0ELb0EEENS1_21CollectiveEpilogueFwdINS6_IJSA_NS7_ILi512EEESA_EEES9_SC_SE_Li256ELb1ELb0ELb0ELb0EEENS1_36VarlenDynamicPersistentTileSchedulerILi64ELi64ELi256ELi32ELb0ELb0ELb1ELb1ELb1ELb1EEEEEEEEEvNT_6ParamsE:
	.zero		3712


//--------------------- .nv.constant0._ZN7cutlass13device_kernelIN5flash11enable_sm90INS1_16FlashAttnFwdSm90INS1_25CollectiveMainloopFwdSm90ILi2EN4cute5tupleIJNS5_1CILi1EEES8_S8_EEENS6_IJNS7_ILi128EEENS7_ILi96EEENS7_ILi64EEEEEELi256ENS_10bfloat16_tEfNS_4arch4Sm90ELb0ELb0ELb0ELb0ELb0ELb0ELb0ELb1ELb0ELb0ELb0ELb0EEENS1_21CollectiveEpilogueFwdINS6_IJSA_NS7_ILi256EEESB_EEES9_SE_SG_Li256ELb0ELb0ELb0ELb0EEENS1_29StaticPersistentTileSchedulerILb0EEEEEEEEEvNT_6ParamsE --------------------------
	.section	.nv.constant0._ZN7cutlass13device_kernelIN5flash11enable_sm90INS1_16FlashAttnFwdSm90INS1_25CollectiveMainloopFwdSm90ILi2EN4cute5tupleIJNS5_1CILi1EEES8_S8_EEENS6_IJNS7_ILi128EEENS7_ILi96EEENS7_ILi64EEEEEELi256ENS_10bfloat16_tEfNS_4arch4Sm90ELb0ELb0ELb0ELb0ELb0ELb0ELb0ELb1ELb0ELb0ELb0ELb0EEENS1_21CollectiveEpilogueFwdINS6_IJSA_NS7_ILi256EEESB_EEES9_SE_SG_Li256ELb0ELb0ELb0ELb0EEENS1_29StaticPersistentTileSchedulerILb0EEEEEEEEEvNT_6ParamsE,"a",@progbits
	.sectionflags	@""
	.align	4
.nv.constant0._ZN7cutlass13device_kernelIN5flash11enable_sm90INS1_16FlashAttnFwdSm90INS1_25CollectiveMainloopFwdSm90ILi2EN4cute5tupleIJNS5_1CILi1EEES8_S8_EEENS6_IJNS7_ILi128EEENS7_ILi96EEENS7_ILi64EEEEEELi256ENS_10bfloat16_tEfNS_4arch4Sm90ELb0ELb0ELb0ELb0ELb0ELb0ELb0ELb1ELb0ELb0ELb0ELb0EEENS1_21CollectiveEpilogueFwdINS6_IJSA_NS7_ILi256EEESB_EEES9_SE_SG_Li256ELb0ELb0ELb0ELb0EEENS1_29StaticPersistentTileSchedulerILb0EEEEEEEEEvNT_6ParamsE:
	.zero		3840


//--------------------- .nv.constant0._ZN7cutlass13device_kernelIN5flash11enable_sm90INS1_16FlashAttnFwdSm90INS1_25CollectiveMainloopFwdSm90ILi2EN4cute5tupleIJNS5_1CILi1EEES8_S8_EEENS6_IJNS7_ILi128EEENS7_ILi96EEENS7_ILi64EEEEEELi256ENS_10bfloat16_tEfNS_4arch4Sm90ELb0ELb0ELb0ELb0ELb0ELb0ELb1ELb1ELb0ELb0ELb0ELb0EEENS1_21CollectiveEpilogueFwdINS6_IJSA_NS7_ILi256EEESB_EEES9_SE_SG_Li256ELb0ELb0ELb0ELb0EEENS1_29StaticPersistentTileSchedulerILb0EEEEEEEEEvNT_6ParamsE --------------------------
	.section	.nv.constant0._ZN7cutlass13device_kernelIN5flash11enable_sm90INS1_16FlashAttnFwdSm90INS1_25CollectiveMainloopFwdSm90ILi2EN4cute5tupleIJNS5_1CILi1EEES8_S8_EEENS6_IJNS7_ILi128EEENS7_ILi96EEENS7_ILi64EEEEEELi256ENS_10bfloat16_tEfNS_4arch4Sm90ELb0ELb0ELb0ELb0ELb0ELb0ELb1ELb1ELb0ELb0ELb0ELb0EEENS1_21CollectiveEpilogueFwdINS6_IJSA_NS7_ILi256EEESB_EEES9_SE_SG_Li256ELb0ELb0ELb0ELb0EEENS1_29StaticPersistentTileSchedulerILb0EEEEEEEEEvNT_6ParamsE,"a",@progbits
	.sectionflags	@""
	.align	4
.nv.constant0._ZN7cutlass13device_kernelIN5flash11enable_sm90INS1_16FlashAttnFwdSm90INS1_25CollectiveMainloopFwdSm90ILi2EN4cute5tupleIJNS5_1CILi1EEES8_S8_EEENS6_IJNS7_ILi128EEENS7_ILi96EEENS7_ILi64EEEEEELi256ENS_10bfloat16_tEfNS_4arch4Sm90ELb0ELb0ELb0ELb0ELb0ELb0ELb1ELb1ELb0ELb0ELb0ELb0EEENS1_21CollectiveEpilogueFwdINS6_IJSA_NS7_ILi256EEESB_EEES9_SE_SG_Li256ELb0ELb0ELb0ELb0EEENS1_29StaticPersistentTileSchedulerILb0EEEEEEEEEvNT_6ParamsE:
	.zero		4096


//--------------------- .nv.constant0._ZN7cutlass13device_kernelIN5flash11enable_sm90INS1_16FlashAttnFwdSm90INS1_25CollectiveMainloopFwdSm90ILi2EN4cute5tupleIJNS5_1CILi1EEES8_S8_EEENS6_IJNS7_ILi128EEENS7_ILi96EEENS7_ILi64EEEEEELi256ENS_10bfloat16_tEfNS_4arch4Sm90ELb0ELb0ELb0ELb1ELb0ELb0ELb0ELb1ELb0ELb0ELb0ELb0EEENS1_21CollectiveEpilogueFwdINS6_IJSA_NS7_ILi256EEESB_EEES9_SE_SG_Li256ELb1ELb0ELb0ELb0EEENS1_36VarlenDynamicPersistentTileSchedulerILi128ELi96ELi256ELi32ELb0ELb0ELb1ELb0ELb1ELb1EEEEEEEEEvNT_6ParamsE --------------------------
	.section	.nv.constant0._ZN7cutlass13device_kernelIN5flash11enable_sm90INS1_16FlashAttnFwdSm90INS1_25CollectiveMainloopFwdSm90ILi2EN4cute5tupleIJNS5_1CILi1EEES8_S8_EEENS6_IJNS7_ILi128EEENS7_ILi96EEENS7_ILi64EEEEEELi256ENS_10bfloat16_tEfNS_4arch4Sm90ELb0ELb0ELb0ELb1ELb0ELb0ELb0ELb1ELb0ELb0ELb0ELb0EEENS1_21CollectiveEpilogueFwdINS6_IJSA_NS7_ILi256EEESB_EEES9_SE_SG_Li256ELb1ELb0ELb0ELb0EEENS1_36VarlenDynamicPersistentTileSchedulerILi128ELi96ELi256ELi32ELb0ELb0ELb1ELb0ELb1ELb1EEEEEEEEEvNT_6ParamsE,"a",@progbits
	.sectionflags	@""
	.align	4
.nv.constant0._ZN7cutlass13device_kernelIN5flash11enable_sm90INS1_16FlashAttnFwdSm90INS1_25CollectiveMainloopFwdSm90ILi2EN4cute5tupleIJNS5_1CILi1EEES8_S8_EEENS6_IJNS7_ILi128EEENS7_ILi96EEENS7_ILi64EEEEEELi256ENS_10bfloat16_tEfNS_4arch4Sm90ELb0ELb0ELb0ELb1ELb0ELb0ELb0ELb1ELb0ELb0ELb0ELb0EEENS1_21CollectiveEpilogueFwdINS6_IJSA_NS7_ILi256EEESB_EEES9_SE_SG_Li256ELb1ELb0ELb0ELb0EEENS1_36VarlenDynamicPersistentTileSchedulerILi128ELi96ELi256ELi32ELb0ELb0ELb1ELb0ELb1ELb1EEEEEEEEEvNT_6ParamsE:
	.zero		3456


//--------------------- .nv.constant0._ZN7cutlass13device_kernelIN5flash11enable_sm90INS1_16FlashAttnFwdSm90INS1_25CollectiveMainloopFwdSm90ILi2EN4cute5tupleIJNS5_1CILi1EEES8_S8_EEENS6_IJNS7_ILi128EEENS7_ILi96EEENS7_ILi64EEEEEELi256ENS_10bfloat16_tEfNS_4arch4Sm90ELb0ELb0ELb0ELb1ELb0ELb1ELb0ELb1ELb0ELb0ELb0ELb0EEENS1_21CollectiveEpilogueFwdINS6_IJSA_NS7_ILi256EEESB_EEES9_SE_SG_Li256ELb1ELb0ELb0ELb0EEENS1_36VarlenDynamicPersistentTileSchedulerILi128ELi96ELi256ELi32ELb0ELb0ELb1ELb0ELb1ELb1EEEEEEEEEvNT_6ParamsE --------------------------
	.section	.nv.constant0._ZN7cutlass13device_kernelIN5flash11enable_sm90INS1_16FlashAttnFwdSm90INS1_25CollectiveMainloopFwdSm90ILi2EN4cute5tupleIJNS5_1CILi1EEES8_S8_EEENS6_IJNS7_ILi128EEENS7_ILi96EEENS7_ILi64EEEEEELi256ENS_10bfloat16_tEfNS_4arch4Sm90ELb0ELb0ELb0ELb1ELb0ELb1ELb0ELb1ELb0ELb0ELb0ELb0EEENS1_21CollectiveEpilogueFwdINS6_IJSA_NS7_ILi256EEESB_EEES9_SE_SG_Li256ELb1ELb0ELb0ELb0EEENS1_36VarlenDynamicPersistentTileSchedulerILi128ELi96ELi256ELi32ELb0ELb0ELb1ELb0ELb1ELb1EEEEEEEEEvNT_6ParamsE,"a",@progbits
	.sectionflags	@""
	.align	4
.nv.constant0._ZN7cutlass13device_kernelIN5flash11enable_sm90INS1_16FlashAttnFwdSm90INS1_25CollectiveMainloopFwdSm90ILi2EN4cute5tupleIJNS5_1CILi1EEES8_S8_EEENS6_IJNS7_ILi128EEENS7_ILi96EEENS7_ILi64EEEEEELi256ENS_10bfloat16_tEfNS_4arch4Sm90ELb0ELb0ELb0ELb1ELb0ELb1ELb0ELb1ELb0ELb0ELb0ELb0EEENS1_21CollectiveEpilogueFwdINS6_IJSA_NS7_ILi256EEESB_EEES9_SE_SG_Li256ELb1ELb0ELb0ELb0EEENS1_36VarlenDynamicPersistentTileSchedulerILi128ELi96ELi256ELi32ELb0ELb0ELb1ELb0ELb1ELb1EEEEEEEEEvNT_6ParamsE:
	.zero		3456


//--------------------- .nv.constant0._ZN7cutlass13device_kernelIN5flash11enable_sm90INS1_16FlashAttnFwdSm90INS1_25CollectiveMainloopFwdSm90ILi2EN4cute5tupleIJNS5_1CILi1EEES8_S8_EEENS6_IJNS7_ILi128EEENS7_ILi96EEENS7_ILi64EEEEEELi256ENS_10bfloat16_tEfNS_4arch4Sm90ELb0ELb0ELb0ELb1ELb0ELb0ELb1ELb1ELb0ELb0ELb0ELb0EEENS1_21CollectiveEpilogueFwdINS6_IJSA_NS7_ILi256EEESB_EEES9_SE_SG_Li256ELb1ELb0ELb0ELb0EEENS1_36VarlenDynamicPersistentTileSchedulerILi128ELi96ELi256ELi32ELb0ELb0ELb1ELb0ELb1ELb1EEEEEEEEEvNT_6ParamsE --------------------------
	.section	.nv.constant0._ZN7cutlass13device_kernelIN5flash11enable_sm90INS1_16FlashAttnFwdSm90INS1_25CollectiveMainloopFwdSm90ILi2EN4cute5tupleIJNS5_1CILi1EEES8_S8_EEENS6_IJNS7_ILi128EEENS7_ILi96EEENS7_ILi64EEEEEELi256ENS_10bfloat16_tEfNS_4arch4Sm90ELb0ELb0ELb0ELb1ELb0ELb0ELb1ELb1ELb0ELb0ELb0ELb0EEENS1_21CollectiveEpilogueFwdINS6_IJSA_NS7_ILi256EEESB_EEES9_SE_SG_Li256ELb1ELb0ELb0ELb0EEENS1_36VarlenDynamicPersistentTileSchedulerILi128ELi96ELi256ELi32ELb0ELb0ELb1ELb0ELb1ELb1EEEEEEEEEvNT_6ParamsE,"a",@progbits
	.sectionflags	@""
	.align	4
.nv.constant0._ZN7cutlass13device_kernelIN5flash11enable_sm90INS1_16FlashAttnFwdSm90INS1_25CollectiveMainloopFwdSm90ILi2EN4cute5tupleIJNS5_1CILi1EEES8_S8_EEENS6_IJNS7_ILi128EEENS7_ILi96EEENS7_ILi64EEEEEELi256ENS_10bfloat16_tEfNS_4arch4Sm90ELb0ELb0ELb0ELb1ELb0ELb0ELb1ELb1ELb0ELb0ELb0ELb0EEENS1_21CollectiveEpilogueFwdINS6_IJSA_NS7_ILi256EEESB_EEES9_SE_SG_Li256ELb1ELb0ELb0ELb0EEENS1_36VarlenDynamicPersistentTileSchedulerILi128ELi96ELi256ELi32ELb0ELb0ELb1ELb0ELb1ELb1EEEEEEEEEvNT_6ParamsE:
	.zero		3712


//--------------------- .nv.constant0._ZN7cutlass13device_kernelIN5flash11enable_sm90INS1_16FlashAttnFwdSm90INS1_25CollectiveMainloopFwdSm90ILi2EN4cute5tupleIJNS5_1CILi1EEES8_S8_EEENS6_IJNS7_ILi128EEENS7_ILi96EEENS7_ILi64EEEEEELi256ENS_10bfloat16_tEfNS_4arch4Sm90ELb0ELb0ELb0ELb1ELb0ELb1ELb1ELb1ELb0ELb0ELb0ELb0EEENS1_21CollectiveEpilogueFwdINS6_IJSA_NS7_ILi256EEESB_EEES9_SE_SG_Li256ELb1ELb0ELb0ELb0EEENS1_36VarlenDynamicPersistentTileSchedulerILi128ELi96ELi256ELi32ELb0ELb0ELb1ELb0ELb1ELb1EEEEEEEEEvNT_6ParamsE --------------------------
	.section	.nv.constant0._ZN7cutlass13device_kernelIN5flash11enable_sm90INS1_16FlashAttnFwdSm90INS1_25CollectiveMainloopFwdSm90ILi2EN4cute5tupleIJNS5_1CILi1EEES8_S8_EEENS6_IJNS7_ILi128EEENS7_ILi96EEENS7_ILi64EEEEEELi256ENS_10bfloat16_tEfNS_4arch4Sm90ELb0ELb0ELb0ELb1ELb0ELb1ELb1ELb1ELb0ELb0ELb0ELb0EEENS1_21CollectiveEpilogueFwdINS6_IJSA_NS7_ILi256EEESB_EEES9_SE_SG_Li256ELb1ELb0ELb0ELb0EEENS1_36VarlenDynamicPersistentTileSchedulerILi128ELi96ELi256ELi32ELb0ELb0ELb1ELb0ELb1ELb1EEEEEEEEEvNT_6ParamsE,"a",@progbits
	.sectionflags	@""
	.align	4
.nv.constant0._ZN7cutlass13device_kernelIN5flash11enable_sm90INS1_16FlashAttnFwdSm90INS1_25CollectiveMainloopFwdSm90ILi2EN4cute5tupleIJNS5_1CILi1EEES8_S8_EEENS6_IJNS7_ILi128EEENS7_ILi96EEENS7_ILi64EEEEEELi256ENS_10bfloat16_tEfNS_4arch4Sm90ELb0ELb0ELb0ELb1ELb0ELb1ELb1ELb1ELb0ELb0ELb0ELb0EEENS1_21CollectiveEpilogueFwdINS6_IJSA_NS7_ILi256EEESB_EEES9_SE_SG_Li256ELb1ELb0ELb0ELb0EEENS1_36VarlenDynamicPersistentTileSchedulerILi128ELi96ELi256ELi32ELb0ELb0ELb1ELb0ELb1ELb1EEEEEEEEEvNT_6ParamsE:
	.zero		3712


//--------------------- .nv.constant0._ZN7cutlass13device_kernelIN5flash11enable_sm90INS1_16FlashAttnFwdSm90INS1_25CollectiveMainloopFwdSm90ILi2EN4cute5tupleIJNS5_1CILi1EEES8_S8_EEENS6_IJNS7_ILi128EEENS7_ILi96EEENS7_ILi64EEEEEELi256ENS_10bfloat16_tEfNS_4arch4Sm90ELb0ELb1ELb0ELb0ELb0ELb0ELb0ELb1ELb0ELb0ELb0ELb0EEENS1_21CollectiveEpilogueFwdINS6_IJSA_NS7_ILi256EEESB_EEES9_SE_SG_Li256ELb0ELb0ELb0ELb0EEENS1_30DynamicPersistentTileSchedulerILi256ELi32ELb0ELb0ELb1EEEEEEEEEvNT_6ParamsE --------------------------
	.section	.nv.constant0._ZN7cutlass13device_kernelIN5flash11enable_sm90INS1_16FlashAttnFwdSm90INS1_25CollectiveMainloopFwdSm90ILi2EN4cute5tupleIJNS5_1CILi1EEES8_S8_EEENS6_IJNS7_ILi128EEENS7_ILi96EEENS7_ILi64EEEEEELi256ENS_10bfloat16_tEfNS_4arch4Sm90ELb0ELb1ELb0ELb0ELb0ELb0ELb0ELb1ELb0ELb0ELb0ELb0EEENS1_21CollectiveEpilogueFwdINS6_IJSA_NS7_ILi256EEESB_EEES9_SE_SG_Li256ELb0ELb0ELb0ELb0EEENS1_30DynamicPersistentTileSchedulerILi256ELi32ELb0ELb0ELb1EEEEEEEEEvNT_6ParamsE,"a",@progbits
	.sectionflags	@""
	.align	4
.nv.constant0._ZN7cutlass13device_kernelIN5flash11enable_sm90INS1_16FlashAttnFwdSm90INS1_25CollectiveMainloopFwdSm90ILi2EN4cute5tupleIJNS5_1CILi1EEES8_S8_EEENS6_IJNS7_ILi128EEENS7_ILi96EEENS7_ILi64EEEEEELi256ENS_10bfloat16_tEfNS_4arch4Sm90ELb0ELb1ELb0ELb0ELb0ELb0ELb0ELb1ELb0ELb0ELb0ELb0EEENS1_21CollectiveEpilogueFwdINS6_IJSA_NS7_ILi256EEESB_EEES9_SE_SG_Li256ELb0ELb0ELb0ELb0EEENS1_30DynamicPersistentTileSchedulerILi256ELi32ELb0ELb0ELb1EEEEEEEEEvNT_6ParamsE:
	.zero		3840


//--------------------- .nv.constant0._ZN7cutlass13device_kernelIN5flash11enable_sm90INS1_16FlashAttnFwdSm90INS1_25CollectiveMainloopFwdSm90ILi2EN4cute5tupleIJNS5_1CILi1EEES8_S8_EEENS6_IJNS7_ILi128EEENS7_ILi96EEENS7_ILi64EEEEEELi256ENS_10bfloat16_tEfNS_4arch4Sm90ELb0ELb1ELb0ELb0ELb0ELb0ELb1ELb1ELb0ELb0ELb0ELb0EEENS1_21CollectiveEpilogueFwdINS6_IJSA_NS7_ILi256EEESB_EEES9_SE_SG_Li256ELb0ELb0ELb0ELb0EEENS1_30DynamicPersistentTileSchedulerILi256ELi32ELb0ELb0ELb1EEEEEEEEEvNT_6ParamsE --------------------------
	.section	.nv.constant0._ZN7cutlass13device_kernelIN5flash11enable_sm90INS1_16FlashAttnFwdSm90INS1_25CollectiveMainloopFwdSm90ILi2EN4cute5tupleIJNS5_1CILi1EEES8_S8_EEENS6_IJNS7_ILi128EEENS7_ILi96EEENS7_ILi64EEEEEELi256ENS_10bfloat16_tEfNS_4arch4Sm90ELb0ELb1ELb0ELb0ELb0ELb0ELb1ELb1ELb0ELb0ELb0ELb0EEENS1_21CollectiveEpilogueFwdINS6_IJSA_NS7_ILi256EEESB_EEES9_SE_SG_Li256ELb0ELb0ELb0ELb0EEENS1_30DynamicPersistentTileSchedulerILi256ELi32ELb0ELb0ELb1EEEEEEEEEvNT_6ParamsE,"a",@progbits
	.sectionflags	@""
	.align	4
.nv.constant0._ZN7cutlass13device_kernelIN5flash11enable_sm90INS1_16FlashAttnFwdSm90INS1_25CollectiveMainloopFwdSm90ILi2EN4cute5tupleIJNS5_1CILi1EEES8_S8_EEENS6_IJNS7_ILi128EEENS7_ILi96EEENS7_ILi64EEEEEELi256ENS_10bfloat16_tEfNS_4arch4Sm90ELb0ELb1ELb0ELb0ELb0ELb0ELb1ELb1ELb0ELb0ELb0ELb0EEENS1_21CollectiveEpilogueFwdINS6_IJSA_NS7_ILi256EEESB_EEES9_SE_SG_Li256ELb0ELb0ELb0ELb0EEENS1_30DynamicPersistentTileSchedulerILi256ELi32ELb0ELb0ELb1EEEEEEEEEvNT_6ParamsE:
	.zero		4096


//--------------------- .nv.constant0._ZN7cutlass13device_kernelIN5flash11enable_sm90INS1_16FlashAttnFwdSm90INS1_25CollectiveMainloopFwdSm90ILi2EN4cute5tupleIJNS5_1CILi1EEES8_S8_EEENS6_IJNS7_ILi128EEENS7_ILi96EEENS7_ILi64EEEEEELi256ENS_10bfloat16_tEfNS_4arch4Sm90ELb0ELb1ELb0ELb1ELb0ELb0ELb0ELb1ELb0ELb0ELb0ELb0EEENS1_21CollectiveEpilogueFwdINS6_IJSA_NS7_ILi256EEESB_EEES9_SE_SG_Li256ELb1ELb0ELb0ELb0EEENS1_36VarlenDynamicPersistentTileSchedulerILi128ELi96ELi256ELi32ELb0ELb0ELb1ELb1ELb0ELb1EEEEEEEEEvNT_6ParamsE --------------------------
	.section	.nv.constant0._ZN7cutlass13device_kernelIN5flash11enable_sm90INS1_16FlashAttnFwdSm90INS1_25CollectiveMainloopFwdSm90ILi2EN4cute5tupleIJNS5_1CILi1EEES8_S8_EEENS6_IJNS7_ILi128EEENS7_ILi96EEENS7_ILi64EEEEEELi256ENS_10bfloat16_tEfNS_4arch4Sm90ELb0ELb1ELb0ELb1ELb0ELb0ELb0ELb1ELb0ELb0ELb0ELb0EEENS1_21CollectiveEpilogueFwdINS6_IJSA_NS7_ILi256EEESB_EEES9_SE_SG_Li256ELb1ELb0ELb0ELb0EEENS1_36VarlenDynamicPersistentTileSchedulerILi128ELi96ELi256ELi32ELb0ELb0ELb1ELb1ELb0ELb1EEEEEEEEEvNT_6ParamsE,"a",@progbits
	.sectionflags	@""
	.align	4
.nv.constant0._ZN7cutlass13device_kernelIN5flash11enable_sm90INS1_16FlashAttnFwdSm90INS1_25CollectiveMainloopFwdSm90ILi2EN4cute5tupleIJNS5_1CILi1EEES8_S8_EEENS6_IJNS7_ILi128EEENS7_ILi96EEENS7_ILi64EEEEEELi256ENS_10bfloat16_tEfNS_4arch4Sm90ELb0ELb1ELb0ELb1ELb0ELb0ELb0ELb1ELb0ELb0ELb0ELb0EEENS1_21CollectiveEpilogueFwdINS6_IJSA_NS7_ILi256EEESB_EEES9_SE_SG_Li256ELb1ELb0ELb0ELb0EEENS1_36VarlenDynamicPersistentTileSchedulerILi128ELi96ELi256ELi32ELb0ELb0ELb1ELb1ELb0ELb1EEEEEEEEEvNT_6ParamsE:
	.zero		3456


//--------------------- .nv.constant0._ZN7cutlass13device_kernelIN5flash11enable_sm90INS1_16FlashAttnFwdSm90INS1_25CollectiveMainloopFwdSm90ILi2EN4cute5tupleIJNS5_1CILi1EEES8_S8_EEENS6_IJNS7_ILi128EEENS7_ILi96EEENS7_ILi64EEEEEELi256ENS_10bfloat16_tEfNS_4arch4Sm90ELb0ELb1ELb0ELb1ELb0ELb1ELb0ELb1ELb0ELb0ELb0ELb0EEENS1_21CollectiveEpilogueFwdINS6_IJSA_NS7_ILi256EEESB_EEES9_SE_SG_Li256ELb1ELb0ELb0ELb0EEENS1_36VarlenDynamicPersistentTileSchedulerILi128ELi96ELi256ELi32ELb0ELb0ELb1ELb1ELb0ELb1EEEEEEEEEvNT_6ParamsE --------------------------
	.section	.nv.constant0._ZN7cutlass13device_kernelIN5flash11enable_sm90INS1_16FlashAttnFwdSm90INS1_25CollectiveMainloopFwdSm90ILi2EN4cute5tupleIJNS5_1CILi1EEES8_S8_EEENS6_IJNS7_ILi128EEENS7_ILi96EEENS7_ILi64EEEEEELi256ENS_10bfloat16_tEfNS_4arch4Sm90ELb0ELb1ELb0ELb1ELb0ELb1ELb0ELb1ELb0ELb0ELb0ELb0EEENS1_21CollectiveEpilogueFwdINS6_IJSA_NS7_ILi256EEESB_EEES9_SE_SG_Li256ELb1ELb0ELb0ELb0EEENS1_36VarlenDynamicPersistentTileSchedulerILi128ELi96ELi256ELi32ELb0ELb0ELb1ELb1ELb0ELb1EEEEEEEEEvNT_6ParamsE,"a",@progbits
	.sectionflags	@""
	.align	4
.nv.constant0._ZN7cutlass13device_kernelIN5flash11enable_sm90INS1_16FlashAttnFwdSm90INS1_25CollectiveMainloopFwdSm90ILi2EN4cute5tupleIJNS5_1CILi1EEES8_S8_EEENS6_IJNS7_ILi128EEENS7_ILi96EEENS7_ILi64EEEEEELi256ENS_10bfloat16_tEfNS_4arch4Sm90ELb0ELb1ELb0ELb1ELb0ELb1ELb0ELb1ELb0ELb0ELb0ELb0EEENS1_21CollectiveEpilogueFwdINS6_IJSA_NS7_ILi256EEESB_EEES9_SE_SG_Li256ELb1ELb0ELb0ELb0EEENS1_36VarlenDynamicPersistentTileSchedulerILi128ELi96ELi256ELi32ELb0ELb0ELb1ELb1ELb0ELb1EEEEEEEEEvNT_6ParamsE:
	.zero		3456


//--------------------- .nv.constant0._ZN7cutlass13device_kernelIN5flash11enable_sm90INS1_16FlashAttnFwdSm90INS1_25CollectiveMainloopFwdSm90ILi2EN4cute5tupleIJNS5_1CILi1EEES8_S8_EEENS6_IJNS7_ILi128EEENS7_ILi96EEENS7_ILi64EEEEEELi256ENS_10bfloat16_tEfNS_4arch4Sm90ELb0ELb1ELb0ELb1ELb0ELb0ELb1ELb1ELb0ELb0ELb0ELb0EEENS1_21CollectiveEpilogueFwdINS6_IJSA_NS7_ILi256EEESB_EEES9_SE_SG_Li256ELb1ELb0ELb0ELb0EEENS1_36VarlenDynamicPersistentTileSchedulerILi128ELi96ELi256ELi32ELb0ELb0ELb1ELb1ELb0ELb1EEEEEEEEEvNT_6ParamsE --------------------------
	.section	.nv.constant0._ZN7cutlass13device_kernelIN5flash11enable_sm90INS1_16FlashAttnFwdSm90INS1_25CollectiveMainloopFwdSm90ILi2EN4cute5tupleIJNS5_1CILi1EEES8_S8_EEENS6_IJNS7_ILi128EEENS7_ILi96EEENS7_ILi64EEEEEELi256ENS_10bfloat16_tEfNS_4arch4Sm90ELb0ELb1ELb0ELb1ELb0ELb0ELb1ELb1ELb0ELb0ELb0ELb0EEENS1_21CollectiveEpilogueFwdINS6_IJSA_NS7_ILi256EEESB_EEES9_SE_SG_Li256ELb1ELb0ELb0ELb0EEENS1_36VarlenDynamicPersistentTileSchedulerILi128ELi96ELi256ELi32ELb0ELb0ELb1ELb1ELb0ELb1EEEEEEEEEvNT_6ParamsE,"a",@progbits
	.sectionflags	@""
	.align	4
.nv.constant0._ZN7cutlass13device_kernelIN5flash11enable_sm90INS1_16FlashAttnFwdSm90INS1_25CollectiveMainloopFwdSm90ILi2EN4cute5tupleIJNS5_1CILi1EEES8_S8_EEENS6_IJNS7_ILi128EEENS7_ILi96EEENS7_ILi64EEEEEELi256ENS_10bfloat16_tEfNS_4arch4Sm90ELb0ELb1ELb0ELb1ELb0ELb0ELb1ELb1ELb0ELb0ELb0ELb0EEENS1_21CollectiveEpilogueFwdINS6_IJSA_NS7_ILi256EEESB_EEES9_SE_SG_Li256ELb1ELb0ELb0ELb0EEENS1_36VarlenDynamicPersistentTileSchedulerILi128ELi96ELi256ELi32ELb0ELb0ELb1ELb1ELb0ELb1EEEEEEEEEvNT_6ParamsE:
	.zero		3712


//--------------------- .nv.constant0._ZN7cutlass13device_kernelIN5flash11enable_sm90INS1_16FlashAttnFwdSm90INS1_25CollectiveMainloopFwdSm90ILi2EN4cute5tupleIJNS5_1CILi1EEES8_S8_EEENS6_IJNS7_ILi128EEENS7_ILi96EEENS7_ILi64EEEEEELi256ENS_10bfloat16_tEfNS_4arch4Sm90ELb0ELb1ELb0ELb1ELb0ELb1ELb1ELb1ELb0ELb0ELb0ELb0EEENS1_21CollectiveEpilogueFwdINS6_IJSA_NS7_ILi256EEESB_EEES9_SE_SG_Li256ELb1ELb0ELb0ELb0EEENS1_36VarlenDynamicPersistentTileSchedulerILi128ELi96ELi256ELi32ELb0ELb0ELb1ELb1ELb0ELb1EEEEEEEEEvNT_6ParamsE --------------------------
	.section	.nv.constant0._ZN7cutlass13device_kernelIN5flash11enable_sm90INS1_16FlashAttnFwdSm90INS1_25CollectiveMainloopFwdSm90ILi2EN4cute5tupleIJNS5_1CILi1EEES8_S8_EEENS6_IJNS7_ILi128EEENS7_ILi96EEENS7_ILi64EEEEEELi256ENS_10bfloat16_tEfNS_4arch4Sm90ELb0ELb1ELb0ELb1ELb0ELb1ELb1ELb1ELb0ELb0ELb0ELb0EEENS1_21CollectiveEpilogueFwdINS6_IJSA_NS7_ILi256EEESB_EEES9_SE_SG_Li256ELb1ELb0ELb0ELb0EEENS1_36VarlenDynamicPersistentTileSchedulerILi128ELi96ELi256ELi32ELb0ELb0ELb1ELb1ELb0ELb1EEEEEEEEEvNT_6ParamsE,"a",@progbits
	.sectionflags	@""
	.align	4
.nv.constant0._ZN7cutlass13device_kernelIN5flash11enable_sm90INS1_16FlashAttnFwdSm90INS1_25CollectiveMainloopFwdSm90ILi2EN4cute5tupleIJNS5_1CILi1EEES8_S8_EEENS6_IJNS7_ILi128EEENS7_ILi96EEENS7_ILi64EEEEEELi256ENS_10bfloat16_tEfNS_4arch4Sm90ELb0ELb1ELb0ELb1ELb0ELb1ELb1ELb1ELb0ELb0ELb0ELb0EEENS1_21CollectiveEpilogueFwdINS6_IJSA_NS7_ILi256EEESB_EEES9_SE_SG_Li256ELb1ELb0ELb0ELb0EEENS1_36VarlenDynamicPersistentTileSchedulerILi128ELi96ELi256ELi32ELb0ELb0ELb1ELb1ELb0ELb1EEEEEEEEEvNT_6ParamsE:
	.zero		3712


//--------------------- .nv.constant0._ZN7cutlass13device_kernelIN5flash11enable_sm90INS1_16FlashAttnFwdSm90INS1_25CollectiveMainloopFwdSm90ILi2EN4cute5tupleIJNS5_1CILi1EEES8_S8_EEENS6_IJNS7_ILi128EEENS7_ILi96EEENS7_ILi64EEEEEELi256ENS_10bfloat16_tEfNS_4arch4Sm90ELb1ELb0ELb0ELb0ELb0ELb0ELb0ELb1ELb0ELb0ELb0ELb0EEENS1_21CollectiveEpilogueFwdINS6_IJSA_NS7_ILi256EEESB_EEES9_SE_SG_Li256ELb0ELb0ELb0ELb0EEENS1_30DynamicPersistentTileSchedulerILi256ELi32ELb0ELb0ELb1EEEEEEEEEvNT_6ParamsE --------------------------
	.section	.nv.constant0._ZN7cutlass13device_kernelIN5flash11enable_sm90INS1_16FlashAttnFwdSm90INS1_25CollectiveMainloopFwdSm90ILi2EN4cute5tupleIJNS5_1CILi1EEES8_S8_EEENS6_IJNS7_ILi128EEENS7_ILi96EEENS7_ILi64EEEEEELi256ENS_10bfloat16_tEfNS_4arch4Sm90ELb1ELb0ELb0ELb0ELb0ELb0ELb0ELb1ELb0ELb0ELb0ELb0EEENS1_21CollectiveEpilogueFwdINS6_IJSA_NS7_ILi256EEESB_EEES9_SE_SG_Li256ELb0ELb0ELb0ELb0EEENS1_30DynamicPersistentTileSchedulerILi256ELi32ELb0ELb0ELb1EEEEEEEEEvNT_6ParamsE,"a",@progbits
	.sectionflags	@""
	.align	4
.nv.constant0._ZN7cutlass13device_kernelIN5flash11enable_sm90INS1_16FlashAttnFwdSm90INS1_25CollectiveMainloopFwdSm90ILi2EN4cute5tupleIJNS5_1CILi1EEES8_S8_EEENS6_IJNS7_ILi128EEENS7_ILi96EEENS7_ILi64EEEEEELi256ENS_10bfloat16_tEfNS_4arch4Sm90ELb1ELb0ELb0ELb0ELb0ELb0ELb0ELb1ELb0ELb0ELb0ELb0EEENS1_21CollectiveEpilogueFwdINS6_IJSA_NS7_ILi256EEESB_EEES9_SE_SG_Li256ELb0ELb0ELb0ELb0EEENS1_30DynamicPersistentTileSchedulerILi256ELi32ELb0ELb0ELb1EEEEEEEEEvNT_6ParamsE:
	.zero		3840


//--------------------- .nv.constant0._ZN7cutlass13device_kernelIN5flash11enable_sm90INS1_16FlashAttnFwdSm90INS1_25CollectiveMainloopFwdSm90ILi2EN4cute5tupleIJNS5_1CILi1EEES8_S8_EEENS6_IJNS7_ILi128EEENS7_ILi96EEENS7_ILi64EEEEEELi256ENS_10bfloat16_tEfNS_4arch4Sm90ELb1ELb0ELb0ELb0ELb0ELb0ELb1ELb1ELb0ELb0ELb0ELb0EEENS1_21CollectiveEpilogueFwdINS6_IJSA_NS7_ILi256EEESB_EEES9_SE_SG_Li256ELb0ELb0ELb0ELb0EEENS1_30DynamicPersistentTileSchedulerILi256ELi32ELb0ELb0ELb1EEEEEEEEEvNT_6ParamsE --------------------------
	.section	.nv.constant0._ZN7cutlass13device_kernelIN5flash11enable_sm90INS1_16FlashAttnFwdSm90INS1_25CollectiveMainloopFwdSm90ILi2EN4cute5tupleIJNS5_1CILi1EEES8_S8_EEENS6_IJNS7_ILi128EEENS7_ILi96EEENS7_ILi64EEEEEELi256ENS_10bfloat16_tEfNS_4arch4Sm90ELb1ELb0ELb0ELb0ELb0ELb0ELb1ELb1ELb0ELb0ELb0ELb0EEENS1_21CollectiveEpilogueFwdINS6_IJSA_NS7_ILi256EEESB_EEES9_SE_SG_Li256ELb0ELb0ELb0ELb0EEENS1_30DynamicPersistentTileSchedulerILi256ELi32ELb0ELb0ELb1EEEEEEEEEvNT_6ParamsE,"a",@progbits
	.sectionflags	@""
	.align	4
.nv.constant0._ZN7cutlass13device_kernelIN5flash11enable_sm90INS1_16FlashAttnFwdSm90INS1_25CollectiveMainloopFwdSm90ILi2EN4cute5tupleIJNS5_1CILi1EEES8_S8_EEENS6_IJNS7_ILi128EEENS7_ILi96EEENS7_ILi64EEEEEELi256ENS_10bfloat16_tEfNS_4arch4Sm90ELb1ELb0ELb0ELb0ELb0ELb0ELb1ELb1ELb0ELb0ELb0ELb0EEENS1_21CollectiveEpilogueFwdINS6_IJSA_NS7_ILi256EEESB_EEES9_SE_SG_Li256ELb0ELb0ELb0ELb0EEENS1_30DynamicPersistentTileSchedulerILi256ELi32ELb0ELb0ELb1EEEEEEEEEvNT_6ParamsE:
	.zero		4096


//--------------------- .nv.constant0._ZN7cutlass13device_kernelIN5flash11enable_sm90INS1_16FlashAttnFwdSm90INS1_25CollectiveMainloopFwdSm90ILi2EN4cute5tupleIJNS5_1CILi1EEES8_S8_EEENS6_IJNS7_ILi128EEENS7_ILi96EEENS7_ILi64EEEEEELi256ENS_10bfloat16_tEfNS_4arch4Sm90ELb1ELb0ELb0ELb1ELb0ELb0ELb0ELb1ELb0ELb0ELb0ELb0EEENS1_21CollectiveEpilogueFwdINS6_IJSA_NS7_ILi256EEESB_EEES9_SE_SG_Li256ELb1ELb0ELb0ELb0EEENS1_36VarlenDynamicPersistentTileSchedulerILi128ELi96ELi256ELi32ELb0ELb0ELb1ELb1ELb1ELb1EEEEEEEEEvNT_6ParamsE --------------------------
	.section	.nv.constant0._ZN7cutlass13device_kernelIN5flash11enable_sm90INS1_16FlashAttnFwdSm90INS1_25CollectiveMainloopFwdSm90ILi2EN4cute5tupleIJNS5_1CILi1EEES8_S8_EEENS6_IJNS7_ILi128EEENS7_ILi96EEENS7_ILi64EEEEEELi256ENS_10bfloat16_tEfNS_4arch4Sm90ELb1ELb0ELb0ELb1ELb0ELb0ELb0ELb1ELb0ELb0ELb0ELb0EEENS1_21CollectiveEpilogueFwdINS6_IJSA_NS7_ILi256EEESB_EEES9_SE_SG_Li256ELb1ELb0ELb0ELb0EEENS1_36VarlenDynamicPersistentTileSchedulerILi128ELi96ELi256ELi32ELb0ELb0ELb1ELb1ELb1ELb1EEEEEEEEEvNT_6ParamsE,"a",@progbits
	.sectionflags	@""
	.align	4
.nv.constant0._ZN7cutlass13device_kernelIN5flash11enable_sm90INS1_16FlashAttnFwdSm90INS1_25CollectiveMainloopFwdSm90ILi2EN4cute5tupleIJNS5_1CILi1EEES8_S8_EEENS6_IJNS7_ILi128EEENS7_ILi96EEENS7_ILi64EEEEEELi256ENS_10bfloat16_tEfNS_4arch4Sm90ELb1ELb0ELb0ELb1ELb0ELb0ELb0ELb1ELb0ELb0ELb0ELb0EEENS1_21CollectiveEpilogueFwdINS6_IJSA_NS7_ILi256EEESB_EEES9_SE_SG_Li256ELb1ELb0ELb0ELb0EEENS1_36VarlenDynamicPersistentTileSchedulerILi128ELi96ELi256ELi32ELb0ELb0ELb1ELb1ELb1ELb1EEEEEEEEEvNT_6ParamsE:
	.zero		3456


//--------------------- .nv.constant0._ZN7cutlass13device_kernelIN5flash11enable_sm90INS1_16FlashAttnFwdSm90INS1_25CollectiveMainloopFwdSm90ILi2EN4cute5tupleIJNS5_1CILi1EEES8_S8_EEENS6_IJNS7_ILi128EEENS7_ILi96EEENS7_ILi64EEEEEELi256ENS_10bfloat16_tEfNS_4arch4Sm90ELb1ELb0ELb0ELb1ELb0ELb1ELb0ELb1ELb0ELb0ELb0ELb0EEENS1_21CollectiveEpilogueFwdINS6_IJSA_NS7_ILi256EEESB_EEES9_SE_SG_Li256ELb1ELb0ELb0ELb0EEENS1_36VarlenDynamicPersistentTileSchedulerILi128ELi96ELi256ELi32ELb0ELb0ELb1ELb1ELb1ELb1EEEEEEEEEvNT_6ParamsE --------------------------
	.section	.nv.constant0._ZN7cutlass13device_kernelIN5flash11enable_sm90INS1_16FlashAttnFwdSm90INS1_25CollectiveMainloopFwdSm90ILi2EN4cute5tupleIJNS5_1CILi1EEES8_S8_EEENS6_IJNS7_ILi128EEENS7_ILi96EEENS7_ILi64EEEEEELi256ENS_10bfloat16_tEfNS_4arch4Sm90ELb1ELb0ELb0ELb1ELb0ELb1ELb0ELb1ELb0ELb0ELb0ELb0EEENS1_21CollectiveEpilogueFwdINS6_IJSA_NS7_ILi256EEESB_EEES9_SE_SG_Li256ELb1ELb0ELb0ELb0EEENS1_36VarlenDynamicPersistentTileSchedulerILi128ELi96ELi256ELi32ELb0ELb0ELb1ELb1ELb1ELb1EEEEEEEEEvNT_6ParamsE,"a",@progbits
	.sectionflags	@""
	.align	4
.nv.constant0._ZN7cutlass13device_kernelIN5flash11enable_sm90INS1_16FlashAttnFwdSm90INS1_25CollectiveMainloopFwdSm90ILi2EN4cute5tupleIJNS5_1CILi1EEES8_S8_EEENS6_IJNS7_ILi128EEENS7_ILi96EEENS7_ILi64EEEEEELi256ENS_10bfloat16_tEfNS_4arch4Sm90ELb1ELb0ELb0ELb1ELb0ELb1ELb0ELb1ELb0ELb0ELb0ELb0EEENS1_21CollectiveEpilogueFwdINS6_IJSA_NS7_ILi256EEESB_EEES9_SE_SG_Li256ELb1ELb0ELb0ELb0EEENS1_36VarlenDynamicPersistentTileSchedulerILi128ELi96ELi256ELi32ELb0ELb0ELb1ELb1ELb1ELb1EEEEEEEEEvNT_6ParamsE:
	.zero		3456


//--------------------- .nv.constant0._ZN7cutlass13device_kernelIN5flash11enable_sm90INS1_16FlashAttnFwdSm90INS1_25CollectiveMainloopFwdSm90ILi2EN4cute5tupleIJNS5_1CILi1EEES8_S8_EEENS6_IJNS7_ILi128EEENS7_ILi96EEENS7_ILi64EEEEEELi256ENS_10bfloat16_tEfNS_4arch4Sm90ELb1ELb0ELb0ELb1ELb0ELb0ELb1ELb1ELb0ELb0ELb0ELb0EEENS1_21CollectiveEpilogueFwdINS6_IJSA_NS7_ILi256EEESB_EEES9_SE_SG_Li256ELb1ELb0ELb0ELb0EEENS1_36VarlenDynamicPersistentTileSchedulerILi128ELi96ELi256ELi32ELb0ELb0ELb1ELb1ELb1ELb1EEEEEEEEEvNT_6ParamsE --------------------------
	.section	.nv.constant0._ZN7cutlass13device_kernelIN5flash11enable_sm90INS1_16FlashAttnFwdSm90INS1_25CollectiveMainloopFwdSm90ILi2EN4cute5tupleIJNS5_1CILi1EEES8_S8_EEENS6_IJNS7_ILi128EEENS7_ILi96EEENS7_ILi64EEEEEELi256ENS_10bfloat16_tEfNS_4arch4Sm90ELb1ELb0ELb0ELb1ELb0ELb0ELb1ELb1ELb0ELb0ELb0ELb0EEENS1_21CollectiveEpilogueFwdINS6_IJSA_NS7_ILi256EEESB_EEES9_SE_SG_Li256ELb1ELb0ELb0ELb0EEENS1_36VarlenDynamicPersistentTileSchedulerILi128ELi96ELi256ELi32ELb0ELb0ELb1ELb1ELb1ELb1EEEEEEEEEvNT_6ParamsE,"a",@progbits
	.sectionflags	@""
	.align	4
.nv.constant0._ZN7cutlass13device_kernelIN5flash11enable_sm90INS1_16FlashAttnFwdSm90INS1_25CollectiveMainloopFwdSm90ILi2EN4cute5tupleIJNS5_1CILi1EEES8_S8_EEENS6_IJNS7_ILi128EEENS7_ILi96EEENS7_ILi64EEEEEELi256ENS_10bfloat16_tEfNS_4arch4Sm90ELb1ELb0ELb0ELb1ELb0ELb0ELb1ELb1ELb0ELb0ELb0ELb0EEENS1_21CollectiveEpilogueFwdINS6_IJSA_NS7_ILi256EEESB_EEES9_SE_SG_Li256ELb1ELb0ELb0ELb0EEENS1_36VarlenDynamicPersistentTileSchedulerILi128ELi96ELi256ELi32ELb0ELb0ELb1ELb1ELb1ELb1EEEEEEEEEvNT_6ParamsE:
	.zero		3712


//--------------------- .nv.constant0._ZN7cutlass13device_kernelIN5flash11enable_sm90INS1_16FlashAttnFwdSm90INS1_25CollectiveMainloopFwdSm90ILi2EN4cute5tupleIJNS5_1CILi1EEES8_S8_EEENS6_IJNS7_ILi128EEENS7_ILi96EEENS7_ILi64EEEEEELi256ENS_10bfloat16_tEfNS_4arch4Sm90ELb1ELb0ELb0ELb1ELb0ELb1ELb1ELb1ELb0ELb0ELb0ELb0EEENS1_21CollectiveEpilogueFwdINS6_IJSA_NS7_ILi256EEESB_EEES9_SE_SG_Li256ELb1ELb0ELb0ELb0EEENS1_36VarlenDynamicPersistentTileSchedulerILi128ELi96ELi256ELi32ELb0ELb0ELb1ELb1ELb1ELb1EEEEEEEEEvNT_6ParamsE --------------------------
	.section	.nv.constant0._ZN7cutlass13device_kernelIN5flash11enable_sm90INS1_16FlashAttnFwdSm90INS1_25CollectiveMainloopFwdSm90ILi2EN4cute5tupleIJNS5_1CILi1EEES8_S8_EEENS6_IJNS7_ILi128EEENS7_ILi96EEENS7_ILi64EEEEEELi256ENS_10bfloat16_tEfNS_4arch4Sm90ELb1ELb0ELb0ELb1ELb0ELb1ELb1ELb1ELb0ELb0ELb0ELb0EEENS1_21CollectiveEpilogueFwdINS6_IJSA_NS7_ILi256EEESB_EEES9_SE_SG_Li256ELb1ELb0ELb0ELb0EEENS1_36VarlenDynamicPersistentTileSchedulerILi128ELi96ELi256ELi32ELb0ELb0ELb1ELb1ELb1ELb1EEEEEEEEEvNT_6ParamsE,"a",@progbits
	.sectionflags	@""
	.align	4
.nv.constant0._ZN7cutlass13device_kernelIN5flash11enable_sm90INS1_16FlashAttnFwdSm90INS1_25CollectiveMainloopFwdSm90ILi2EN4cute5tupleIJNS5_1CILi1EEES8_S8_EEENS6_IJNS7_ILi128EEENS7_ILi96EEENS7_ILi64EEEEEELi256ENS_10bfloat16_tEfNS_4arch4Sm90ELb1ELb0ELb0ELb1ELb0ELb1ELb1ELb1ELb0ELb0ELb0ELb0EEENS1_21CollectiveEpilogueFwdINS6_IJSA_NS7_ILi256EEESB_EEES9_SE_SG_Li256ELb1ELb0ELb0ELb0EEENS1_36VarlenDynamicPersistentTileSchedulerILi128ELi96ELi256ELi32ELb0ELb0ELb1ELb1ELb1ELb1EEEEEEEEEvNT_6ParamsE:
	.zero		3712


//--------------------- SYMBOLS --------------------------

	.type		.nv.reservedSmem.offset0,@object
	.size		.nv.reservedSmem.offset0,0x4
